def matmul_kernel(
    a_ptr,
    b_ptr,
    c_ptr,
    M,
    N,
    K,
    stride_am,
    stride_ak,
    stride_bk,
    stride_bn,
    stride_cm,
    stride_cn,
    BLOCK_M: tl.constexpr,
    BLOCK_N: tl.constexpr,
    BLOCK_K: tl.constexpr,
    GROUP_M: tl.constexpr,
):
    pid = tl.program_id(axis=0)
    num_pid_m = tl.cdiv(M, BLOCK_M)
    num_pid_n = tl.cdiv(N, BLOCK_N)
    num_pid_in_group = GROUP_M * num_pid_n
    group_id = pid // num_pid_in_group
    first_pid_m = group_id * GROUP_M
    group_size_m = min(num_pid_m - first_pid_m, GROUP_M)
    pid_m = first_pid_m + ((pid % num_pid_in_group) % group_size_m)
    pid_n = (pid % num_pid_in_group) // group_size_m

    offs_am = (pid_m * BLOCK_M + tl.arange(0, BLOCK_M)) % M
    offs_bn = (pid_n * BLOCK_N + tl.arange(0, BLOCK_N)) % N
    offs_k = tl.arange(0, BLOCK_K)
    a_ptrs = a_ptr + offs_am[:, None] * stride_am + offs_k[None, :] * stride_ak
    b_ptrs = b_ptr + offs_k[:, None] * stride_bk + offs_bn[None, :] * stride_bn

    acc = tl.zeros((BLOCK_M, BLOCK_N), dtype=tl.float32)
    for kk in range(0, tl.cdiv(K, BLOCK_K)):
        a = tl.load(a_ptrs, mask=offs_k[None, :] < K - kk * BLOCK_K, other=0.0)
        b = tl.load(b_ptrs, mask=offs_k[:, None] < K - kk * BLOCK_K, other=0.0)
        acc = tl.dot(a, b, acc)
        a_ptrs += BLOCK_K * stride_ak
        b_ptrs += BLOCK_K * stride_bk

    c = acc.to(c_ptr.dtype.element_ty)
    offs_cm = pid_m * BLOCK_M + tl.arange(0, BLOCK_M)
    offs_cn = pid_n * BLOCK_N + tl.arange(0, BLOCK_N)
    c_ptrs = c_ptr + offs_cm[:, None] * stride_cm + offs_cn[None, :] * stride_cn
    mask = (offs_cm[:, None] < M) & (offs_cn[None, :] < N)
    tl.store(c_ptrs, c, mask=mask)

# config = {"BLOCK_K": 32, "BLOCK_M": 16, "BLOCK_N": 512, "GROUP_M": 8, "arch": "sm_100", "dtype": "fp8e4m3", "num_ctas": 1, "num_stages": 2, "num_warps": 2}
# arch = sm_100


// ===== COMPILED SASS (sm_100a) =====

	.target	sm_100a

	.elftype	@"ET_EXEC"


//--------------------- .note.nv.tkinfo           --------------------------
	.section	.note.nv.tkinfo,"",@"SHT_NOTE"
	.sectionflags	@"SHF_NOTE_NV_TKINFO"
	.tkinfo
        /*0018*/ 	.word	0x00000081
        /*0030*/ 	.string	""
        /*0030*/ 	.string	"ptxas-blackwell"
        /*0030*/ 	.string	"Cuda compilation tools, release 12.9, V12.9.86"
        /*0030*/ 	.string	"Build cuda_12.9.r12.9/compiler.36037853_0"
        /*0030*/ 	.string	"-v  -suppress-debug-info  -lineinfo  -arch sm_100a "



//--------------------- .note.nv.cuver            --------------------------
	.section	.note.nv.cuver,"",@"SHT_NOTE"
	.sectionflags	@"SHF_NOTE_NV_CUVER"
        /*0018*/ 	.short	0x0001
        /*001a*/ 	.short	0x0064
        /*001c*/ 	.short	0x0001
        /*001e*/ 	.short	0x0000
        /*0020*/ 	.short	0x0001
        /*0022*/ 	.short	0x0000


//--------------------- .nv.info                  --------------------------
	.section	.nv.info,"",@"SHT_CUDA_INFO"
	.align	4


	//----- nvinfo : EIATTR_REGCOUNT
	.align		4
        /*0000*/ 	.byte	0x04, 0x2f
        /*0002*/ 	.short	(.L_1 - .L_0)
	.align		4
.L_0:
        /*0004*/ 	.word	index@(matmul_kernel)
        /*0008*/ 	.word	0x00000020


	//----- nvinfo : EIATTR_FRAME_SIZE
	.align		4
.L_1:
        /*000c*/ 	.byte	0x04, 0x11
        /*000e*/ 	.short	(.L_3 - .L_2)
	.align		4
.L_2:
        /*0010*/ 	.word	index@(matmul_kernel)
        /*0014*/ 	.word	0x00001550


	//----- nvinfo : EIATTR_MIN_STACK_SIZE
	.align		4
.L_3:
        /*0018*/ 	.byte	0x04, 0x12
        /*001a*/ 	.short	(.L_5 - .L_4)
	.align		4
.L_4:
        /*001c*/ 	.word	index@(matmul_kernel)
        /*0020*/ 	.word	0x00001550
.L_5:


//--------------------- .nv.info.matmul_kernel    --------------------------
	.section	.nv.info.matmul_kernel,"",@"SHT_CUDA_INFO"
	.sectionflags	@""
	.align	4


	//----- nvinfo : EIATTR_CUDA_API_VERSION
	.align		4
        /*0000*/ 	.byte	0x04, 0x37
        /*0002*/ 	.short	(.L_7 - .L_6)
.L_6:
        /*0004*/ 	.word	0x00000081


	//----- nvinfo : EIATTR_KPARAM_INFO
	.align		4
.L_7:
        /*0008*/ 	.byte	0x04, 0x17
        /*000a*/ 	.short	(.L_9 - .L_8)
.L_8:
        /*000c*/ 	.word	0x00000000
        /*0010*/ 	.short	0x000d
        /*0012*/ 	.short	0x0048
        /*0014*/ 	.byte	0x00, 0xf4, 0x21, 0x00


	//----- nvinfo : EIATTR_KPARAM_INFO
	.align		4
.L_9:
        /*0018*/ 	.byte	0x04, 0x17
        /*001a*/ 	.short	(.L_11 - .L_10)
.L_10:
        /*001c*/ 	.word	0x00000000
        /*0020*/ 	.short	0x000c
        /*0022*/ 	.short	0x0040
        /*0024*/ 	.byte	0x00, 0xf4, 0x21, 0x00


	//----- nvinfo : EIATTR_KPARAM_INFO
	.align		4
.L_11:
        /*0028*/ 	.byte	0x04, 0x17
        /*002a*/ 	.short	(.L_13 - .L_12)
.L_12:
        /*002c*/ 	.word	0x00000000
        /*0030*/ 	.short	0x000b
        /*0032*/ 	.short	0x0038
        /*0034*/ 	.byte	0x00, 0xf0, 0x11, 0x00


	//----- nvinfo : EIATTR_KPARAM_INFO
	.align		4
.L_13:
        /*0038*/ 	.byte	0x04, 0x17
        /*003a*/ 	.short	(.L_15 - .L_14)
.L_14:
        /*003c*/ 	.word	0x00000000
        /*0040*/ 	.short	0x000a
        /*0042*/ 	.short	0x0034
        /*0044*/ 	.byte	0x00, 0xf0, 0x11, 0x00


	//----- nvinfo : EIATTR_KPARAM_INFO
	.align		4
.L_15:
        /*0048*/ 	.byte	0x04, 0x17
        /*004a*/ 	.short	(.L_17 - .L_16)
.L_16:
        /*004c*/ 	.word	0x00000000
        /*0050*/ 	.short	0x0009
        /*0052*/ 	.short	0x0030
        /*0054*/ 	.byte	0x00, 0xf0, 0x11, 0x00


	//----- nvinfo : EIATTR_KPARAM_INFO
	.align		4
.L_17:
        /*0058*/ 	.byte	0x04, 0x17
        /*005a*/ 	.short	(.L_19 - .L_18)
.L_18:
        /*005c*/ 	.word	0x00000000
        /*0060*/ 	.short	0x0008
        /*0062*/ 	.short	0x002c
        /*0064*/ 	.byte	0x00, 0xf0, 0x11, 0x00


	//----- nvinfo : EIATTR_KPARAM_INFO
	.align		4
.L_19:
        /*0068*/ 	.byte	0x04, 0x17
        /*006a*/ 	.short	(.L_21 - .L_20)
.L_20:
        /*006c*/ 	.word	0x00000000
        /*0070*/ 	.short	0x0007
        /*0072*/ 	.short	0x0028
        /*0074*/ 	.byte	0x00, 0xf0, 0x11, 0x00


	//----- nvinfo : EIATTR_KPARAM_INFO
	.align		4
.L_21:
        /*0078*/ 	.byte	0x04, 0x17
        /*007a*/ 	.short	(.L_23 - .L_22)
.L_22:
        /*007c*/ 	.word	0x00000000
        /*0080*/ 	.short	0x0006
        /*0082*/ 	.short	0x0024
        /*0084*/ 	.byte	0x00, 0xf0, 0x11, 0x00


	//----- nvinfo : EIATTR_KPARAM_INFO
	.align		4
.L_23:
        /*0088*/ 	.byte	0x04, 0x17
        /*008a*/ 	.short	(.L_25 - .L_24)
.L_24:
        /*008c*/ 	.word	0x00000000
        /*0090*/ 	.short	0x0005
        /*0092*/ 	.short	0x0020
        /*0094*/ 	.byte	0x00, 0xf0, 0x11, 0x00


	//----- nvinfo : EIATTR_KPARAM_INFO
	.align		4
.L_25:
        /*0098*/ 	.byte	0x04, 0x17
        /*009a*/ 	.short	(.L_27 - .L_26)
.L_26:
        /*009c*/ 	.word	0x00000000
        /*00a0*/ 	.short	0x0004
        /*00a2*/ 	.short	0x001c
        /*00a4*/ 	.byte	0x00, 0xf0, 0x11, 0x00


	//----- nvinfo : EIATTR_KPARAM_INFO
	.align		4
.L_27:
        /*00a8*/ 	.byte	0x04, 0x17
        /*00aa*/ 	.short	(.L_29 - .L_28)
.L_28:
        /*00ac*/ 	.word	0x00000000
        /*00b0*/ 	.short	0x0003
        /*00b2*/ 	.short	0x0018
        /*00b4*/ 	.byte	0x00, 0xf0, 0x11, 0x00


	//----- nvinfo : EIATTR_KPARAM_INFO
	.align		4
.L_29:
        /*00b8*/ 	.byte	0x04, 0x17
        /*00ba*/ 	.short	(.L_31 - .L_30)
.L_30:
        /*00bc*/ 	.word	0x00000000
        /*00c0*/ 	.short	0x0002
        /*00c2*/ 	.short	0x0010
        /*00c4*/ 	.byte	0x00, 0xf4, 0x21, 0x00


	//----- nvinfo : EIATTR_KPARAM_INFO
	.align		4
.L_31:
        /*00c8*/ 	.byte	0x04, 0x17
        /*00ca*/ 	.short	(.L_33 - .L_32)
.L_32:
        /*00cc*/ 	.word	0x00000000
        /*00d0*/ 	.short	0x0001
        /*00d2*/ 	.short	0x0008
        /*00d4*/ 	.byte	0x00, 0xf4, 0x21, 0x00


	//----- nvinfo : EIATTR_KPARAM_INFO
	.align		4
.L_33:
        /*00d8*/ 	.byte	0x04, 0x17
        /*00da*/ 	.short	(.L_35 - .L_34)
.L_34:
        /*00dc*/ 	.word	0x00000000
        /*00e0*/ 	.short	0x0000
        /*00e2*/ 	.short	0x0000
        /*00e4*/ 	.byte	0x00, 0xf4, 0x21, 0x00


	//----- nvinfo : EIATTR_SPARSE_MMA_MASK
	.align		4
.L_35:
        /*00e8*/ 	.byte	0x03, 0x50
        /*00ea*/ 	.short	0x0000


	//----- nvinfo : EIATTR_MAXREG_COUNT
	.align		4
        /*00ec*/ 	.byte	0x03, 0x1b
        /*00ee*/ 	.short	0x00ff


	//----- nvinfo : EIATTR_NUM_BARRIERS
	.align		4
        /*00f0*/ 	.byte	0x02, 0x4c
        /*00f2*/ 	.byte	0x01
	.zero		1


	//----- nvinfo : EIATTR_ANNOTATIONS
	.align		4
        /*00f4*/ 	.byte	0x04, 0x55
        /*00f6*/ 	.short	(.L_37 - .L_36)


	//   ....[0]....
.L_36:
        /*00f8*/ 	.word	0x00000001
        /*00fc*/ 	.byte	0x60, 0x05, 0x00, 0x00, 0x01, 0x00, 0x00, 0x00, 0xb0, 0x05, 0x00, 0x00, 0x01, 0x00, 0x00, 0x00
        /* <DEDUP_REMOVED lines=3148> */
        /*c5cc*/ 	.byte	0x00, 0x8c, 0x03, 0x00, 0x01, 0x00, 0x00, 0x00, 0x50, 0x8c, 0x03, 0x00


	//----- nvinfo : EIATTR_VRC_CTA_INIT_COUNT
	.align		4
.L_37:
        /*c5d8*/ 	.byte	0x02, 0x4a
	.zero		1
	.zero		1


	//----- nvinfo : EIATTR_EXIT_INSTR_OFFSETS
	.align		4
        /*c5dc*/ 	.byte	0x04, 0x1c
        /*c5de*/ 	.short	(.L_39 - .L_38)


	//   ....[0]....
.L_38:
        /*c5e0*/ 	.word	0x00039090


	//   ....[1]....
        /*c5e4*/ 	.word	0x000390b0


	//----- nvinfo : EIATTR_REQNTID
	.align		4
.L_39:
        /*c5e8*/ 	.byte	0x04, 0x10
        /*c5ea*/ 	.short	(.L_41 - .L_40)
.L_40:
        /*c5ec*/ 	.word	0x00000040
        /*c5f0*/ 	.word	0x00000001
        /*c5f4*/ 	.word	0x00000001


	//----- nvinfo : EIATTR_CBANK_PARAM_SIZE
	.align		4
.L_41:
        /*c5f8*/ 	.byte	0x03, 0x19
        /*c5fa*/ 	.short	0x0050


	//----- nvinfo : EIATTR_PARAM_CBANK
	.align		4
        /*c5fc*/ 	.byte	0x04, 0x0a
        /*c5fe*/ 	.short	(.L_43 - .L_42)
	.align		4
.L_42:
        /*c600*/ 	.word	index@(.nv.constant0.matmul_kernel)
        /*c604*/ 	.short	0x0380
        /*c606*/ 	.short	0x0050


	//----- nvinfo : EIATTR_SW_WAR
	.align		4
.L_43:
        /*c608*/ 	.byte	0x04, 0x36
        /*c60a*/ 	.short	(.L_45 - .L_44)
.L_44:
        /*c60c*/ 	.word	0x00000008
.L_45:


//--------------------- .nv.compat                --------------------------
	.section	.nv.compat,"",@"SHT_CUDA_COMPAT_INFO"
	.align	4
        /*0000*/ 	.byte	0x02, 0x02, 0x02, 0x00, 0x02, 0x05, 0x05, 0x00, 0x02, 0x03, 0x00, 0x00, 0x02, 0x06, 0x01, 0x00


//--------------------- .nv.callgraph             --------------------------
	.section	.nv.callgraph,"",@"SHT_CUDA_CALLGRAPH"
	.align	4
	.sectionentsize	8
	.align		4
        /*0000*/ 	.word	0x00000000
	.align		4
        /*0004*/ 	.word	0xffffffff
	.align		4
        /*0008*/ 	.word	0x00000000
	.align		4
        /*000c*/ 	.word	0xfffffffe
	.align		4
        /*0010*/ 	.word	0x00000000
	.align		4
        /*0014*/ 	.word	0xfffffffd
	.align		4
        /*0018*/ 	.word	0x00000000
	.align		4
        /*001c*/ 	.word	0xfffffffc


//--------------------- .text.matmul_kernel       --------------------------
	.section	.text.matmul_kernel,"ax",@progbits
	.align	128
        .global         matmul_kernel
        .type           matmul_kernel,@function
        .size           matmul_kernel,(.L_x_4 - matmul_kernel)
        .other          matmul_kernel,@"STO_CUDA_ENTRY STV_DEFAULT"
matmul_kernel:
.text.matmul_kernel:
[----:B------:R-:W0:Y:S08]  /*0000*/  LDC R1, c[0x0][0x37c] ;  /* 0x0000df00ff017b82 */ /* 0x000e300000000800 */
[----:B------:R-:W1:Y:S01]  /*0010*/  LDC.64 R8, c[0x0][0x398] ;  /* 0x0000e600ff087b82 */ /* 0x000e620000000a00 */
[----:B------:R-:W2:Y:S01]  /*0020*/  S2R R14, SR_TID.X ;  /* 0x00000000000e7919 */ /* 0x000ea20000002100 */
[----:B------:R-:W3:Y:S01]  /*0030*/  LDCU UR5, c[0x0][0x3a0] ;  /* 0x00007400ff0577ac */ /* 0x000ee20008000800 */
[----:B0-----:R-:W-:Y:S01]  /*0040*/  VIADD R1, R1, 0xffffeab0 ;  /* 0xffffeab001017836 */ /* 0x001fe20000000000 */
[----:B------:R-:W-:Y:S01]  /*0050*/  UMOV UR6, 0x400 ;  /* 0x0000040000067882 */ /* 0x000fe20000000000 */
[----:B------:R-:W0:Y:S03]  /*0060*/  LDCU.64 UR10, c[0x0][0x358] ;  /* 0x00006b00ff0a77ac */ /* 0x000e260008000a00 */
[----:B------:R-:W4:Y:S01]  /*0070*/  S2UR UR7, SR_CgaCtaId ;  /* 0x00000000000779c3 */ /* 0x000f220000008800 */
[----:B---3--:R-:W-:Y:S01]  /*0080*/  UIADD3 UR5, UPT, UPT, UR5, 0x1f, URZ ;  /* 0x0000001f05057890 */ /* 0x008fe2000fffe0ff */
[----:B-1----:R-:W-:-:S03]  /*0090*/  VIADD R0, R9, 0x1ff ;  /* 0x000001ff09007836 */ /* 0x002fc60000000000 */
[----:B------:R-:W-:Y:S02]  /*00a0*/  UISETP.GT.AND UP0, UPT, UR5, 0x1f, UPT ;  /* 0x0000001f0500788c */ /* 0x000fe4000bf04270 */
[----:B------:R-:W-:Y:S01]  /*00b0*/  SHF.R.S32.HI R3, RZ, 0x1f, R0 ;  /* 0x0000001fff037819 */ /* 0x000fe20000011400 */
[----:B----4-:R-:W-:-:S03]  /*00c0*/  ULEA UR6, UR7, UR6, 0x18 ;  /* 0x0000000607067291 */ /* 0x010fc6000f8ec0ff */
[----:B------:R-:W-:-:S04]  /*00d0*/  LEA.HI R3, R3, R0, RZ, 0x9 ;  /* 0x0000000003037211 */ /* 0x000fc800078f48ff */
[----:B------:R-:W-:Y:S02]  /*00e0*/  SHF.R.S32.HI R0, RZ, 0x9, R3 ;  /* 0x00000009ff007819 */ /* 0x000fe40000011403 */
[----:B------:R-:W1:Y:S03]  /*00f0*/  S2R R3, SR_CTAID.X ;  /* 0x0000000000037919 */ /* 0x000e660000002500 */
[----:B------:R-:W-:-:S05]  /*0100*/  IMAD.SHL.U32 R0, R0, 0x8, RZ ;  /* 0x0000000800007824 */ /* 0x000fca00078e00ff */
[-C--:B------:R-:W-:Y:S02]  /*0110*/  IABS R7, R0.reuse ;  /* 0x0000000000077213 */ /* 0x080fe40000000000 */
[----:B------:R-:W-:Y:S02]  /*0120*/  IABS R12, R0 ;  /* 0x00000000000c7213 */ /* 0x000fe40000000000 */
[----:B------:R-:W3:Y:S08]  /*0130*/  I2F.RP R2, R7 ;  /* 0x0000000700027306 */ /* 0x000ef00000209400 */
[----:B---3--:R-:W3:Y:S01]  /*0140*/  MUFU.RCP R2, R2 ;  /* 0x0000000200027308 */ /* 0x008ee20000001000 */
[----:B-1----:R-:W-:Y:S01]  /*0150*/  IABS R10, R3 ;  /* 0x00000003000a7213 */ /* 0x002fe20000000000 */
[----:B---3--:R-:W-:-:S02]  /*0160*/  VIADD R4, R2, 0xffffffe ;  /* 0x0ffffffe02047836 */ /* 0x008fc40000000000 */
[----:B------:R-:W-:-:S04]  /*0170*/  IMAD.MOV R2, RZ, RZ, -R12 ;  /* 0x000000ffff027224 */ /* 0x000fc800078e0a0c */
[----:B------:R1:W3:Y:S02]  /*0180*/  F2I.FTZ.U32.TRUNC.NTZ R5, R4 ;  /* 0x0000000400057305 */ /* 0x0002e4000021f000 */
[----:B-1----:R-:W-:Y:S02]  /*0190*/  IMAD.MOV.U32 R4, RZ, RZ, RZ ;  /* 0x000000ffff047224 */ /* 0x002fe400078e00ff */
[----:B---3--:R-:W-:-:S04]  /*01a0*/  IMAD.MOV R6, RZ, RZ, -R5 ;  /* 0x000000ffff067224 */ /* 0x008fc800078e0a05 */
[----:B------:R-:W-:Y:S02]  /*01b0*/  IMAD R11, R6, R7, RZ ;  /* 0x00000007060b7224 */ /* 0x000fe400078e02ff */
[----:B------:R-:W-:Y:S02]  /*01c0*/  IMAD.MOV.U32 R6, RZ, RZ, R10 ;  /* 0x000000ffff067224 */ /* 0x000fe400078e000a */
[----:B------:R-:W-:-:S06]  /*01d0*/  IMAD.HI.U32 R5, R5, R11, R4 ;  /* 0x0000000b05057227 */ /* 0x000fcc00078e0004 */
[----:B------:R-:W-:-:S04]  /*01e0*/  IMAD.HI.U32 R5, R5, R6, RZ ;  /* 0x0000000605057227 */ /* 0x000fc800078e00ff */
[----:B------:R-:W-:-:S05]  /*01f0*/  IMAD R2, R5, R2, R6 ;  /* 0x0000000205027224 */ /* 0x000fca00078e0206 */
[----:B------:R-:W-:-:S13]  /*0200*/  ISETP.GT.U32.AND P1, PT, R7, R2, PT ;  /* 0x000000020700720c */ /* 0x000fda0003f24070 */
[----:B------:R-:W-:Y:S02]  /*0210*/  @!P1 IMAD.IADD R2, R2, 0x1, -R7 ;  /* 0x0000000102029824 */ /* 0x000fe400078e0a07 */
[----:B------:R-:W-:Y:S01]  /*0220*/  @!P1 VIADD R5, R5, 0x1 ;  /* 0x0000000105059836 */ /* 0x000fe20000000000 */
[----:B------:R-:W-:Y:S02]  /*0230*/  ISETP.NE.AND P1, PT, R0, RZ, PT ;  /* 0x000000ff0000720c */ /* 0x000fe40003f25270 */
[----:B------:R-:W-:Y:S02]  /*0240*/  ISETP.GE.U32.AND P0, PT, R2, R7, PT ;  /* 0x000000070200720c */ /* 0x000fe40003f06070 */
[----:B------:R-:W-:-:S04]  /*0250*/  LOP3.LUT R2, R3, R0, RZ, 0x3c, !PT ;  /* 0x0000000003027212 */ /* 0x000fc800078e3cff */
[----:B------:R-:W-:Y:S01]  /*0260*/  ISETP.GE.AND P2, PT, R2, RZ, PT ;  /* 0x000000ff0200720c */ /* 0x000fe20003f46270 */
[----:B------:R-:W-:-:S06]  /*0270*/  VIADD R2, R8, 0xf ;  /* 0x0000000f08027836 */ /* 0x000fcc0000000000 */
[----:B------:R-:W-:-:S04]  /*0280*/  @P0 VIADD R5, R5, 0x1 ;  /* 0x0000000105050836 */ /* 0x000fc80000000000 */
[----:B------:R-:W-:Y:S01]  /*0290*/  IMAD.MOV.U32 R4, RZ, RZ, R5 ;  /* 0x000000ffff047224 */ /* 0x000fe200078e0005 */
[----:B------:R-:W-:-:S03]  /*02a0*/  SHF.R.S32.HI R5, RZ, 0x1f, R2 ;  /* 0x0000001fff057819 */ /* 0x000fc60000011402 */
[----:B------:R-:W-:Y:S01]  /*02b0*/  @!P2 IMAD.MOV R4, RZ, RZ, -R4 ;  /* 0x000000ffff04a224 */ /* 0x000fe200078e0a04 */
[----:B------:R-:W-:Y:S02]  /*02c0*/  @!P1 LOP3.LUT R4, RZ, R0, RZ, 0x33, !PT ;  /* 0x00000000ff049212 */ /* 0x000fe400078e33ff */
[----:B------:R-:W-:-:S03]  /*02d0*/  LEA.HI R5, R5, R2, RZ, 0x4 ;  /* 0x0000000205057211 */ /* 0x000fc600078f20ff */
[----:B------:R-:W-:Y:S02]  /*02e0*/  IMAD.SHL.U32 R2, R4, 0x8, RZ ;  /* 0x0000000804027824 */ /* 0x000fe400078e00ff */
[----:B------:R-:W-:-:S03]  /*02f0*/  IMAD.MOV R4, RZ, RZ, -R4 ;  /* 0x000000ffff047224 */ /* 0x000fc600078e0a04 */
[----:B------:R-:W-:Y:S01]  /*0300*/  LEA.HI.SX32 R5, R5, -R2, 0x1c ;  /* 0x8000000205057211 */ /* 0x000fe200078fe2ff */
[----:B------:R-:W-:Y:S02]  /*0310*/  IMAD R15, R0, R4, R3 ;  /* 0x00000004000f7224 */ /* 0x000fe400078e0203 */
[----:B------:R-:W-:Y:S01]  /*0320*/  IMAD.MOV.U32 R4, RZ, RZ, RZ ;  /* 0x000000ffff047224 */ /* 0x000fe200078e00ff */
[----:B------:R-:W-:Y:S02]  /*0330*/  VIMNMX R6, PT, PT, R5, 0x8, PT ;  /* 0x0000000805067848 */ /* 0x000fe40003fe0100 */
[----:B------:R-:W-:Y:S02]  /*0340*/  IABS R13, R15 ;  /* 0x0000000f000d7213 */ /* 0x000fe40000000000 */
[----:B------:R-:W-:-:S04]  /*0350*/  IABS R11, R6 ;  /* 0x00000006000b7213 */ /* 0x000fc80000000000 */
[----:B------:R-:W1:Y:S08]  /*0360*/  I2F.RP R7, R11 ;  /* 0x0000000b00077306 */ /* 0x000e700000209400 */
[----:B-1----:R-:W1:Y:S02]  /*0370*/  MUFU.RCP R7, R7 ;  /* 0x0000000700077308 */ /* 0x002e640000001000 */
[----:B-1----:R-:W-:-:S06]  /*0380*/  VIADD R5, R7, 0xffffffe ;  /* 0x0ffffffe07057836 */ /* 0x002fcc0000000000 */
[----:B------:R-:W1:Y:S02]  /*0390*/  F2I.FTZ.U32.TRUNC.NTZ R5, R5 ;  /* 0x0000000500057305 */ /* 0x000e64000021f000 */
[----:B-1----:R-:W-:-:S04]  /*03a0*/  IMAD.MOV R10, RZ, RZ, -R5 ;  /* 0x000000ffff0a7224 */ /* 0x002fc800078e0a05 */
[----:B------:R-:W-:-:S04]  /*03b0*/  IMAD.MOV.U32 R0, RZ, RZ, R10 ;  /* 0x000000ffff007224 */ /* 0x000fc800078e000a */
[----:B------:R-:W-:Y:S01]  /*03c0*/  IMAD R3, R0, R11, RZ ;  /* 0x0000000b00037224 */ /* 0x000fe200078e02ff */
[----:B------:R-:W-:-:S03]  /*03d0*/  IABS R0, R6 ;  /* 0x0000000600007213 */ /* 0x000fc60000000000 */
[----:B------:R-:W-:Y:S01]  /*03e0*/  IMAD.HI.U32 R4, R5, R3, R4 ;  /* 0x0000000305047227 */ /* 0x000fe200078e0004 */
[----:B--2---:R-:W-:-:S03]  /*03f0*/  LOP3.LUT R5, R14, 0x20, RZ, 0xc0, !PT ;  /* 0x000000200e057812 */ /* 0x004fc600078ec0ff */
[----:B------:R-:W-:Y:S01]  /*0400*/  IMAD.MOV R0, RZ, RZ, -R0 ;  /* 0x000000ffff007224 */ /* 0x000fe200078e0a00 */
[----:B------:R-:W-:Y:S01]  /*0410*/  R2UR UR4, R5 ;  /* 0x00000000050472ca */ /* 0x000fe200000e0000 */
        /* <DEDUP_REMOVED lines=8> */
[----:B------:R-:W-:Y:S02]  /*04a0*/  ISETP.GE.AND P2, PT, R0, RZ, PT ;  /* 0x000000ff0000720c */ /* 0x000fe40003f46270 */
[----:B------:R-:W-:-:S05]  /*04b0*/  LOP3.LUT R0, R14, 0xf, RZ, 0xc0, !PT ;  /* 0x0000000f0e007812 */ /* 0x000fca00078ec0ff */
[----:B------:R-:W-:-:S06]  /*04c0*/  @P0 VIADD R4, R4, 0x1 ;  /* 0x0000000104040836 */ /* 0x000fcc0000000000 */
[----:B------:R-:W-:Y:S01]  /*04d0*/  @!P2 IMAD.MOV R4, RZ, RZ, -R4 ;  /* 0x000000ffff04a224 */ /* 0x000fe200078e0a04 */
[----:B------:R-:W-:-:S05]  /*04e0*/  @!P1 LOP3.LUT R4, RZ, R6, RZ, 0x33, !PT ;  /* 0x00000006ff049212 */ /* 0x000fca00078e33ff */
[----:B------:R-:W-:-:S04]  /*04f0*/  IMAD.MOV R3, RZ, RZ, -R4 ;  /* 0x000000ffff037224 */ /* 0x000fc800078e0a04 */
[----:B------:R-:W-:-:S04]  /*0500*/  IMAD R3, R6, R3, R15 ;  /* 0x0000000306037224 */ /* 0x000fc800078e020f */
[----:B------:R-:W-:Y:S01]  /*0510*/  IMAD.IADD R3, R2, 0x1, R3 ;  /* 0x0000000102037824 */ /* 0x000fe200078e0203 */
[----:B------:R-:W-:-:S03]  /*0520*/  SHF.R.U32.HI R2, RZ, 0x4, R14 ;  /* 0x00000004ff027819 */ /* 0x000fc6000001160e */
[----:B------:R-:W-:Y:S01]  /*0530*/  IMAD R25, R3, 0x10, R0 ;  /* 0x0000001003197824 */ /* 0x000fe200078e0200 */
[----:B------:R-:W-:-:S04]  /*0540*/  SGXT.U32 R16, R2, 0x2 ;  /* 0x000000020210781a */ /* 0x000fc80000000000 */
[C---:B------:R-:W-:Y:S01]  /*0550*/  LOP3.LUT R0, R16.reuse, 0x8, RZ, 0xfc, !PT ;  /* 0x0000000810007812 */ /* 0x040fe200078efcff */
[----:B------:R1:W-:Y:S01]  /*0560*/  STL [R1+0xe48], R25 ;  /* 0x000e481901007387 */ /* 0x0003e20000100800 */
[----:B------:R-:W-:Y:S01]  /*0570*/  LOP3.LUT R0, R16, 0x14, RZ, 0xfc, !PT ;  /* 0x0000001410007812 */ /* 0x000fe200078efcff */
[----:B------:R-:W-:Y:S01]  /*0580*/  IMAD.SHL.U32 R0, R4, 0x200, RZ ;  /* 0x0000020004007824 */ /* 0x000fe200078e00ff */
[C---:B------:R-:W-:Y:S02]  /*0590*/  LOP3.LUT R2, R16.reuse, 0x4, RZ, 0xfc, !PT ;  /* 0x0000000410027812 */ /* 0x040fe400078efcff */
[C---:B------:R-:W-:Y:S02]  /*05a0*/  LOP3.LUT R3, R16.reuse, 0xc, RZ, 0xfc, !PT ;  /* 0x0000000c10037812 */ /* 0x040fe400078efcff */
[----:B------:R1:W-:Y:S01]  /*05b0*/  STL [R1+0x33c], R0 ;  /* 0x00033c0001007387 */ /* 0x0003e20000100800 */
[C---:B------:R-:W-:Y:S02]  /*05c0*/  LOP3.LUT R2, R16.reuse, 0x10, RZ, 0xfc, !PT ;  /* 0x0000001010027812 */ /* 0x040fe400078efcff */
[----:B------:R-:W-:-:S02]  /*05d0*/  LOP3.LUT R3, R16, 0x18, RZ, 0xfc, !PT ;  /* 0x0000001810037812 */ /* 0x000fc400078efcff */
[----:B------:R-:W-:Y:S01]  /*05e0*/  LOP3.LUT R2, R16, 0x1c, RZ, 0xfc, !PT ;  /* 0x0000001c10027812 */ /* 0x000fe200078efcff */
[----:B0-----:R-:W-:Y:S06]  /*05f0*/  BRA.U UP0, `(.L_x_0) ;  /* 0x00000009000c7547 */ /* 0x001fec000b800000 */
[----:B-1----:R-:W-:Y:S01]  /*0600*/  IMAD.SHL.U32 R0, R14, 0x20, RZ ;  /* 0x000000200e007824 */ /* 0x002fe200078e00ff */
[----:B------:R1:W-:Y:S04]  /*0610*/  STL [R1+0x2a0], RZ ;  /* 0x0002a0ff01007387 */ /* 0x0003e80000100800 */
[----:B------:R1:W-:Y:S04]  /*0620*/  STL [R1+0xe44], R0 ;  /* 0x000e440001007387 */ /* 0x0003e80000100800 */
[----:B------:R1:W-:Y:S04]  /*0630*/  STL [R1+0x2a4], RZ ;  /* 0x0002a4ff01007387 */ /* 0x0003e80000100800 */
        /* <DEDUP_REMOVED lines=125> */
[----:B------:R1:W-:Y:S01]  /*0e10*/  STL [R1+0x16c], RZ ;  /* 0x00016cff01007387 */ /* 0x0003e20000100800 */
[----:B------:R-:W-:Y:S05]  /*0e20*/  BRA `(.L_x_1) ;  /* 0x000002f400507947 */ /* 0x000fea0003800000 */
.L_x_0:
[----:B------:R-:W-:Y:S01]  /*0e30*/  IABS R20, R9 ;  /* 0x0000000900147213 */ /* 0x000fe20000000000 */
[----:B------:R-:W-:Y:S01]  /*0e40*/  IMAD.U32 R21, RZ, RZ, UR4 ;  /* 0x00000004ff157e24 */ /* 0x000fe2000f8e00ff */
[----:B------:R-:W-:Y:S01]  /*0e50*/  SHF.R.U32.HI R7, RZ, 0x2, R14 ;  /* 0x00000002ff077819 */ /* 0x000fe2000001160e */
[----:B------:R-:W-:Y:S01]  /*0e60*/  STL [R1+0xfe4], R9 ;  /* 0x000fe40901007387 */ /* 0x000fe20000100800 */
[----:B------:R-:W0:Y:S01]  /*0e70*/  I2F.RP R4, R20 ;  /* 0x0000001400047306 */ /* 0x000e220000209400 */
[----:B------:R-:W2:Y:S01]  /*0e80*/  LDCU UR8, c[0x0][0x3a8] ;  /* 0x00007500ff0877ac */ /* 0x000ea20008000800 */
[----:B------:R-:W-:Y:S02]  /*0e90*/  LEA.HI R21, R21, R0, RZ, 0x1b ;  /* 0x0000000015157211 */ /* 0x000fe400078fd8ff */
[----:B------:R-:W-:Y:S01]  /*0ea0*/  SGXT.U32 R7, R7, 0x3 ;  /* 0x000000030707781a */ /* 0x000fe20000000000 */
[----:B------:R-:W3:Y:S02]  /*0eb0*/  LDCU UR9, c[0x0][0x3ac] ;  /* 0x00007580ff0977ac */ /* 0x000ee40008000800 */
[----:B-1----:R-:W-:-:S02]  /*0ec0*/  VIADD R0, R21, 0x1fe ;  /* 0x000001fe15007836 */ /* 0x002fc40000000000 */
[C---:B------:R-:W-:Y:S01]  /*0ed0*/  VIADD R6, R21.reuse, 0x1fc ;  /* 0x000001fc15067836 */ /* 0x040fe20000000000 */
[----:B------:R-:W1:Y:S01]  /*0ee0*/  LDCU.64 UR12, c[0x0][0x388] ;  /* 0x00007100ff0c77ac */ /* 0x000e620008000a00 */
[C---:B------:R-:W-:Y:S01]  /*0ef0*/  VIADD R18, R21.reuse, 0x1d2 ;  /* 0x000001d215127836 */ /* 0x040fe20000000000 */
[----:B------:R-:W-:Y:S01]  /*0f00*/  IABS R5, R0 ;  /* 0x0000000000057213 */ /* 0x000fe20000000000 */
[C---:B------:R-:W-:Y:S01]  /*0f10*/  VIADD R29, R21.reuse, 0x24 ;  /* 0x00000024151d7836 */ /* 0x040fe20000000000 */
[----:B------:R-:W-:Y:S01]  /*0f20*/  IABS R13, R6 ;  /* 0x00000006000d7213 */ /* 0x000fe20000000000 */
[----:B0-----:R-:W0:Y:S01]  /*0f30*/  MUFU.RCP R4, R4 ;  /* 0x0000000400047308 */ /* 0x001e220000001000 */
[----:B------:R-:W-:Y:S01]  /*0f40*/  ISETP.GE.AND P0, PT, R0, RZ, PT ;  /* 0x000000ff0000720c */ /* 0x000fe20003f06270 */
[----:B------:R-:W4:Y:S01]  /*0f50*/  LDCU UR7, c[0x0][0x3b0] ;  /* 0x00007600ff0777ac */ /* 0x000f220008000800 */
[----:B------:R-:W-:Y:S01]  /*0f60*/  ISETP.GE.AND P6, PT, R6, RZ, PT ;  /* 0x000000ff0600720c */ /* 0x000fe20003fc6270 */
[----:B------:R-:W-:Y:S01]  /*0f70*/  VIADD R6, R21, 0x1f4 ;  /* 0x000001f415067836 */ /* 0x000fe20000000000 */
[----:B------:R-:W-:Y:S01]  /*0f80*/  IABS R19, R18 ;  /* 0x0000001200137213 */ /* 0x000fe20000000000 */
[----:B------:R-:W5:Y:S01]  /*0f90*/  LDCU UR14, c[0x0][0x3a4] ;  /* 0x00007480ff0e77ac */ /* 0x000f620008000800 */
[----:B0-----:R-:W-:-:S02]  /*0fa0*/  VIADD R2, R4, 0xffffffe ;  /* 0x0ffffffe04027836 */ /* 0x001fc40000000000 */
[----:B------:R-:W-:Y:S02]  /*0fb0*/  IMAD.SHL.U32 R4, R14, 0x40, RZ ;  /* 0x000000400e047824 */ /* 0x000fe400078e00ff */
[----:B------:R0:W1:Y:S03]  /*0fc0*/  F2I.FTZ.U32.TRUNC.NTZ R3, R2 ;  /* 0x0000000200037305 */ /* 0x000066000021f000 */
[----:B------:R-:W-:Y:S01]  /*0fd0*/  LOP3.LUT R7, R7, 0x40, R4, 0xf8, !PT ;  /* 0x0000004007077812 */ /* 0x000fe200078ef804 */
[----:B------:R-:W-:-:S04]  /*0fe0*/  VIADD R4, R21, 0x1f8 ;  /* 0x000001f815047836 */ /* 0x000fc80000000000 */
[----:B------:R2:W-:Y:S01]  /*0ff0*/  STL [R1+0x2b0], R7 ;  /* 0x0002b00701007387 */ /* 0x0005e20000100800 */
[----:B0-----:R-:W-:Y:S01]  /*1000*/  IMAD.MOV.U32 R2, RZ, RZ, RZ ;  /* 0x000000ffff027224 */ /* 0x001fe200078e00ff */
[----:B------:R-:W-:Y:S01]  /*1010*/  IABS R0, R4 ;  /* 0x0000000400007213 */ /* 0x000fe20000000000 */
[----:B-1----:R-:W-:-:S04]  /*1020*/  IMAD.MOV R15, RZ, RZ, -R3 ;  /* 0x000000ffff0f7224 */ /* 0x002fc800078e0a03 */
[----:B------:R-:W-:-:S04]  /*1030*/  IMAD R15, R15, R20, RZ ;  /* 0x000000140f0f7224 */ /* 0x000fc800078e02ff */
[----:B------:R-:W-:-:S04]  /*1040*/  IMAD.HI.U32 R15, R3, R15, R2 ;  /* 0x0000000f030f7227 */ /* 0x000fc800078e0002 */
[----:B------:R-:W-:Y:S02]  /*1050*/  IMAD.MOV.U32 R3, RZ, RZ, R5 ;  /* 0x000000ffff037224 */ /* 0x000fe400078e0005 */
[----:B------:R-:W-:Y:S02]  /*1060*/  VIADD R5, R21, 0x1fa ;  /* 0x000001fa15057836 */ /* 0x000fe40000000000 */
[----:B------:R-:W-:-:S03]  /*1070*/  IMAD.HI.U32 R2, R15, R3, RZ ;  /* 0x000000030f027227 */ /* 0x000fc600078e00ff */
[----:B------:R-:W-:Y:S01]  /*1080*/  IABS R12, R5 ;  /* 0x00000005000c7213 */ /* 0x000fe20000000000 */
[----:B------:R-:W-:Y:S01]  /*1090*/  IMAD.MOV R2, RZ, RZ, -R2 ;  /* 0x000000ffff027224 */ /* 0x000fe200078e0a02 */
[----:B------:R-:W-:Y:S01]  /*10a0*/  ISETP.GE.AND P3, PT, R5, RZ, PT ;  /* 0x000000ff0500720c */ /* 0x000fe20003f66270 */
[----:B------:R-:W-:-:S04]  /*10b0*/  IMAD.HI.U32 R24, R15, R19, RZ ;  /* 0x000000130f187227 */ /* 0x000fc800078e00ff */
[----:B------:R-:W-:Y:S02]  /*10c0*/  IMAD R3, R20, R2, R3 ;  /* 0x0000000214037224 */ /* 0x000fe400078e0203 */
[----:B------:R-:W-:-:S03]  /*10d0*/  IMAD.HI.U32 R2, R15, R13, RZ ;  /* 0x0000000d0f027227 */ /* 0x000fc600078e00ff */
[----:B------:R-:W-:Y:S01]  /*10e0*/  ISETP.GT.U32.AND P2, PT, R20, R3, PT ;  /* 0x000000031400720c */ /* 0x000fe20003f44070 */
[----:B------:R-:W-:Y:S02]  /*10f0*/  IMAD.MOV R10, RZ, RZ, -R2 ;  /* 0x000000ffff0a7224 */ /* 0x000fe400078e0a02 */
[----:B------:R-:W-:-:S04]  /*1100*/  IMAD.HI.U32 R2, R15, R12, RZ ;  /* 0x0000000c0f027227 */ /* 0x000fc800078e00ff */
[----:B--2---:R-:W-:Y:S02]  /*1110*/  IMAD.MOV R7, RZ, RZ, -R2 ;  /* 0x000000ffff077224 */ /* 0x004fe400078e0a02 */
[C---:B------:R-:W-:Y:S01]  /*1120*/  IMAD R13, R20.reuse, R10, R13 ;  /* 0x0000000a140d7224 */ /* 0x040fe200078e020d */
[----:B------:R-:W-:Y:S01]  /*1130*/  IABS R10, R6 ;  /* 0x00000006000a7213 */ /* 0x000fe20000000000 */
[C---:B------:R-:W-:Y:S02]  /*1140*/  IMAD R12, R20.reuse, R7, R12 ;  /* 0x00000007140c7224 */ /* 0x040fe400078e020c */
[----:B------:R-:W-:Y:S01]  /*1150*/  @!P2 IMAD.IADD R3, R3, 0x1, -R20 ;  /* 0x000000010303a824 */ /* 0x000fe200078e0a14 */
[C---:B------:R-:W-:Y:S01]  /*1160*/  ISETP.GT.U32.AND P1, PT, R20.reuse, R13, PT ;  /* 0x0000000d1400720c */ /* 0x040fe20003f24070 */
[----:B------:R-:W-:Y:S01]  /*1170*/  IMAD.MOV.U32 R7, RZ, RZ, R0 ;  /* 0x000000ffff077224 */ /* 0x000fe200078e0000 */
[C---:B------:R-:W-:Y:S01]  /*1180*/  ISETP.GT.U32.AND P5, PT, R20.reuse, R12, PT ;  /* 0x0000000c1400720c */ /* 0x040fe20003fa4070 */
[----:B------:R-:W-:Y:S01]  /*1190*/  VIADD R2, R21, 0x1f6 ;  /* 0x000001f615027836 */ /* 0x000fe20000000000 */
[----:B------:R-:W-:Y:S01]  /*11a0*/  ISETP.GT.U32.AND P4, PT, R20, R3, PT ;  /* 0x000000031400720c */ /* 0x000fe20003f84070 */
[----:B------:R-:W-:Y:S01]  /*11b0*/  IMAD.HI.U32 R0, R15, R7, RZ ;  /* 0x000000070f007227 */ /* 0x000fe200078e00ff */
[----:B------:R-:W-:-:S02]  /*11c0*/  ISETP.GE.AND P2, PT, R4, RZ, PT ;  /* 0x000000ff0400720c */ /* 0x000fc40003f46270 */
[----:B------:R-:W-:Y:S01]  /*11d0*/  IABS R5, R2 ;  /* 0x0000000200057213 */ /* 0x000fe20000000000 */
[----:B------:R-:W-:Y:S02]  /*11e0*/  IMAD.MOV R4, RZ, RZ, -R0 ;  /* 0x000000ffff047224 */ /* 0x000fe400078e0a00 */
[----:B------:R-:W-:Y:S02]  /*11f0*/  IMAD.MOV R24, RZ, RZ, -R24 ;  /* 0x000000ffff187224 */ /* 0x000fe400078e0a18 */
[--C-:B------:R-:W-:Y:S02]  /*1200*/  @!P1 IMAD.IADD R13, R13, 0x1, -R20.reuse ;  /* 0x000000010d0d9824 */ /* 0x100fe400078e0a14 */
[----:B------:R-:W-:Y:S02]  /*1210*/  @!P5 IMAD.IADD R12, R12, 0x1, -R20 ;  /* 0x000000010c0cd824 */ /* 0x000fe400078e0a14 */
[----:B------:R-:W-:Y:S01]  /*1220*/  IMAD.MOV.U32 R0, RZ, RZ, R5 ;  /* 0x000000ffff007224 */ /* 0x000fe200078e0005 */
[C---:B------:R-:W-:Y:S01]  /*1230*/  ISETP.GT.U32.AND P1, PT, R20.reuse, R13, PT ;  /* 0x0000000d1400720c */ /* 0x040fe20003f24070 */
[C---:B------:R-:W-:Y:S01]  /*1240*/  IMAD R7, R20.reuse, R4, R7 ;  /* 0x0000000414077224 */ /* 0x040fe200078e0207 */
[----:B------:R-:W-:Y:S01]  /*1250*/  ISETP.GT.U32.AND P5, PT, R20, R12, PT ;  /* 0x0000000c1400720c */ /* 0x000fe20003fa4070 */
[----:B------:R-:W-:-:S04]  /*1260*/  IMAD.HI.U32 R4, R15, R0, RZ ;  /* 0x000000000f047227 */ /* 0x000fc800078e00ff */
[----:B------:R-:W-:Y:S01]  /*1270*/  @!P4 IMAD.IADD R3, R3, 0x1, -R20 ;  /* 0x000000010303c824 */ /* 0x000fe200078e0a14 */
[C---:B------:R-:W-:Y:S01]  /*1280*/  ISETP.GT.U32.AND P4, PT, R20.reuse, R7, PT ;  /* 0x000000071400720c */ /* 0x040fe20003f84070 */
[----:B------:R-:W-:Y:S02]  /*1290*/  IMAD.MOV R11, RZ, RZ, -R4 ;  /* 0x000000ffff0b7224 */ /* 0x000fe400078e0a04 */
[----:B------:R-:W-:Y:S02]  /*12a0*/  IMAD.MOV.U32 R5, RZ, RZ, R10 ;  /* 0x000000ffff057224 */ /* 0x000fe400078e000a */
[----:B------:R-:W-:Y:S02]  /*12b0*/  IMAD R0, R20, R11, R0 ;  /* 0x0000000b14007224 */ /* 0x000fe400078e0200 */
[----:B------:R-:W-:Y:S02]  /*12c0*/  IMAD.MOV.U32 R9, RZ, RZ, R3 ;  /* 0x000000ffff097224 */ /* 0x000fe400078e0003 */
[----:B------:R-:W-:-:S04]  /*12d0*/  IMAD.HI.U32 R3, R15, R5, RZ ;  /* 0x000000050f037227 */ /* 0x000fc800078e00ff */
[--C-:B------:R-:W-:Y:S01]  /*12e0*/  @!P5 IMAD.IADD R12, R12, 0x1, -R20.reuse ;  /* 0x000000010c0cd824 */ /* 0x100fe200078e0a14 */
[----:B------:R-:W-:Y:S01]  /*12f0*/  ISETP.GT.U32.AND P5, PT, R20, R0, PT ;  /* 0x000000001400720c */ /* 0x000fe20003fa4070 */
[----:B------:R-:W-:Y:S02]  /*1300*/  IMAD.MOV R3, RZ, RZ, -R3 ;  /* 0x000000ffff037224 */ /* 0x000fe400078e0a03 */
[--C-:B------:R-:W-:Y:S01]  /*1310*/  @!P1 IMAD.IADD R13, R13, 0x1, -R20.reuse ;  /* 0x000000010d0d9824 */ /* 0x100fe200078e0a14 */
[----:B------:R-:W-:Y:S01]  /*1320*/  ISETP.GE.AND P1, PT, R6, RZ, PT ;  /* 0x000000ff0600720c */ /* 0x000fe20003f26270 */
[----:B------:R-:W-:Y:S02]  /*1330*/  @!P4 IMAD.IADD R7, R7, 0x1, -R20 ;  /* 0x000000010707c824 */ /* 0x000fe400078e0a14 */
[C---:B------:R-:W-:Y:S02]  /*1340*/  IMAD R5, R20.reuse, R3, R5 ;  /* 0x0000000314057224 */ /* 0x040fe400078e0205 */
[----:B------:R-:W-:Y:S01]  /*1350*/  IMAD.MOV.U32 R14, RZ, RZ, R13 ;  /* 0x000000ffff0e7224 */ /* 0x000fe200078e000d */
[----:B------:R-:W-:Y:S01]  /*1360*/  ISETP.GT.U32.AND P4, PT, R20, R7, PT ;  /* 0x000000071400720c */ /* 0x000fe20003f84070 */
[----:B------:R-:W-:Y:S01]  /*1370*/  @!P0 IMAD.MOV R9, RZ, RZ, -R9 ;  /* 0x000000ffff098224 */ /* 0x000fe200078e0a09 */
[----:B------:R-:W-:Y:S01]  /*1380*/  ISETP.GE.AND P0, PT, R2, RZ, PT ;  /* 0x000000ff0200720c */ /* 0x000fe20003f06270 */
[----:B------:R-:W-:Y:S01]  /*1390*/  @!P6 IMAD.MOV R14, RZ, RZ, -R14 ;  /* 0x000000ffff0ee224 */ /* 0x000fe200078e0a0e */
[----:B------:R-:W-:Y:S01]  /*13a0*/  ISETP.GT.U32.AND P6, PT, R20, R5, PT ;  /* 0x000000051400720c */ /* 0x000fe20003fc4070 */
[----:B------:R-:W-:Y:S01]  /*13b0*/  @!P5 IMAD.IADD R0, R0, 0x1, -R20 ;  /* 0x000000010000d824 */ /* 0x000fe200078e0a14 */
[----:B------:R0:W-:Y:S01]  /*13c0*/  STL [R1+0x3c], R9 ;  /* 0x00003c0901007387 */ /* 0x0001e20000100800 */
[----:B------:R-:W-:-:S02]  /*13d0*/  VIADD R6, R21, 0x1f2 ;  /* 0x000001f215067836 */ /* 0x000fc40000000000 */
[----:B------:R-:W-:Y:S01]  /*13e0*/  VIADD R3, R21, 0x1f0 ;  /* 0x000001f015037836 */ /* 0x000fe20000000000 */
[----:B------:R-:W-:Y:S01]  /*13f0*/  ISETP.GT.U32.AND P5, PT, R20, R0, PT ;  /* 0x000000001400720c */ /* 0x000fe20003fa4070 */
[----:B------:R-:W-:Y:S01]  /*1400*/  STL [R1+0x48], R14 ;  /* 0x0000480e01007387 */ /* 0x000fe20000100800 */
[----:B------:R-:W-:Y:S01]  /*1410*/  IABS R4, R6 ;  /* 0x0000000600047213 */ /* 0x000fe20000000000 */
[----:B------:R-:W-:Y:S01]  /*1420*/  @!P4 IMAD.IADD R7, R7, 0x1, -R20 ;  /* 0x000000010707c824 */ /* 0x000fe200078e0a14 */
[----:B------:R-:W-:Y:S01]  /*1430*/  IABS R11, R3 ;  /* 0x00000003000b7213 */ /* 0x000fe20000000000 */
[----:B------:R-:W-:Y:S01]  /*1440*/  VIADD R2, R21, 0x1ee ;  /* 0x000001ee15027836 */ /* 0x000fe20000000000 */
[----:B------:R-:W-:Y:S01]  /*1450*/  ISETP.GE.AND P4, PT, R3, RZ, PT ;  /* 0x000000ff0300720c */ /* 0x000fe20003f86270 */
[----:B0-----:R-:W-:Y:S02]  /*1460*/  IMAD.MOV.U32 R9, RZ, RZ, R12 ;  /* 0x000000ffff097224 */ /* 0x001fe400078e000c */
[----:B------:R-:W-:Y:S01]  /*1470*/  @!P6 IMAD.IADD R5, R5, 0x1, -R20 ;  /* 0x000000010505e824 */ /* 0x000fe200078e0a14 */
[----:B------:R-:W-:Y:S01]  /*1480*/  IABS R10, R2 ;  /* 0x00000002000a7213 */ /* 0x000fe20000000000 */
[----:B------:R-:W-:Y:S01]  /*1490*/  @!P3 IMAD.MOV R9, RZ, RZ, -R9 ;  /* 0x000000ffff09b224 */ /* 0x000fe200078e0a09 */
[----:B------:R-:W-:Y:S01]  /*14a0*/  ISETP.GE.AND P3, PT, R6, RZ, PT ;  /* 0x000000ff0600720c */ /* 0x000fe20003f66270 */
[----:B------:R-:W-:Y:S01]  /*14b0*/  IMAD.HI.U32 R12, R15, R4, RZ ;  /* 0x000000040f0c7227 */ /* 0x000fe200078e00ff */
[----:B------:R-:W-:-:S02]  /*14c0*/  ISETP.GT.U32.AND P6, PT, R20, R5, PT ;  /* 0x000000051400720c */ /* 0x000fc40003fc4070 */
[----:B------:R0:W-:Y:S01]  /*14d0*/  STL [R1+0x4c], R9 ;  /* 0x00004c0901007387 */ /* 0x0001e20000100800 */
[----:B------:R-:W-:-:S04]  /*14e0*/  IMAD.HI.U32 R3, R15, R11, RZ ;  /* 0x0000000b0f037227 */ /* 0x000fc800078e00ff */
[----:B------:R-:W-:Y:S02]  /*14f0*/  IMAD.MOV R12, RZ, RZ, -R12 ;  /* 0x000000ffff0c7224 */ /* 0x000fe400078e0a0c */
[----:B------:R-:W-:Y:S02]  /*1500*/  IMAD.MOV R3, RZ, RZ, -R3 ;  /* 0x000000ffff037224 */ /* 0x000fe400078e0a03 */
[----:B------:R-:W-:Y:S02]  /*1510*/  @!P5 IMAD.IADD R0, R0, 0x1, -R20 ;  /* 0x000000010000d824 */ /* 0x000fe400078e0a14 */
[----:B0-----:R-:W-:Y:S02]  /*1520*/  IMAD.MOV.U32 R9, RZ, RZ, R7 ;  /* 0x000000ffff097224 */ /* 0x001fe400078e0007 */
[----:B------:R-:W-:Y:S02]  /*1530*/  IMAD R4, R20, R12, R4 ;  /* 0x0000000c14047224 */ /* 0x000fe400078e0204 */
[----:B------:R-:W-:Y:S01]  /*1540*/  @!P2 IMAD.MOV R9, RZ, RZ, -R9 ;  /* 0x000000ffff09a224 */ /* 0x000fe200078e0a09 */
[----:B------:R-:W-:Y:S01]  /*1550*/  ISETP.GE.AND P2, PT, R2, RZ, PT ;  /* 0x000000ff0200720c */ /* 0x000fe20003f46270 */
[C---:B------:R-:W-:Y:S01]  /*1560*/  IMAD R11, R20.reuse, R3, R11 ;  /* 0x00000003140b7224 */ /* 0x040fe200078e020b */
[----:B------:R-:W-:Y:S01]  /*1570*/  ISETP.GT.U32.AND P5, PT, R20, R4, PT ;  /* 0x000000041400720c */ /* 0x000fe20003fa4070 */
[----:B------:R-:W-:Y:S01]  /*1580*/  IMAD.HI.U32 R6, R15, R10, RZ ;  /* 0x0000000a0f067227 */ /* 0x000fe200078e00ff */
[----:B------:R0:W-:Y:S03]  /*1590*/  STL [R1+0x3c0], R9 ;  /* 0x0003c00901007387 */ /* 0x0001e60000100800 */
[----:B------:R-:W-:-:S02]  /*15a0*/  IMAD.MOV R6, RZ, RZ, -R6 ;  /* 0x000000ffff067224 */ /* 0x000fc400078e0a06 */
[----:B------:R-:W-:Y:S02]  /*15b0*/  @!P6 IMAD.IADD R5, R5, 0x1, -R20 ;  /* 0x000000010505e824 */ /* 0x000fe400078e0a14 */
[----:B------:R-:W-:Y:S02]  /*15c0*/  IMAD R10, R20, R6, R10 ;  /* 0x00000006140a7224 */ /* 0x000fe400078e020a */
[C---:B------:R-:W-:Y:S02]  /*15d0*/  VIADD R14, R21.reuse, 0x1ec ;  /* 0x000001ec150e7836 */ /* 0x040fe40000000000 */
[----:B0-----:R-:W-:Y:S02]  /*15e0*/  IMAD.MOV.U32 R9, RZ, RZ, R0 ;  /* 0x000000ffff097224 */ /* 0x001fe400078e0000 */
[----:B------:R-:W-:Y:S01]  /*15f0*/  @!P5 IMAD.IADD R4, R4, 0x1, -R20 ;  /* 0x000000010404d824 */ /* 0x000fe200078e0a14 */
[----:B------:R-:W-:Y:S01]  /*1600*/  ISETP.GE.AND P6, PT, R14, RZ, PT ;  /* 0x000000ff0e00720c */ /* 0x000fe20003fc6270 */
[----:B------:R-:W-:Y:S01]  /*1610*/  @!P0 IMAD.MOV R9, RZ, RZ, -R9 ;  /* 0x000000ffff098224 */ /* 0x000fe200078e0a09 */
[C---:B------:R-:W-:Y:S01]  /*1620*/  ISETP.GT.U32.AND P0, PT, R20.reuse, R11, PT ;  /* 0x0000000b1400720c */ /* 0x040fe20003f04070 */
[C---:B------:R-:W-:Y:S01]  /*1630*/  VIADD R7, R21.reuse, 0x1ea ;  /* 0x000001ea15077836 */ /* 0x040fe20000000000 */
[C---:B------:R-:W-:Y:S01]  /*1640*/  ISETP.GT.U32.AND P5, PT, R20.reuse, R4, PT ;  /* 0x000000041400720c */ /* 0x040fe20003fa4070 */
[C---:B------:R-:W-:Y:S01]  /*1650*/  VIADD R6, R21.reuse, 0x1e6 ;  /* 0x000001e615067836 */ /* 0x040fe20000000000 */
[----:B------:R0:W-:Y:S01]  /*1660*/  STL [R1+0x3c4], R9 ;  /* 0x0003c40901007387 */ /* 0x0001e20000100800 */
[----:B------:R-:W-:Y:S01]  /*1670*/  IABS R14, R14 ;  /* 0x0000000e000e7213 */ /* 0x000fe20000000000 */
[----:B------:R-:W-:Y:S01]  /*1680*/  VIADD R2, R21, 0x1e8 ;  /* 0x000001e815027836 */ /* 0x000fe20000000000 */
[----:B------:R-:W-:Y:S01]  /*1690*/  IABS R12, R7 ;  /* 0x00000007000c7213 */ /* 0x000fe20000000000 */
[----:B------:R-:W-:Y:S01]  /*16a0*/  IMAD R19, R20, R24, R19 ;  /* 0x0000001814137224 */ /* 0x000fe200078e0213 */
[----:B------:R-:W-:Y:S01]  /*16b0*/  IABS R0, R6 ;  /* 0x0000000600007213 */ /* 0x000fe20000000000 */
[----:B------:R-:W-:Y:S01]  /*16c0*/  IMAD.HI.U32 R16, R15, R14, RZ ;  /* 0x0000000e0f107227 */ /* 0x000fe200078e00ff */
[----:B------:R-:W-:-:S03]  /*16d0*/  IABS R3, R2 ;  /* 0x0000000200037213 */ /* 0x000fc60000000000 */
[----:B0-----:R-:W-:Y:S02]  /*16e0*/  IMAD.MOV.U32 R9, RZ, RZ, R5 ;  /* 0x000000ffff097224 */ /* 0x001fe400078e0005 */
[----:B------:R-:W-:Y:S02]  /*16f0*/  @!P0 IMAD.IADD R11, R11, 0x1, -R20 ;  /* 0x000000010b0b8824 */ /* 0x000fe400078e0a14 */
[----:B------:R-:W-:Y:S01]  /*1700*/  @!P1 IMAD.MOV R9, RZ, RZ, -R9 ;  /* 0x000000ffff099224 */ /* 0x000fe200078e0a09 */
[C---:B------:R-:W-:Y:S01]  /*1710*/  ISETP.GT.U32.AND P1, PT, R20.reuse, R10, PT ;  /* 0x0000000a1400720c */ /* 0x040fe20003f24070 */
[----:B------:R-:W-:Y:S01]  /*1720*/  IMAD.MOV R16, RZ, RZ, -R16 ;  /* 0x000000ffff107224 */ /* 0x000fe200078e0a10 */
[----:B------:R-:W-:Y:S01]  /*1730*/  ISETP.GT.U32.AND P0, PT, R20, R11, PT ;  /* 0x0000000b1400720c */ /* 0x000fe20003f04070 */
[----:B------:R-:W-:Y:S01]  /*1740*/  IMAD.HI.U32 R13, R15, R12, RZ ;  /* 0x0000000c0f0d7227 */ /* 0x000fe200078e00ff */
[----:B------:R0:W-:Y:S03]  /*1750*/  STL [R1+0x3c8], R9 ;  /* 0x0003c80901007387 */ /* 0x0001e60000100800 */
[----:B------:R-:W-:Y:S01]  /*1760*/  @!P5 IMAD.IADD R4, R4, 0x1, -R20 ;  /* 0x000000010404d824 */ /* 0x000fe200078e0a14 */
[----:B------:R-:W-:Y:S01]  /*1770*/  ISETP.GE.AND P5, PT, R7, RZ, PT ;  /* 0x000000ff0700720c */ /* 0x000fe20003fa6270 */
[----:B------:R-:W-:-:S02]  /*1780*/  IMAD R7, R20, R16, R14 ;  /* 0x0000001014077224 */ /* 0x000fc400078e020e */
[----:B------:R-:W-:Y:S02]  /*1790*/  IMAD.MOV R13, RZ, RZ, -R13 ;  /* 0x000000ffff0d7224 */ /* 0x000fe400078e0a0d */
[--C-:B------:R-:W-:Y:S02]  /*17a0*/  @!P1 IMAD.IADD R10, R10, 0x1, -R20.reuse ;  /* 0x000000010a0a9824 */ /* 0x100fe400078e0a14 */
[----:B------:R-:W-:Y:S01]  /*17b0*/  @!P0 IMAD.IADD R11, R11, 0x1, -R20 ;  /* 0x000000010b0b8824 */ /* 0x000fe200078e0a14 */
[C---:B------:R-:W-:Y:S01]  /*17c0*/  ISETP.GT.U32.AND P0, PT, R20.reuse, R7, PT ;  /* 0x000000071400720c */ /* 0x040fe20003f04070 */
[----:B------:R-:W-:Y:S01]  /*17d0*/  IMAD.MOV.U32 R17, RZ, RZ, R4 ;  /* 0x000000ffff117224 */ /* 0x000fe200078e0004 */
[C---:B------:R-:W-:Y:S01]  /*17e0*/  ISETP.GT.U32.AND P1, PT, R20.reuse, R10, PT ;  /* 0x0000000a1400720c */ /* 0x040fe20003f24070 */
[----:B0-----:R-:W-:Y:S02]  /*17f0*/  IMAD.MOV.U32 R9, RZ, RZ, R11 ;  /* 0x000000ffff097224 */ /* 0x001fe400078e000b */
[----:B------:R-:W-:-:S02]  /*1800*/  IMAD R12, R20, R13, R12 ;  /* 0x0000000d140c7224 */ /* 0x000fc400078e020c */
[----:B------:R-:W-:-:S04]  /*1810*/  IMAD.HI.U32 R13, R15, R0, RZ ;  /* 0x000000000f0d7227 */ /* 0x000fc800078e00ff */
[----:B------:R-:W-:Y:S01]  /*1820*/  @!P3 IMAD.MOV R17, RZ, RZ, -R17 ;  /* 0x000000ffff11b224 */ /* 0x000fe200078e0a11 */
[----:B------:R-:W-:Y:S01]  /*1830*/  ISETP.GT.U32.AND P3, PT, R20, R12, PT ;  /* 0x0000000c1400720c */ /* 0x000fe20003f64070 */
[----:B------:R-:W-:Y:S01]  /*1840*/  @!P4 IMAD.MOV R9, RZ, RZ, -R9 ;  /* 0x000000ffff09c224 */ /* 0x000fe200078e0a09 */
[----:B------:R-:W-:Y:S01]  /*1850*/  ISETP.GE.AND P4, PT, R2, RZ, PT ;  /* 0x000000ff0200720c */ /* 0x000fe20003f86270 */
[----:B------:R-:W-:Y:S01]  /*1860*/  IMAD.MOV R4, RZ, RZ, -R13 ;  /* 0x000000ffff047224 */ /* 0x000fe200078e0a0d */
[----:B------:R-:W-:Y:S01]  /*1870*/  STL [R1+0xa0], R17 ;  /* 0x0000a01101007387 */ /* 0x000fe20000100800 */
[----:B------:R-:W-:Y:S02]  /*1880*/  @!P1 IMAD.IADD R10, R10, 0x1, -R20 ;  /* 0x000000010a0a9824 */ /* 0x000fe400078e0a14 */
[----:B------:R-:W-:Y:S01]  /*1890*/  IMAD.HI.U32 R5, R15, R3, RZ ;  /* 0x000000030f057227 */ /* 0x000fe200078e00ff */
[----:B------:R0:W-:Y:S03]  /*18a0*/  STL [R1+0x390], R9 ;  /* 0x0003900901007387 */ /* 0x0001e60000100800 */
[----:B------:R-:W-:-:S02]  /*18b0*/  IMAD R0, R20, R4, R0 ;  /* 0x0000000414007224 */ /* 0x000fc400078e0200 */
[----:B------:R-:W-:Y:S02]  /*18c0*/  IMAD.MOV R5, RZ, RZ, -R5 ;  /* 0x000000ffff057224 */ /* 0x000fe400078e0a05 */
[----:B------:R-:W-:Y:S02]  /*18d0*/  @!P0 IMAD.IADD R7, R7, 0x1, -R20 ;  /* 0x0000000107078824 */ /* 0x000fe400078e0a14 */
[C---:B------:R-:W-:Y:S02]  /*18e0*/  IMAD R2, R20.reuse, R5, R3 ;  /* 0x0000000514027224 */ /* 0x040fe400078e0203 */
[----:B0-----:R-:W-:Y:S01]  /*18f0*/  IMAD.MOV.U32 R9, RZ, RZ, R10 ;  /* 0x000000ffff097224 */ /* 0x001fe200078e000a */
[C---:B------:R-:W-:Y:S01]  /*1900*/  ISETP.GT.U32.AND P0, PT, R20.reuse, R7, PT ;  /* 0x000000071400720c */ /* 0x040fe20003f04070 */
[C---:B------:R-:W-:Y:S01]  /*1910*/  VIADD R3, R21.reuse, 0x1e4 ;  /* 0x000001e415037836 */ /* 0x040fe20000000000 */
[C---:B------:R-:W-:Y:S01]  /*1920*/  ISETP.GT.U32.AND P1, PT, R20.reuse, R2, PT ;  /* 0x000000021400720c */ /* 0x040fe20003f24070 */
[----:B------:R-:W-:Y:S01]  /*1930*/  @!P2 IMAD.MOV R9, RZ, RZ, -R9 ;  /* 0x000000ffff09a224 */ /* 0x000fe200078e0a09 */
[----:B------:R-:W-:Y:S01]  /*1940*/  ISETP.GT.U32.AND P2, PT, R20, R0, PT ;  /* 0x000000001400720c */ /* 0x000fe20003f44070 */
[C---:B------:R-:W-:Y:S01]  /*1950*/  VIADD R4, R21.reuse, 0x1e2 ;  /* 0x000001e215047836 */ /* 0x040fe20000000000 */
[----:B------:R-:W-:Y:S01]  /*1960*/  IABS R11, R3 ;  /* 0x00000003000b7213 */ /* 0x000fe20000000000 */
[----:B------:R-:W-:Y:S01]  /*1970*/  @!P3 IMAD.IADD R12, R12, 0x1, -R20 ;  /* 0x000000010c0cb824 */ /* 0x000fe200078e0a14 */
[----:B------:R0:W-:Y:S01]  /*1980*/  STL [R1+0x3bc], R9 ;  /* 0x0003bc0901007387 */ /* 0x0001e20000100800 */
[----:B------:R-:W-:Y:S01]  /*1990*/  VIADD R5, R21, 0x1e0 ;  /* 0x000001e015057836 */ /* 0x000fe20000000000 */
[----:B------:R-:W-:Y:S01]  /*19a0*/  IABS R10, R4 ;  /* 0x00000004000a7213 */ /* 0x000fe20000000000 */
[----:B------:R-:W-:Y:S01]  /*19b0*/  IMAD.HI.U32 R14, R15, R11, RZ ;  /* 0x0000000b0f0e7227 */ /* 0x000fe200078e00ff */
[----:B------:R-:W-:-:S02]  /*19c0*/  ISETP.GT.U32.AND P3, PT, R20, R12, PT ;  /* 0x0000000c1400720c */ /* 0x000fc40003f64070 */
[----:B------:R-:W-:Y:S01]  /*19d0*/  IABS R13, R5 ;  /* 0x00000005000d7213 */ /* 0x000fe20000000000 */
[--C-:B------:R-:W-:Y:S01]  /*19e0*/  @!P0 IMAD.IADD R7, R7, 0x1, -R20.reuse ;  /* 0x0000000107078824 */ /* 0x100fe200078e0a14 */
[----:B------:R-:W-:Y:S01]  /*19f0*/  ISETP.GE.AND P0, PT, R6, RZ, PT ;  /* 0x000000ff0600720c */ /* 0x000fe20003f06270 */
[--C-:B------:R-:W-:Y:S02]  /*1a00*/  @!P2 IMAD.IADD R0, R0, 0x1, -R20.reuse ;  /* 0x000000010000a824 */ /* 0x100fe400078e0a14 */
[----:B------:R-:W-:Y:S02]  /*1a10*/  @!P1 IMAD.IADD R2, R2, 0x1, -R20 ;  /* 0x0000000102029824 */ /* 0x000fe400078e0a14 */
[----:B------:R-:W-:Y:S01]  /*1a20*/  IMAD.HI.U32 R6, R15, R10, RZ ;  /* 0x0000000a0f067227 */ /* 0x000fe200078e00ff */
[C---:B------:R-:W-:Y:S02]  /*1a30*/  ISETP.GT.U32.AND P2, PT, R20.reuse, R0, PT ;  /* 0x000000001400720c */ /* 0x040fe40003f44070 */
[----:B------:R-:W-:Y:S01]  /*1a40*/  ISETP.GT.U32.AND P1, PT, R20, R2, PT ;  /* 0x000000021400720c */ /* 0x000fe20003f24070 */
[----:B------:R-:W-:-:S02]  /*1a50*/  IMAD.MOV R14, RZ, RZ, -R14 ;  /* 0x000000ffff0e7224 */ /* 0x000fc400078e0a0e */
[----:B------:R-:W-:Y:S02]  /*1a60*/  IMAD.MOV R6, RZ, RZ, -R6 ;  /* 0x000000ffff067224 */ /* 0x000fe400078e0a06 */
[C---:B------:R-:W-:Y:S02]  /*1a70*/  IMAD R11, R20.reuse, R14, R11 ;  /* 0x0000000e140b7224 */ /* 0x040fe400078e020b */
[----:B------:R-:W-:Y:S02]  /*1a80*/  IMAD R10, R20, R6, R10 ;  /* 0x00000006140a7224 */ /* 0x000fe400078e020a */
[--C-:B------:R-:W-:Y:S01]  /*1a90*/  @!P3 IMAD.IADD R12, R12, 0x1, -R20.reuse ;  /* 0x000000010c0cb824 */ /* 0x100fe200078e0a14 */
[----:B------:R-:W-:Y:S01]  /*1aa0*/  ISETP.GT.U32.AND P3, PT, R20, R11, PT ;  /* 0x0000000b1400720c */ /* 0x000fe20003f64070 */
[----:B------:R-:W-:Y:S01]  /*1ab0*/  @!P2 IMAD.IADD R0, R0, 0x1, -R20 ;  /* 0x000000010000a824 */ /* 0x000fe200078e0a14 */
[----:B------:R-:W-:Y:S01]  /*1ac0*/  ISETP.GT.U32.AND P2, PT, R20, R10, PT ;  /* 0x0000000a1400720c */ /* 0x000fe20003f44070 */
[----:B------:R-:W-:-:S02]  /*1ad0*/  IMAD.MOV.U32 R16, RZ, RZ, R7 ;  /* 0x000000ffff107224 */ /* 0x000fc400078e0007 */
[----:B------:R-:W-:Y:S01]  /*1ae0*/  @!P1 IMAD.IADD R2, R2, 0x1, -R20 ;  /* 0x0000000102029824 */ /* 0x000fe200078e0a14 */
[----:B------:R-:W-:Y:S01]  /*1af0*/  ISETP.GE.AND P1, PT, R5, RZ, PT ;  /* 0x000000ff0500720c */ /* 0x000fe20003f26270 */
[----:B------:R-:W-:Y:S01]  /*1b00*/  @!P6 IMAD.MOV R16, RZ, RZ, -R16 ;  /* 0x000000ffff10e224 */ /* 0x000fe200078e0a10 */
[----:B------:R-:W-:Y:S01]  /*1b10*/  ISETP.GE.AND P6, PT, R3, RZ, PT ;  /* 0x000000ff0300720c */ /* 0x000fe20003fc6270 */
[----:B0-----:R-:W-:Y:S02]  /*1b20*/  IMAD.MOV.U32 R9, RZ, RZ, R12 ;  /* 0x000000ffff097224 */ /* 0x001fe400078e000c */
[----:B------:R-:W-:Y:S01]  /*1b30*/  VIADD R3, R21, 0x1de ;  /* 0x000001de15037836 */ /* 0x000fe20000000000 */
[----:B------:R0:W-:Y:S01]  /*1b40*/  STL [R1+0xa4], R16 ;  /* 0x0000a41001007387 */ /* 0x0001e20000100800 */
[----:B------:R-:W-:Y:S02]  /*1b50*/  IMAD.MOV.U32 R12, RZ, RZ, R2 ;  /* 0x000000ffff0c7224 */ /* 0x000fe400078e0002 */
[----:B------:R-:W-:-:S04]  /*1b60*/  IMAD.HI.U32 R7, R15, R13, RZ ;  /* 0x0000000d0f077227 */ /* 0x000fc800078e00ff */
[----:B------:R-:W-:Y:S02]  /*1b70*/  @!P3 IMAD.IADD R11, R11, 0x1, -R20 ;  /* 0x000000010b0bb824 */ /* 0x000fe400078e0a14 */
[----:B------:R-:W-:Y:S01]  /*1b80*/  @!P4 IMAD.MOV R12, RZ, RZ, -R12 ;  /* 0x000000ffff0cc224 */ /* 0x000fe200078e0a0c */
[----:B------:R-:W-:Y:S01]  /*1b90*/  ISETP.GE.AND P4, PT, R3, RZ, PT ;  /* 0x000000ff0300720c */ /* 0x000fe20003f86270 */
[----:B------:R-:W-:Y:S01]  /*1ba0*/  @!P5 IMAD.MOV R9, RZ, RZ, -R9 ;  /* 0x000000ffff09d224 */ /* 0x000fe200078e0a09 */
[----:B------:R-:W-:Y:S01]  /*1bb0*/  IABS R3, R3 ;  /* 0x0000000300037213 */ /* 0x000fe20000000000 */
[----:B------:R-:W-:Y:S01]  /*1bc0*/  @!P2 IMAD.IADD R10, R10, 0x1, -R20 ;  /* 0x000000010a0aa824 */ /* 0x000fe200078e0a14 */
[C---:B------:R-:W-:Y:S01]  /*1bd0*/  ISETP.GT.U32.AND P3, PT, R20.reuse, R11, PT ;  /* 0x0000000b1400720c */ /* 0x040fe20003f64070 */
[----:B------:R-:W-:Y:S01]  /*1be0*/  IMAD.MOV R7, RZ, RZ, -R7 ;  /* 0x000000ffff077224 */ /* 0x000fe200078e0a07 */
[----:B------:R1:W-:Y:S01]  /*1bf0*/  STL [R1+0xa8], R9 ;  /* 0x0000a80901007387 */ /* 0x0003e20000100800 */
[----:B------:R-:W-:Y:S01]  /*1c00*/  VIADD R2, R21, 0x1dc ;  /* 0x000001dc15027836 */ /* 0x000fe20000000000 */
[C---:B------:R-:W-:Y:S01]  /*1c10*/  ISETP.GT.U32.AND P2, PT, R20.reuse, R10, PT ;  /* 0x0000000a1400720c */ /* 0x040fe20003f44070 */
[----:B------:R-:W-:Y:S01]  /*1c20*/  IMAD R13, R20, R7, R13 ;  /* 0x00000007140d7224 */ /* 0x000fe200078e020d */
[----:B------:R2:W-:Y:S01]  /*1c30*/  STL [R1+0xac], R12 ;  /* 0x0000ac0c01007387 */ /* 0x0005e20000100800 */
[----:B------:R-:W-:Y:S01]  /*1c40*/  IMAD.HI.U32 R7, R15, R3, RZ ;  /* 0x000000030f077227 */ /* 0x000fe200078e00ff */
[----:B0-----:R-:W-:-:S02]  /*1c50*/  IABS R16, R2 ;  /* 0x0000000200107213 */ /* 0x001fc40000000000 */
[----:B------:R-:W-:Y:S01]  /*1c60*/  ISETP.GE.AND P5, PT, R4, RZ, PT ;  /* 0x000000ff0400720c */ /* 0x000fe20003fa6270 */
[----:B------:R-:W-:Y:S02]  /*1c70*/  IMAD.MOV R7, RZ, RZ, -R7 ;  /* 0x000000ffff077224 */ /* 0x000fe400078e0a07 */
[----:B-1----:R-:W-:Y:S02]  /*1c80*/  IMAD.MOV.U32 R9, RZ, RZ, R0 ;  /* 0x000000ffff097224 */ /* 0x002fe400078e0000 */
[----:B------:R-:W-:Y:S02]  /*1c90*/  IMAD R3, R20, R7, R3 ;  /* 0x0000000714037224 */ /* 0x000fe400078e0203 */
[----:B------:R-:W-:Y:S01]  /*1ca0*/  @!P0 IMAD.MOV R9, RZ, RZ, -R9 ;  /* 0x000000ffff098224 */ /* 0x000fe200078e0a09 */
[----:B------:R-:W-:Y:S01]  /*1cb0*/  ISETP.GE.AND P0, PT, R2, RZ, PT ;  /* 0x000000ff0200720c */ /* 0x000fe20003f06270 */
[----:B------:R-:W-:-:S03]  /*1cc0*/  IMAD.HI.U32 R2, R15, R16, RZ ;  /* 0x000000100f027227 */ /* 0x000fc600078e00ff */
[----:B------:R0:W-:Y:S01]  /*1cd0*/  STL [R1+0x38c], R9 ;  /* 0x00038c0901007387 */ /* 0x0001e20000100800 */
[----:B------:R-:W-:Y:S01]  /*1ce0*/  @!P3 IMAD.IADD R11, R11, 0x1, -R20 ;  /* 0x000000010b0bb824 */ /* 0x000fe200078e0a14 */
[----:B------:R-:W-:Y:S01]  /*1cf0*/  ISETP.GT.U32.AND P3, PT, R20, R13, PT ;  /* 0x0000000d1400720c */ /* 0x000fe20003f64070 */
[----:B------:R-:W-:Y:S02]  /*1d00*/  IMAD.MOV R2, RZ, RZ, -R2 ;  /* 0x000000ffff027224 */ /* 0x000fe400078e0a02 */
[----:B------:R-:W-:Y:S01]  /*1d10*/  @!P2 IMAD.IADD R10, R10, 0x1, -R20 ;  /* 0x000000010a0aa824 */ /* 0x000fe200078e0a14 */
[C---:B------:R-:W-:Y:S01]  /*1d20*/  ISETP.GT.U32.AND P2, PT, R20.reuse, R3, PT ;  /* 0x000000031400720c */ /* 0x040fe20003f44070 */
[----:B------:R-:W-:Y:S02]  /*1d30*/  IMAD R16, R20, R2, R16 ;  /* 0x0000000214107224 */ /* 0x000fe400078e0210 */
[----:B--2---:R-:W-:Y:S02]  /*1d40*/  IMAD.MOV.U32 R12, RZ, RZ, R11 ;  /* 0x000000ffff0c7224 */ /* 0x004fe400078e000b */
[----:B------:R-:W-:-:S02]  /*1d50*/  VIADD R0, R21, 0x1da ;  /* 0x000001da15007836 */ /* 0x000fc40000000000 */
[----:B------:R-:W-:Y:S01]  /*1d60*/  @!P6 IMAD.MOV R12, RZ, RZ, -R12 ;  /* 0x000000ffff0ce224 */ /* 0x000fe200078e0a0c */
[----:B------:R-:W-:Y:S01]  /*1d70*/  ISETP.GT.U32.AND P6, PT, R20, R16, PT ;  /* 0x000000101400720c */ /* 0x000fe20003fc4070 */
[----:B------:R-:W-:Y:S01]  /*1d80*/  VIADD R6, R21, 0x1d8 ;  /* 0x000001d815067836 */ /* 0x000fe20000000000 */
[----:B------:R-:W-:Y:S01]  /*1d90*/  IABS R4, R0 ;  /* 0x0000000000047213 */ /* 0x000fe20000000000 */
[----:B0-----:R-:W-:Y:S01]  /*1da0*/  IMAD.MOV.U32 R9, RZ, RZ, R10 ;  /* 0x000000ffff097224 */ /* 0x001fe200078e000a */
[----:B------:R0:W-:Y:S01]  /*1db0*/  STL [R1+0xb0], R12 ;  /* 0x0000b00c01007387 */ /* 0x0001e20000100800 */
[----:B------:R-:W-:Y:S01]  /*1dc0*/  @!P2 IMAD.IADD R3, R3, 0x1, -R20 ;  /* 0x000000010303a824 */ /* 0x000fe200078e0a14 */
[----:B------:R-:W-:Y:S01]  /*1dd0*/  IABS R5, R6 ;  /* 0x0000000600057213 */ /* 0x000fe20000000000 */
[----:B------:R-:W-:-:S03]  /*1de0*/  IMAD.HI.U32 R7, R15, R4, RZ ;  /* 0x000000040f077227 */ /* 0x000fc600078e00ff */
[----:B------:R-:W-:Y:S01]  /*1df0*/  ISETP.GT.U32.AND P2, PT, R20, R3, PT ;  /* 0x000000031400720c */ /* 0x000fe20003f44070 */
[--C-:B------:R-:W-:Y:S02]  /*1e00*/  @!P3 IMAD.IADD R13, R13, 0x1, -R20.reuse ;  /* 0x000000010d0db824 */ /* 0x100fe400078e0a14 */
[----:B------:R-:W-:Y:S02]  /*1e10*/  IMAD.MOV R7, RZ, RZ, -R7 ;  /* 0x000000ffff077224 */ /* 0x000fe400078e0a07 */
[----:B------:R-:W-:Y:S01]  /*1e20*/  @!P6 IMAD.IADD R16, R16, 0x1, -R20 ;  /* 0x000000011010e824 */ /* 0x000fe200078e0a14 */
[----:B------:R-:W-:Y:S01]  /*1e30*/  ISETP.GT.U32.AND P3, PT, R20, R13, PT ;  /* 0x0000000d1400720c */ /* 0x000fe20003f64070 */
[----:B------:R-:W-:Y:S01]  /*1e40*/  @!P5 IMAD.MOV R9, RZ, RZ, -R9 ;  /* 0x000000ffff09d224 */ /* 0x000fe200078e0a09 */
[----:B------:R-:W-:Y:S01]  /*1e50*/  ISETP.GE.AND P5, PT, R0, RZ, PT ;  /* 0x000000ff0000720c */ /* 0x000fe20003fa6270 */
[C---:B------:R-:W-:Y:S01]  /*1e60*/  IMAD R0, R20.reuse, R7, R4 ;  /* 0x0000000714007224 */ /* 0x040fe200078e0204 */
[----:B------:R-:W-:Y:S01]  /*1e70*/  ISETP.GT.U32.AND P6, PT, R20, R16, PT ;  /* 0x000000101400720c */ /* 0x000fe20003fc4070 */
[----:B------:R-:W-:Y:S01]  /*1e80*/  VIADD R7, R21, 0x1d6 ;  /* 0x000001d615077836 */ /* 0x000fe20000000000 */
[----:B------:R1:W-:Y:S01]  /*1e90*/  STL [R1+0xd4], R9 ;  /* 0x0000d40901007387 */ /* 0x0003e20000100800 */
[----:B------:R-:W-:-:S03]  /*1ea0*/  IMAD.HI.U32 R2, R15, R5, RZ ;  /* 0x000000050f027227 */ /* 0x000fc600078e00ff */
[----:B0-----:R-:W-:Y:S01]  /*1eb0*/  IABS R12, R7 ;  /* 0x00000007000c7213 */ /* 0x001fe20000000000 */
[----:B------:R-:W-:Y:S02]  /*1ec0*/  IMAD.MOV R2, RZ, RZ, -R2 ;  /* 0x000000ffff027224 */ /* 0x000fe400078e0a02 */
[----:B------:R-:W-:Y:S02]  /*1ed0*/  VIADD R14, R21, 0x1d4 ;  /* 0x000001d4150e7836 */ /* 0x000fe40000000000 */
[----:B------:R-:W-:Y:S01]  /*1ee0*/  @!P2 IMAD.IADD R3, R3, 0x1, -R20 ;  /* 0x000000010303a824 */ /* 0x000fe200078e0a14 */
[C---:B------:R-:W-:Y:S01]  /*1ef0*/  ISETP.GT.U32.AND P2, PT, R20.reuse, R0, PT ;  /* 0x000000001400720c */ /* 0x040fe20003f44070 */
[----:B------:R-:W-:Y:S01]  /*1f00*/  IMAD R5, R20, R2, R5 ;  /* 0x0000000214057224 */ /* 0x000fe200078e0205 */
[----:B------:R-:W-:Y:S01]  /*1f10*/  IABS R23, R14 ;  /* 0x0000000e00177213 */ /* 0x000fe20000000000 */
[----:B------:R-:W-:-:S04]  /*1f20*/  IMAD.HI.U32 R10, R15, R12, RZ ;  /* 0x0000000c0f0a7227 */ /* 0x000fc800078e00ff */
[----:B------:R-:W-:Y:S01]  /*1f30*/  @!P3 IMAD.IADD R13, R13, 0x1, -R20 ;  /* 0x000000010d0db824 */ /* 0x000fe200078e0a14 */
[----:B------:R-:W-:Y:S01]  /*1f40*/  ISETP.GE.AND P3, PT, R6, RZ, PT ;  /* 0x000000ff0600720c */ /* 0x000fe20003f66270 */
[----:B------:R-:W-:Y:S02]  /*1f50*/  IMAD.MOV R10, RZ, RZ, -R10 ;  /* 0x000000ffff0a7224 */ /* 0x000fe400078e0a0a */
[----:B------:R-:W-:Y:S01]  /*1f60*/  @!P6 IMAD.IADD R16, R16, 0x1, -R20 ;  /* 0x000000011010e824 */ /* 0x000fe200078e0a14 */
[----:B------:R-:W-:Y:S01]  /*1f70*/  ISETP.GT.U32.AND P6, PT, R20, R5, PT ;  /* 0x000000051400720c */ /* 0x000fe20003fc4070 */
[----:B------:R-:W-:-:S04]  /*1f80*/  IMAD.HI.U32 R22, R15, R23, RZ ;  /* 0x000000170f167227 */ /* 0x000fc800078e00ff */
[----:B-1----:R-:W-:Y:S02]  /*1f90*/  IMAD.MOV.U32 R9, RZ, RZ, R13 ;  /* 0x000000ffff097224 */ /* 0x002fe400078e000d */
[----:B------:R-:W-:Y:S02]  /*1fa0*/  IMAD R12, R20, R10, R12 ;  /* 0x0000000a140c7224 */ /* 0x000fe400078e020c */
[----:B------:R-:W-:Y:S02]  /*1fb0*/  IMAD.MOV R22, RZ, RZ, -R22 ;  /* 0x000000ffff167224 */ /* 0x000fe400078e0a16 */
[----:B------:R-:W-:Y:S02]  /*1fc0*/  @!P1 IMAD.MOV R9, RZ, RZ, -R9 ;  /* 0x000000ffff099224 */ /* 0x000fe400078e0a09 */
[----:B------:R-:W-:Y:S01]  /*1fd0*/  @!P2 IMAD.IADD R0, R0, 0x1, -R20 ;  /* 0x000000010000a824 */ /* 0x000fe200078e0a14 */
[C---:B------:R-:W-:Y:S01]  /*1fe0*/  ISETP.GT.U32.AND P2, PT, R20.reuse, R12, PT ;  /* 0x0000000c1400720c */ /* 0x040fe20003f44070 */
[----:B------:R-:W-:Y:S01]  /*1ff0*/  VIADD R11, R21, 0x1d0 ;  /* 0x000001d0150b7836 */ /* 0x000fe20000000000 */
[----:B------:R0:W-:Y:S01]  /*2000*/  STL [R1+0xd8], R9 ;  /* 0x0000d80901007387 */ /* 0x0001e20000100800 */
[----:B------:R-:W-:-:S02]  /*2010*/  IMAD R22, R20, R22, R23 ;  /* 0x0000001614167224 */ /* 0x000fc400078e0217 */
[----:B------:R-:W-:Y:S01]  /*2020*/  @!P6 IMAD.IADD R5, R5, 0x1, -R20 ;  /* 0x000000010505e824 */ /* 0x000fe200078e0a14 */
[----:B------:R-:W-:Y:S01]  /*2030*/  IABS R4, R11 ;  /* 0x0000000b00047213 */ /* 0x000fe20000000000 */
[C---:B------:R-:W-:Y:S01]  /*2040*/  VIADD R2, R21.reuse, 0x1ce ;  /* 0x000001ce15027836 */ /* 0x040fe20000000000 */
[C---:B------:R-:W-:Y:S01]  /*2050*/  ISETP.GT.U32.AND P6, PT, R20.reuse, R22, PT ;  /* 0x000000161400720c */ /* 0x040fe20003fc4070 */
[----:B------:R-:W-:Y:S01]  /*2060*/  VIADD R13, R21, 0x1ca ;  /* 0x000001ca150d7836 */ /* 0x000fe20000000000 */
[----:B------:R-:W-:Y:S01]  /*2070*/  ISETP.GT.U32.AND P1, PT, R20, R5, PT ;  /* 0x000000051400720c */ /* 0x000fe20003f24070 */
[----:B------:R-:W-:Y:S01]  /*2080*/  IMAD.HI.U32 R17, R15, R4, RZ ;  /* 0x000000040f117227 */ /* 0x000fe200078e00ff */
[----:B------:R-:W-:-:S03]  /*2090*/  IABS R6, R2 ;  /* 0x0000000200067213 */ /* 0x000fc60000000000 */
[----:B0-----:R-:W-:Y:S01]  /*20a0*/  IMAD.MOV.U32 R9, RZ, RZ, R3 ;  /* 0x000000ffff097224 */ /* 0x001fe200078e0003 */
[----:B------:R-:W-:Y:S01]  /*20b0*/  IABS R3, R13 ;  /* 0x0000000d00037213 */ /* 0x000fe20000000000 */
[----:B------:R-:W-:Y:S01]  /*20c0*/  @!P2 IMAD.IADD R12, R12, 0x1, -R20 ;  /* 0x000000010c0ca824 */ /* 0x000fe200078e0a14 */
[C---:B------:R-:W-:Y:S01]  /*20d0*/  ISETP.GT.U32.AND P2, PT, R20.reuse, R0, PT ;  /* 0x000000001400720c */ /* 0x040fe20003f44070 */
[----:B------:R-:W-:Y:S02]  /*20e0*/  @!P4 IMAD.MOV R9, RZ, RZ, -R9 ;  /* 0x000000ffff09c224 */ /* 0x000fe400078e0a09 */
[----:B------:R-:W-:Y:S02]  /*20f0*/  IMAD.MOV R17, RZ, RZ, -R17 ;  /* 0x000000ffff117224 */ /* 0x000fe400078e0a11 */
[----:B------:R-:W-:Y:S01]  /*2100*/  IMAD.HI.U32 R10, R15, R6, RZ ;  /* 0x000000060f0a7227 */ /* 0x000fe200078e00ff */
[----:B------:R0:W-:Y:S03]  /*2110*/  STL [R1+0xdc], R9 ;  /* 0x0000dc0901007387 */ /* 0x0001e60000100800 */
[----:B------:R-:W-:-:S02]  /*2120*/  IMAD R4, R20, R17, R4 ;  /* 0x0000001114047224 */ /* 0x000fc400078e0204 */
[----:B------:R-:W-:Y:S01]  /*2130*/  @!P6 IMAD.IADD R22, R22, 0x1, -R20 ;  /* 0x000000011616e824 */ /* 0x000fe200078e0a14 */
[C---:B------:R-:W-:Y:S01]  /*2140*/  ISETP.GT.U32.AND P6, PT, R20.reuse, R12, PT ;  /* 0x0000000c1400720c */ /* 0x040fe20003fc4070 */
[----:B------:R-:W-:Y:S02]  /*2150*/  IMAD.MOV R10, RZ, RZ, -R10 ;  /* 0x000000ffff0a7224 */ /* 0x000fe400078e0a0a */
[----:B------:R-:W-:Y:S01]  /*2160*/  VIADD R17, R21, 0x1cc ;  /* 0x000001cc15117836 */ /* 0x000fe20000000000 */
[C---:B------:R-:W-:Y:S01]  /*2170*/  ISETP.GT.U32.AND P4, PT, R20.reuse, R22, PT ;  /* 0x000000161400720c */ /* 0x040fe20003f84070 */
[----:B0-----:R-:W-:Y:S02]  /*2180*/  IMAD.MOV.U32 R9, RZ, RZ, R16 ;  /* 0x000000ffff097224 */ /* 0x001fe400078e0010 */
[C---:B------:R-:W-:Y:S01]  /*2190*/  IMAD R6, R20.reuse, R10, R6 ;  /* 0x0000000a14067224 */ /* 0x040fe200078e0206 */
[----:B------:R-:W-:Y:S01]  /*21a0*/  IABS R10, R17 ;  /* 0x00000011000a7213 */ /* 0x000fe20000000000 */
[----:B------:R-:W-:Y:S01]  /*21b0*/  @!P0 IMAD.MOV R9, RZ, RZ, -R9 ;  /* 0x000000ffff098224 */ /* 0x000fe200078e0a09 */
[----:B------:R-:W-:Y:S01]  /*21c0*/  ISETP.GT.U32.AND P0, PT, R20, R19, PT ;  /* 0x000000131400720c */ /* 0x000fe20003f04070 */
[--C-:B------:R-:W-:Y:S01]  /*21d0*/  @!P2 IMAD.IADD R0, R0, 0x1, -R20.reuse ;  /* 0x000000010000a824 */ /* 0x100fe200078e0a14 */
[----:B------:R-:W-:Y:S01]  /*21e0*/  ISETP.GT.U32.AND P2, PT, R20, R4, PT ;  /* 0x000000041400720c */ /* 0x000fe20003f44070 */
[----:B------:R-:W-:Y:S01]  /*21f0*/  @!P1 IMAD.IADD R5, R5, 0x1, -R20 ;  /* 0x0000000105059824 */ /* 0x000fe200078e0a14 */
[----:B------:R-:W-:Y:S01]  /*2200*/  ISETP.GE.AND P1, PT, R7, RZ, PT ;  /* 0x000000ff0700720c */ /* 0x000fe20003f26270 */
[----:B------:R-:W-:Y:S01]  /*2210*/  IMAD.HI.U32 R7, R15, R10, RZ ;  /* 0x0000000a0f077227 */ /* 0x000fe200078e00ff */
[----:B------:R0:W-:Y:S03]  /*2220*/  STL [R1+0xe0], R9 ;  /* 0x0000e00901007387 */ /* 0x0001e60000100800 */
[----:B------:R-:W-:-:S02]  /*2230*/  IMAD.MOV.U32 R23, RZ, RZ, R0 ;  /* 0x000000ffff177224 */ /* 0x000fc400078e0000 */
[--C-:B------:R-:W-:Y:S01]  /*2240*/  @!P6 IMAD.IADD R12, R12, 0x1, -R20.reuse ;  /* 0x000000010c0ce824 */ /* 0x100fe200078e0a14 */
[----:B------:R-:W-:Y:S01]  /*2250*/  ISETP.GT.U32.AND P6, PT, R20, R6, PT ;  /* 0x000000061400720c */ /* 0x000fe20003fc4070 */
[----:B------:R-:W-:Y:S01]  /*2260*/  @!P0 IMAD.IADD R19, R19, 0x1, -R20 ;  /* 0x0000000113138824 */ /* 0x000fe200078e0a14 */
[----:B------:R-:W-:Y:S01]  /*2270*/  ISETP.GE.AND P0, PT, R18, RZ, PT ;  /* 0x000000ff1200720c */ /* 0x000fe20003f06270 */
[----:B------:R-:W-:Y:S02]  /*2280*/  IMAD.MOV R7, RZ, RZ, -R7 ;  /* 0x000000ffff077224 */ /* 0x000fe400078e0a07 */
[----:B------:R-:W-:Y:S01]  /*2290*/  @!P5 IMAD.MOV R23, RZ, RZ, -R23 ;  /* 0x000000ffff17d224 */ /* 0x000fe200078e0a17 */
[----:B------:R-:W-:Y:S01]  /*22a0*/  ISETP.GT.U32.AND P5, PT, R20, R19, PT ;  /* 0x000000131400720c */ /* 0x000fe20003fa4070 */
[----:B------:R-:W-:-:S03]  /*22b0*/  IMAD.HI.U32 R16, R15, R3, RZ ;  /* 0x000000030f107227 */ /* 0x000fc600078e00ff */
[----:B------:R-:W-:Y:S01]  /*22c0*/  STL [R1+0xe4], R23 ;  /* 0x0000e41701007387 */ /* 0x000fe20000100800 */
[----:B------:R-:W-:Y:S02]  /*22d0*/  IMAD R7, R20, R7, R10 ;  /* 0x0000000714077224 */ /* 0x000fe400078e020a */
[----:B------:R-:W-:Y:S02]  /*22e0*/  IMAD.MOV.U32 R10, RZ, RZ, R12 ;  /* 0x000000ffff0a7224 */ /* 0x000fe400078e000c */
[----:B------:R-:W-:Y:S01]  /*22f0*/  @!P4 IMAD.IADD R22, R22, 0x1, -R20 ;  /* 0x000000011616c824 */ /* 0x000fe200078e0a14 */
[----:B------:R-:W-:Y:S01]  /*2300*/  ISETP.GE.AND P4, PT, R14, RZ, PT ;  /* 0x000000ff0e00720c */ /* 0x000fe20003f86270 */
[----:B------:R-:W-:Y:S02]  /*2310*/  IMAD.MOV R16, RZ, RZ, -R16 ;  /* 0x000000ffff107224 */ /* 0x000fe400078e0a10 */
[----:B0-----:R-:W-:Y:S02]  /*2320*/  IMAD.MOV.U32 R9, RZ, RZ, R5 ;  /* 0x000000ffff097224 */ /* 0x001fe400078e0005 */
[----:B------:R-:W-:Y:S01]  /*2330*/  @!P1 IMAD.MOV R10, RZ, RZ, -R10 ;  /* 0x000000ffff0a9224 */ /* 0x000fe200078e0a0a */
[C---:B------:R-:W-:Y:S01]  /*2340*/  ISETP.GT.U32.AND P1, PT, R20.reuse, R7, PT ;  /* 0x000000071400720c */ /* 0x040fe20003f24070 */
[----:B------:R-:W-:-:S02]  /*2350*/  IMAD R3, R20, R16, R3 ;  /* 0x0000001014037224 */ /* 0x000fc400078e0203 */
[----:B------:R-:W-:Y:S02]  /*2360*/  @!P3 IMAD.MOV R9, RZ, RZ, -R9 ;  /* 0x000000ffff09b224 */ /* 0x000fe400078e0a09 */
[--C-:B------:R-:W-:Y:S01]  /*2370*/  @!P2 IMAD.IADD R4, R4, 0x1, -R20.reuse ;  /* 0x000000010404a824 */ /* 0x100fe200078e0a14 */
[----:B------:R-:W-:Y:S01]  /*2380*/  ISETP.GE.AND P2, PT, R11, RZ, PT ;  /* 0x000000ff0b00720c */ /* 0x000fe20003f46270 */
[----:B------:R-:W-:Y:S01]  /*2390*/  VIADD R0, R21, 0x1c8 ;  /* 0x000001c815007836 */ /* 0x000fe20000000000 */
[----:B------:R0:W-:Y:S01]  /*23a0*/  STL [R1+0xe8], R9 ;  /* 0x0000e80901007387 */ /* 0x0001e20000100800 */
[--C-:B------:R-:W-:Y:S01]  /*23b0*/  @!P6 IMAD.IADD R6, R6, 0x1, -R20.reuse ;  /* 0x000000010606e824 */ /* 0x100fe200078e0a14 */
[C---:B------:R-:W-:Y:S01]  /*23c0*/  ISETP.GT.U32.AND P3, PT, R20.reuse, R4, PT ;  /* 0x000000041400720c */ /* 0x040fe20003f64070 */
[--C-:B------:R-:W-:Y:S01]  /*23d0*/  @!P5 IMAD.IADD R19, R19, 0x1, -R20.reuse ;  /* 0x000000011313d824 */ /* 0x100fe200078e0a14 */
[C---:B------:R-:W-:Y:S01]  /*23e0*/  ISETP.GT.U32.AND P5, PT, R20.reuse, R3, PT ;  /* 0x000000031400720c */ /* 0x040fe20003fa4070 */
[----:B------:R1:W-:Y:S01]  /*23f0*/  STL [R1+0xec], R10 ;  /* 0x0000ec0a01007387 */ /* 0x0003e20000100800 */
[----:B------:R-:W-:Y:S01]  /*2400*/  ISETP.GT.U32.AND P6, PT, R20, R6, PT ;  /* 0x000000061400720c */ /* 0x000fe20003fc4070 */
[----:B------:R-:W-:Y:S01]  /*2410*/  @!P1 IMAD.IADD R7, R7, 0x1, -R20 ;  /* 0x0000000107079824 */ /* 0x000fe200078e0a14 */
[----:B------:R-:W-:Y:S01]  /*2420*/  IABS R12, R0 ;  /* 0x00000000000c7213 */ /* 0x000fe20000000000 */
[----:B------:R-:W-:Y:S01]  /*2430*/  VIADD R5, R21, 0x1c6 ;  /* 0x000001c615057836 */ /* 0x000fe20000000000 */
[----:B------:R-:W-:Y:S01]  /*2440*/  ISETP.GE.AND P1, PT, R0, RZ, PT ;  /* 0x000000ff0000720c */ /* 0x000fe20003f26270 */
[----:B0-----:R-:W-:-:S03]  /*2450*/  IMAD.MOV.U32 R9, RZ, RZ, R22 ;  /* 0x000000ffff097224 */ /* 0x001fc600078e0016 */
[----:B------:R-:W-:Y:S01]  /*2460*/  IABS R16, R5 ;  /* 0x0000000500107213 */ /* 0x000fe20000000000 */
[----:B------:R-:W-:Y:S01]  /*2470*/  @!P4 IMAD.MOV R9, RZ, RZ, -R9 ;  /* 0x000000ffff09c224 */ /* 0x000fe200078e0a09 */
[----:B------:R-:W-:Y:S01]  /*2480*/  ISETP.GE.AND P4, PT, R2, RZ, PT ;  /* 0x000000ff0200720c */ /* 0x000fe20003f86270 */
[----:B------:R-:W-:-:S03]  /*2490*/  IMAD.HI.U32 R2, R15, R12, RZ ;  /* 0x0000000c0f027227 */ /* 0x000fc600078e00ff */
[----:B------:R0:W-:Y:S01]  /*24a0*/  STL [R1+0xf0], R9 ;  /* 0x0000f00901007387 */ /* 0x0001e20000100800 */
[----:B-1----:R-:W-:Y:S02]  /*24b0*/  IMAD.MOV.U32 R10, RZ, RZ, R19 ;  /* 0x000000ffff0a7224 */ /* 0x002fe400078e0013 */
[----:B------:R-:W-:Y:S02]  /*24c0*/  IMAD.MOV R2, RZ, RZ, -R2 ;  /* 0x000000ffff027224 */ /* 0x000fe400078e0a02 */
[----:B------:R-:W-:Y:S01]  /*24d0*/  @!P0 IMAD.MOV R10, RZ, RZ, -R10 ;  /* 0x000000ffff0a8224 */ /* 0x000fe200078e0a0a */
[----:B------:R-:W-:Y:S01]  /*24e0*/  ISETP.GT.U32.AND P0, PT, R20, R7, PT ;  /* 0x000000071400720c */ /* 0x000fe20003f04070 */
[--C-:B------:R-:W-:Y:S02]  /*24f0*/  @!P5 IMAD.IADD R3, R3, 0x1, -R20.reuse ;  /* 0x000000010303d824 */ /* 0x100fe400078e0a14 */
[--C-:B------:R-:W-:Y:S01]  /*2500*/  @!P3 IMAD.IADD R4, R4, 0x1, -R20.reuse ;  /* 0x000000010404b824 */ /* 0x100fe200078e0a14 */
[----:B------:R-:W-:Y:S01]  /*2510*/  ISETP.GE.AND P3, PT, R17, RZ, PT ;  /* 0x000000ff1100720c */ /* 0x000fe20003f66270 */
[----:B------:R-:W-:Y:S01]  /*2520*/  @!P6 IMAD.IADD R6, R6, 0x1, -R20 ;  /* 0x000000010606e824 */ /* 0x000fe200078e0a14 */
[C---:B------:R-:W-:Y:S01]  /*2530*/  ISETP.GT.U32.AND P5, PT, R20.reuse, R3, PT ;  /* 0x000000031400720c */ /* 0x040fe20003fa4070 */
[----:B------:R-:W-:Y:S01]  /*2540*/  IMAD R12, R20, R2, R12 ;  /* 0x00000002140c7224 */ /* 0x000fe200078e020c */
[----:B------:R-:W-:Y:S01]  /*2550*/  STL [R1+0xf4], R10 ;  /* 0x0000f40a01007387 */ /* 0x000fe20000100800 */
[----:B0-----:R-:W-:Y:S01]  /*2560*/  IMAD.MOV.U32 R9, RZ, RZ, R4 ;  /* 0x000000ffff097224 */ /* 0x001fe200078e0004 */
[----:B------:R-:W-:Y:S01]  /*2570*/  ISETP.GE.AND P6, PT, R13, RZ, PT ;  /* 0x000000ff0d00720c */ /* 0x000fe20003fc6270 */
[----:B------:R-:W-:-:S04]  /*2580*/  IMAD.HI.U32 R0, R15, R16, RZ ;  /* 0x000000100f007227 */ /* 0x000fc800078e00ff */
[----:B------:R-:W-:Y:S01]  /*2590*/  @!P4 IMAD.MOV R6, RZ, RZ, -R6 ;  /* 0x000000ffff06c224 */ /* 0x000fe200078e0a06 */
[C---:B------:R-:W-:Y:S01]  /*25a0*/  ISETP.GT.U32.AND P4, PT, R20.reuse, R12, PT ;  /* 0x0000000c1400720c */ /* 0x040fe20003f84070 */
[----:B------:R-:W-:Y:S01]  /*25b0*/  @!P2 IMAD.MOV R9, RZ, RZ, -R9 ;  /* 0x000000ffff09a224 */ /* 0x000fe200078e0a09 */
[----:B------:R-:W-:Y:S01]  /*25c0*/  ISETP.GE.AND P2, PT, R5, RZ, PT ;  /* 0x000000ff0500720c */ /* 0x000fe20003f46270 */
[----:B------:R-:W-:Y:S02]  /*25d0*/  IMAD.MOV R0, RZ, RZ, -R0 ;  /* 0x000000ffff007224 */ /* 0x000fe400078e0a00 */
[----:B------:R-:W-:Y:S01]  /*25e0*/  @!P0 IMAD.IADD R7, R7, 0x1, -R20 ;  /* 0x0000000107078824 */ /* 0x000fe200078e0a14 */
[----:B------:R-:W-:Y:S01]  /*25f0*/  STL [R1+0xf8], R9 ;  /* 0x0000f80901007387 */ /* 0x000fe20000100800 */
[C---:B------:R-:W-:Y:S02]  /*2600*/  IMAD R16, R20.reuse, R0, R16 ;  /* 0x0000000014107224 */ /* 0x040fe400078e0210 */
[----:B------:R-:W-:Y:S01]  /*2610*/  VIADD R13, R21, 0x1c4 ;  /* 0x000001c4150d7836 */ /* 0x000fe20000000000 */
[----:B------:R0:W-:Y:S01]  /*2620*/  STL [R1+0xfc], R6 ;  /* 0x0000fc0601007387 */ /* 0x0001e20000100800 */
[--C-:B------:R-:W-:Y:S01]  /*2630*/  @!P5 IMAD.IADD R3, R3, 0x1, -R20.reuse ;  /* 0x000000010303d824 */ /* 0x100fe200078e0a14 */
[----:B------:R-:W-:Y:S01]  /*2640*/  ISETP.GT.U32.AND P5, PT, R20, R16, PT ;  /* 0x000000101400720c */ /* 0x000fe20003fa4070 */
[----:B------:R-:W-:Y:S01]  /*2650*/  @!P4 IMAD.IADD R12, R12, 0x1, -R20 ;  /* 0x000000010c0cc824 */ /* 0x000fe200078e0a14 */
[----:B------:R-:W-:Y:S01]  /*2660*/  ISETP.GE.AND P0, PT, R13, RZ, PT ;  /* 0x000000ff0d00720c */ /* 0x000fe20003f06270 */
[C---:B------:R-:W-:Y:S01]  /*2670*/  VIADD R2, R21.reuse, 0x1c0 ;  /* 0x000001c015027836 */ /* 0x040fe20000000000 */
[----:B------:R-:W-:Y:S01]  /*2680*/  IABS R13, R13 ;  /* 0x0000000d000d7213 */ /* 0x000fe20000000000 */
[C---:B------:R-:W-:Y:S01]  /*2690*/  VIADD R4, R21.reuse, 0x1c2 ;  /* 0x000001c215047836 */ /* 0x040fe20000000000 */
[----:B------:R-:W-:Y:S01]  /*26a0*/  ISETP.GT.U32.AND P4, PT, R20, R12, PT ;  /* 0x0000000c1400720c */ /* 0x000fe20003f84070 */
[----:B------:R-:W-:Y:S01]  /*26b0*/  @!P6 IMAD.MOV R3, RZ, RZ, -R3 ;  /* 0x000000ffff03e224 */ /* 0x000fe200078e0a03 */
[----:B------:R-:W-:Y:S01]  /*26c0*/  IABS R5, R2 ;  /* 0x0000000200057213 */ /* 0x000fe20000000000 */
[----:B0-----:R-:W-:Y:S01]  /*26d0*/  IMAD.MOV.U32 R6, RZ, RZ, R7 ;  /* 0x000000ffff067224 */ /* 0x001fe200078e0007 */
[----:B------:R-:W-:Y:S01]  /*26e0*/  IABS R0, R4 ;  /* 0x0000000400007213 */ /* 0x000fe20000000000 */
[----:B------:R-:W-:Y:S01]  /*26f0*/  VIADD R10, R21, 0x1bc ;  /* 0x000001bc150a7836 */ /* 0x000fe20000000000 */
[----:B------:R-:W-:Y:S01]  /*2700*/  ISETP.GE.AND P6, PT, R2, RZ, PT ;  /* 0x000000ff0200720c */ /* 0x000fe20003fc6270 */
[----:B------:R-:W-:Y:S01]  /*2710*/  @!P3 IMAD.MOV R6, RZ, RZ, -R6 ;  /* 0x000000ffff06b224 */ /* 0x000fe200078e0a06 */
[----:B------:R-:W-:Y:S01]  /*2720*/  ISETP.GE.AND P3, PT, R4, RZ, PT ;  /* 0x000000ff0400720c */ /* 0x000fe20003f66270 */
[----:B------:R-:W-:Y:S01]  /*2730*/  IMAD.MOV.U32 R7, RZ, RZ, R5 ;  /* 0x000000ffff077224 */ /* 0x000fe200078e0005 */
[----:B------:R-:W-:Y:S01]  /*2740*/  IABS R14, R10 ;  /* 0x0000000a000e7213 */ /* 0x000fe20000000000 */
[----:B------:R-:W-:Y:S01]  /*2750*/  @!P5 IMAD.IADD R16, R16, 0x1, -R20 ;  /* 0x000000011010d824 */ /* 0x000fe200078e0a14 */
[----:B------:R0:W-:Y:S01]  /*2760*/  STL [R1+0x100], R6 ;  /* 0x0001000601007387 */ /* 0x0001e20000100800 */
[----:B------:R-:W-:-:S03]  /*2770*/  IMAD.HI.U32 R4, R15, R7, RZ ;  /* 0x000000070f047227 */ /* 0x000fc600078e00ff */
[----:B------:R-:W-:Y:S01]  /*2780*/  ISETP.GT.U32.AND P5, PT, R20, R16, PT ;  /* 0x000000101400720c */ /* 0x000fe20003fa4070 */
[C---:B------:R-:W-:Y:S01]  /*2790*/  IMAD.HI.U32 R5, R15.reuse, R0, RZ ;  /* 0x000000000f057227 */ /* 0x040fe200078e00ff */
[----:B------:R1:W-:Y:S03]  /*27a0*/  STL [R1+0x104], R3 ;  /* 0x0001040301007387 */ /* 0x0003e60000100800 */
[----:B------:R-:W-:Y:S02]  /*27b0*/  @!P4 IMAD.IADD R12, R12, 0x1, -R20 ;  /* 0x000000010c0cc824 */ /* 0x000fe400078e0a14 */
[----:B0-----:R-:W-:-:S04]  /*27c0*/  IMAD.HI.U32 R6, R15, R13, RZ ;  /* 0x0000000d0f067227 */ /* 0x001fc800078e00ff */
[----:B------:R-:W-:Y:S02]  /*27d0*/  IMAD.MOV R6, RZ, RZ, -R6 ;  /* 0x000000ffff067224 */ /* 0x000fe400078e0a06 */
[----:B------:R-:W-:Y:S02]  /*27e0*/  IMAD.MOV R4, RZ, RZ, -R4 ;  /* 0x000000ffff047224 */ /* 0x000fe400078e0a04 */
[C---:B------:R-:W-:Y:S02]  /*27f0*/  IMAD R13, R20.reuse, R6, R13 ;  /* 0x00000006140d7224 */ /* 0x040fe400078e020d */
[----:B------:R-:W-:Y:S02]  /*2800*/  IMAD.MOV R5, RZ, RZ, -R5 ;  /* 0x000000ffff057224 */ /* 0x000fe400078e0a05 */
[C---:B------:R-:W-:Y:S01]  /*2810*/  IMAD R7, R20.reuse, R4, R7 ;  /* 0x0000000414077224 */ /* 0x040fe200078e0207 */
[----:B------:R-:W-:Y:S01]  /*2820*/  ISETP.GT.U32.AND P4, PT, R20, R13, PT ;  /* 0x0000000d1400720c */ /* 0x000fe20003f84070 */
[----:B------:R-:W-:-:S02]  /*2830*/  IMAD.MOV.U32 R9, RZ, RZ, R12 ;  /* 0x000000ffff097224 */ /* 0x000fc400078e000c */
[C---:B-1----:R-:W-:Y:S02]  /*2840*/  IMAD R3, R20.reuse, R5, R0 ;  /* 0x0000000514037224 */ /* 0x042fe400078e0200 */
[----:B------:R-:W-:Y:S01]  /*2850*/  @!P1 IMAD.MOV R9, RZ, RZ, -R9 ;  /* 0x000000ffff099224 */ /* 0x000fe200078e0a09 */
[----:B------:R-:W-:Y:S01]  /*2860*/  ISETP.GT.U32.AND P1, PT, R20, R7, PT ;  /* 0x000000071400720c */ /* 0x000fe20003f24070 */
[----:B------:R-:W-:Y:S02]  /*2870*/  VIADD R0, R21, 0x1be ;  /* 0x000001be15007836 */ /* 0x000fe40000000000 */
[--C-:B------:R-:W-:Y:S01]  /*2880*/  @!P5 IMAD.IADD R16, R16, 0x1, -R20.reuse ;  /* 0x000000011010d824 */ /* 0x100fe200078e0a14 */
[----:B------:R-:W-:Y:S01]  /*2890*/  ISETP.GT.U32.AND P5, PT, R20, R3, PT ;  /* 0x000000031400720c */ /* 0x000fe20003fa4070 */
[----:B------:R0:W-:Y:S01]  /*28a0*/  STL [R1+0x10c], R9 ;  /* 0x00010c0901007387 */ /* 0x0001e20000100800 */
[----:B------:R-:W-:Y:S01]  /*28b0*/  IABS R5, R0 ;  /* 0x0000000000057213 */ /* 0x000fe20000000000 */
[----:B------:R-:W-:-:S02]  /*28c0*/  @!P4 IMAD.IADD R13, R13, 0x1, -R20 ;  /* 0x000000010d0dc824 */ /* 0x000fc400078e0a14 */
[----:B------:R-:W-:Y:S02]  /*28d0*/  VIADD R6, R21, 0x1ba ;  /* 0x000001ba15067836 */ /* 0x000fe40000000000 */
[----:B------:R-:W-:Y:S01]  /*28e0*/  IMAD.HI.U32 R12, R15, R5, RZ ;  /* 0x000000050f0c7227 */ /* 0x000fe200078e00ff */
[----:B------:R-:W-:Y:S02]  /*28f0*/  ISETP.GT.U32.AND P4, PT, R20, R13, PT ;  /* 0x0000000d1400720c */ /* 0x000fe40003f84070 */
[----:B------:R-:W-:Y:S01]  /*2900*/  IABS R11, R6 ;  /* 0x00000006000b7213 */ /* 0x000fe20000000000 */
[----:B0-----:R-:W-:Y:S02]  /*2910*/  IMAD.MOV.U32 R9, RZ, RZ, R16 ;  /* 0x000000ffff097224 */ /* 0x001fe400078e0010 */
[----:B------:R-:W-:Y:S02]  /*2920*/  @!P1 IMAD.IADD R7, R7, 0x1, -R20 ;  /* 0x0000000107079824 */ /* 0x000fe400078e0a14 */
[----:B------:R-:W-:-:S02]  /*2930*/  IMAD.MOV R12, RZ, RZ, -R12 ;  /* 0x000000ffff0c7224 */ /* 0x000fc400078e0a0c */
[--C-:B------:R-:W-:Y:S01]  /*2940*/  @!P5 IMAD.IADD R3, R3, 0x1, -R20.reuse ;  /* 0x000000010303d824 */ /* 0x100fe200078e0a14 */
[----:B------:R-:W-:Y:S01]  /*2950*/  ISETP.GT.U32.AND P1, PT, R20, R7, PT ;  /* 0x000000071400720c */ /* 0x000fe20003f24070 */
[----:B------:R-:W-:Y:S01]  /*2960*/  @!P2 IMAD.MOV R9, RZ, RZ, -R9 ;  /* 0x000000ffff09a224 */ /* 0x000fe200078e0a09 */
[----:B------:R-:W-:Y:S01]  /*2970*/  ISETP.GE.AND P2, PT, R0, RZ, PT ;  /* 0x000000ff0000720c */ /* 0x000fe20003f46270 */
[----:B------:R-:W-:Y:S01]  /*2980*/  VIADD R2, R21, 0x1b8 ;  /* 0x000001b815027836 */ /* 0x000fe20000000000 */
[C---:B------:R-:W-:Y:S01]  /*2990*/  ISETP.GT.U32.AND P5, PT, R20.reuse, R3, PT ;  /* 0x000000031400720c */ /* 0x040fe20003fa4070 */
[C---:B------:R-:W-:Y:S01]  /*29a0*/  IMAD R0, R20.reuse, R12, R5 ;  /* 0x0000000c14007224 */ /* 0x040fe200078e0205 */
[----:B------:R0:W-:Y:S01]  /*29b0*/  STL [R1+0x110], R9 ;  /* 0x0001100901007387 */ /* 0x0001e20000100800 */
[----:B------:R-:W-:Y:S01]  /*29c0*/  @!P4 IMAD.IADD R13, R13, 0x1, -R20 ;  /* 0x000000010d0dc824 */ /* 0x000fe200078e0a14 */
[----:B------:R-:W-:Y:S01]  /*29d0*/  IABS R4, R2 ;  /* 0x0000000200047213 */ /* 0x000fe20000000000 */
[----:B------:R-:W-:Y:S01]  /*29e0*/  IMAD.HI.U32 R5, R15, R11, RZ ;  /* 0x0000000b0f057227 */ /* 0x000fe200078e00ff */
[----:B------:R-:W-:-:S03]  /*29f0*/  ISETP.GT.U32.AND P4, PT, R20, R0, PT ;  /* 0x000000001400720c */ /* 0x000fc60003f84070 */
[----:B------:R-:W-:-:S04]  /*2a00*/  IMAD.HI.U32 R16, R15, R14, RZ ;  /* 0x0000000e0f107227 */ /* 0x000fc800078e00ff */
[----:B0-----:R-:W-:Y:S02]  /*2a10*/  IMAD.MOV.U32 R9, RZ, RZ, R13 ;  /* 0x000000ffff097224 */ /* 0x001fe400078e000d */
[----:B------:R-:W-:-:S04]  /*2a20*/  IMAD.HI.U32 R12, R15, R4, RZ ;  /* 0x000000040f0c7227 */ /* 0x000fc800078e00ff */
[----:B------:R-:W-:Y:S02]  /*2a30*/  IMAD.MOV R5, RZ, RZ, -R5 ;  /* 0x000000ffff057224 */ /* 0x000fe400078e0a05 */
[----:B------:R-:W-:Y:S02]  /*2a40*/  @!P0 IMAD.MOV R9, RZ, RZ, -R9 ;  /* 0x000000ffff098224 */ /* 0x000fe400078e0a09 */
[----:B------:R-:W-:Y:S02]  /*2a50*/  IMAD.MOV R16, RZ, RZ, -R16 ;  /* 0x000000ffff107224 */ /* 0x000fe400078e0a10 */
[----:B------:R-:W-:Y:S01]  /*2a60*/  IMAD.MOV R12, RZ, RZ, -R12 ;  /* 0x000000ffff0c7224 */ /* 0x000fe200078e0a0c */
[----:B------:R0:W-:Y:S01]  /*2a70*/  STL [R1+0x180], R9 ;  /* 0x0001800901007387 */ /* 0x0001e20000100800 */
[----:B------:R-:W-:Y:S02]  /*2a80*/  IMAD R11, R20, R5, R11 ;  /* 0x00000005140b7224 */ /* 0x000fe400078e020b */
[----:B------:R-:W-:-:S02]  /*2a90*/  @!P1 IMAD.IADD R7, R7, 0x1, -R20 ;  /* 0x0000000107079824 */ /* 0x000fc400078e0a14 */
[----:B------:R-:W-:Y:S01]  /*2aa0*/  VIADD R5, R21, 0x1b6 ;  /* 0x000001b615057836 */ /* 0x000fe20000000000 */
[----:B------:R-:W-:Y:S01]  /*2ab0*/  ISETP.GT.U32.AND P1, PT, R20, R11, PT ;  /* 0x0000000b1400720c */ /* 0x000fe20003f24070 */
[----:B------:R-:W-:Y:S01]  /*2ac0*/  @!P5 IMAD.IADD R3, R3, 0x1, -R20 ;  /* 0x000000010303d824 */ /* 0x000fe200078e0a14 */
[----:B------:R-:W-:Y:S01]  /*2ad0*/  ISETP.GE.AND P5, PT, R10, RZ, PT ;  /* 0x000000ff0a00720c */ /* 0x000fe20003fa6270 */
[C---:B------:R-:W-:Y:S02]  /*2ae0*/  IMAD R10, R20.reuse, R16, R14 ;  /* 0x00000010140a7224 */ /* 0x040fe400078e020e */
[C---:B------:R-:W-:Y:S01]  /*2af0*/  IMAD R4, R20.reuse, R12, R4 ;  /* 0x0000000c14047224 */ /* 0x040fe200078e0204 */
[----:B------:R-:W-:Y:S01]  /*2b00*/  IABS R12, R5 ;  /* 0x00000005000c7213 */ /* 0x000fe20000000000 */
[----:B0-----:R-:W-:Y:S01]  /*2b10*/  IMAD.MOV.U32 R9, RZ, RZ, R7 ;  /* 0x000000ffff097224 */ /* 0x001fe200078e0007 */
[----:B------:R-:W-:Y:S01]  /*2b20*/  ISETP.GT.U32.AND P0, PT, R20, R10, PT ;  /* 0x0000000a1400720c */ /* 0x000fe20003f04070 */
[----:B------:R-:W-:-:S02]  /*2b30*/  @!P4 IMAD.IADD R0, R0, 0x1, -R20 ;  /* 0x000000010000c824 */ /* 0x000fc400078e0a14 */
[----:B------:R-:W-:Y:S02]  /*2b40*/  IMAD.MOV.U32 R13, RZ, RZ, R3 ;  /* 0x000000ffff0d7224 */ /* 0x000fe400078e0003 */
[----:B------:R-:W-:Y:S01]  /*2b50*/  @!P6 IMAD.MOV R9, RZ, RZ, -R9 ;  /* 0x000000ffff09e224 */ /* 0x000fe200078e0a09 */
[C---:B------:R-:W-:Y:S01]  /*2b60*/  ISETP.GT.U32.AND P6, PT, R20.reuse, R4, PT ;  /* 0x000000041400720c */ /* 0x040fe20003fc4070 */
[----:B------:R-:W-:Y:S01]  /*2b70*/  IMAD.MOV.U32 R3, RZ, RZ, R12 ;  /* 0x000000ffff037224 */ /* 0x000fe200078e000c */
[----:B------:R-:W-:Y:S01]  /*2b80*/  ISETP.GT.U32.AND P4, PT, R20, R0, PT ;  /* 0x000000001400720c */ /* 0x000fe20003f84070 */
[----:B------:R-:W-:Y:S01]  /*2b90*/  @!P3 IMAD.MOV R13, RZ, RZ, -R13 ;  /* 0x000000ffff0db224 */ /* 0x000fe200078e0a0d */
[----:B------:R-:W-:Y:S01]  /*2ba0*/  ISETP.GE.AND P3, PT, R6, RZ, PT ;  /* 0x000000ff0600720c */ /* 0x000fe20003f66270 */
[----:B------:R-:W-:Y:S02]  /*2bb0*/  VIADD R6, R21, 0x1b4 ;  /* 0x000001b415067836 */ /* 0x000fe40000000000 */
[----:B------:R-:W-:Y:S01]  /*2bc0*/  IMAD.HI.U32 R7, R15, R3, RZ ;  /* 0x000000030f077227 */ /* 0x000fe200078e00ff */
[----:B------:R-:W-:Y:S02]  /*2bd0*/  STL [R1+0x184], R13 ;  /* 0x0001840d01007387 */ /* 0x000fe40000100800 */
[----:B------:R-:W-:Y:S01]  /*2be0*/  IABS R12, R6 ;  /* 0x00000006000c7213 */ /* 0x000fe20000000000 */
[----:B------:R-:W-:Y:S01]  /*2bf0*/  @!P1 IMAD.IADD R11, R11, 0x1, -R20 ;  /* 0x000000010b0b9824 */ /* 0x000fe200078e0a14 */
[----:B------:R0:W-:Y:S01]  /*2c00*/  STL [R1+0x188], R9 ;  /* 0x0001880901007387 */ /* 0x0001e20000100800 */
[----:B------:R-:W-:-:S02]  /*2c10*/  IMAD.MOV R7, RZ, RZ, -R7 ;  /* 0x000000ffff077224 */ /* 0x000fc400078e0a07 */
[--C-:B------:R-:W-:Y:S01]  /*2c20*/  @!P0 IMAD.IADD R10, R10, 0x1, -R20.reuse ;  /* 0x000000010a0a8824 */ /* 0x100fe200078e0a14 */
[----:B------:R-:W-:Y:S01]  /*2c30*/  ISETP.GE.AND P0, PT, R5, RZ, PT ;  /* 0x000000ff0500720c */ /* 0x000fe20003f06270 */
[--C-:B------:R-:W-:Y:S01]  /*2c40*/  @!P6 IMAD.IADD R4, R4, 0x1, -R20.reuse ;  /* 0x000000010404e824 */ /* 0x100fe200078e0a14 */
[----:B------:R-:W-:Y:S01]  /*2c50*/  ISETP.GT.U32.AND P6, PT, R20, R11, PT ;  /* 0x0000000b1400720c */ /* 0x000fe20003fc4070 */
[----:B------:R-:W-:Y:S01]  /*2c60*/  @!P4 IMAD.IADD R0, R0, 0x1, -R20 ;  /* 0x000000010000c824 */ /* 0x000fe200078e0a14 */
[C---:B------:R-:W-:Y:S01]  /*2c70*/  ISETP.GT.U32.AND P1, PT, R20.reuse, R10, PT ;  /* 0x0000000a1400720c */ /* 0x040fe20003f24070 */
[----:B------:R-:W-:Y:S01]  /*2c80*/  IMAD R3, R20, R7, R3 ;  /* 0x0000000714037224 */ /* 0x000fe200078e0203 */
[----:B------:R-:W-:Y:S01]  /*2c90*/  ISETP.GE.AND P4, PT, R2, RZ, PT ;  /* 0x000000ff0200720c */ /* 0x000fe20003f86270 */
[----:B------:R-:W-:-:S04]  /*2ca0*/  IMAD.HI.U32 R7, R15, R12, RZ ;  /* 0x0000000c0f077227 */ /* 0x000fc800078e00ff */
[----:B0-----:R-:W-:Y:S02]  /*2cb0*/  IMAD.MOV.U32 R9, RZ, RZ, R0 ;  /* 0x000000ffff097224 */ /* 0x001fe400078e0000 */
[----:B------:R-:W-:Y:S02]  /*2cc0*/  IMAD.MOV R7, RZ, RZ, -R7 ;  /* 0x000000ffff077224 */ /* 0x000fe400078e0a07 */
[----:B------:R-:W-:Y:S01]  /*2cd0*/  @!P2 IMAD.MOV R9, RZ, RZ, -R9 ;  /* 0x000000ffff09a224 */ /* 0x000fe200078e0a09 */
[C---:B------:R-:W-:Y:S01]  /*2ce0*/  ISETP.GT.U32.AND P2, PT, R20.reuse, R4, PT ;  /* 0x000000041400720c */ /* 0x040fe20003f44070 */
[C---:B------:R-:W-:Y:S02]  /*2cf0*/  IMAD R12, R20.reuse, R7, R12 ;  /* 0x00000007140c7224 */ /* 0x040fe400078e020c */
[----:B------:R-:W-:Y:S01]  /*2d00*/  @!P6 IMAD.IADD R11, R11, 0x1, -R20 ;  /* 0x000000010b0be824 */ /* 0x000fe200078e0a14 */
[----:B------:R0:W-:Y:S01]  /*2d10*/  STL [R1+0x18c], R9 ;  /* 0x00018c0901007387 */ /* 0x0001e20000100800 */
[C---:B------:R-:W-:Y:S01]  /*2d20*/  VIADD R5, R21.reuse, 0x1ae ;  /* 0x000001ae15057836 */ /* 0x040fe20000000000 */
[----:B------:R-:W-:Y:S01]  /*2d30*/  ISETP.GT.U32.AND P6, PT, R20, R12, PT ;  /* 0x0000000c1400720c */ /* 0x000fe20003fc4070 */
[----:B------:R-:W-:-:S02]  /*2d40*/  VIADD R2, R21, 0x1b2 ;  /* 0x000001b215027836 */ /* 0x000fc40000000000 */
[--C-:B------:R-:W-:Y:S01]  /*2d50*/  @!P1 IMAD.IADD R10, R10, 0x1, -R20.reuse ;  /* 0x000000010a0a9824 */ /* 0x100fe200078e0a14 */
[----:B------:R-:W-:Y:S01]  /*2d60*/  ISETP.GT.U32.AND P1, PT, R20, R3, PT ;  /* 0x000000031400720c */ /* 0x000fe20003f24070 */
[----:B------:R-:W-:Y:S01]  /*2d70*/  VIADD R0, R21, 0x1b0 ;  /* 0x000001b015007836 */ /* 0x000fe20000000000 */
[----:B------:R-:W-:Y:S01]  /*2d80*/  IABS R14, R5 ;  /* 0x00000005000e7213 */ /* 0x000fe20000000000 */
[----:B------:R-:W-:Y:S01]  /*2d90*/  @!P2 IMAD.IADD R4, R4, 0x1, -R20 ;  /* 0x000000010404a824 */ /* 0x000fe200078e0a14 */
[----:B------:R-:W-:Y:S01]  /*2da0*/  IABS R13, R2 ;  /* 0x00000002000d7213 */ /* 0x000fe20000000000 */
[----:B0-----:R-:W-:Y:S01]  /*2db0*/  IMAD.MOV.U32 R9, RZ, RZ, R10 ;  /* 0x000000ffff097224 */ /* 0x001fe200078e000a */
[----:B------:R-:W-:Y:S01]  /*2dc0*/  ISETP.GE.AND P2, PT, R6, RZ, PT ;  /* 0x000000ff0600720c */ /* 0x000fe20003f46270 */
[----:B------:R-:W-:Y:S01]  /*2dd0*/  IMAD.MOV.U32 R6, RZ, RZ, R14 ;  /* 0x000000ffff067224 */ /* 0x000fe200078e000e */
[----:B------:R-:W-:Y:S01]  /*2de0*/  IABS R7, R0 ;  /* 0x0000000000077213 */ /* 0x000fe20000000000 */
[----:B------:R-:W-:-:S04]  /*2df0*/  IMAD.HI.U32 R14, R15, R13, RZ ;  /* 0x0000000d0f0e7227 */ /* 0x000fc800078e00ff */
[----:B------:R-:W-:Y:S02]  /*2e00*/  @!P6 IMAD.IADD R12, R12, 0x1, -R20 ;  /* 0x000000010c0ce824 */ /* 0x000fe400078e0a14 */
[----:B------:R-:W-:Y:S02]  /*2e10*/  @!P5 IMAD.MOV R9, RZ, RZ, -R9 ;  /* 0x000000ffff09d224 */ /* 0x000fe400078e0a09 */
[----:B------:R-:W-:Y:S01]  /*2e20*/  IMAD.HI.U32 R16, R15, R7, RZ ;  /* 0x000000070f107227 */ /* 0x000fe200078e00ff */
[----:B------:R-:W-:Y:S02]  /*2e30*/  ISETP.GT.U32.AND P6, PT, R20, R12, PT ;  /* 0x0000000c1400720c */ /* 0x000fe40003fc4070 */
[----:B------:R0:W-:Y:S01]  /*2e40*/  STL [R1+0x190], R9 ;  /* 0x0001900901007387 */ /* 0x0001e20000100800 */
[----:B------:R-:W-:Y:S02]  /*2e50*/  IMAD.MOV R14, RZ, RZ, -R14 ;  /* 0x000000ffff0e7224 */ /* 0x000fe400078e0a0e */
[----:B------:R-:W-:Y:S01]  /*2e60*/  @!P1 IMAD.IADD R3, R3, 0x1, -R20 ;  /* 0x0000000103039824 */ /* 0x000fe200078e0a14 */
[----:B------:R-:W-:Y:S01]  /*2e70*/  ISETP.GE.AND P1, PT, R2, RZ, PT ;  /* 0x000000ff0200720c */ /* 0x000fe20003f26270 */
[----:B------:R-:W-:-:S03]  /*2e80*/  IMAD.HI.U32 R2, R15, R6, RZ ;  /* 0x000000060f027227 */ /* 0x000fc600078e00ff */
[C---:B------:R-:W-:Y:S01]  /*2e90*/  ISETP.GT.U32.AND P5, PT, R20.reuse, R3, PT ;  /* 0x000000031400720c */ /* 0x040fe20003fa4070 */
[----:B------:R-:W-:Y:S02]  /*2ea0*/  IMAD.MOV R10, RZ, RZ, -R16 ;  /* 0x000000ffff0a7224 */ /* 0x000fe400078e0a10 */
[C---:B------:R-:W-:Y:S02]  /*2eb0*/  IMAD R13, R20.reuse, R14, R13 ;  /* 0x0000000e140d7224 */ /* 0x040fe400078e020d */
[----:B0-----:R-:W-:Y:S02]  /*2ec0*/  IMAD.MOV.U32 R9, RZ, RZ, R11 ;  /* 0x000000ffff097224 */ /* 0x001fe400078e000b */
[----:B------:R-:W-:Y:S02]  /*2ed0*/  IMAD.MOV R2, RZ, RZ, -R2 ;  /* 0x000000ffff027224 */ /* 0x000fe400078e0a02 */
[C---:B------:R-:W-:Y:S02]  /*2ee0*/  IMAD R7, R20.reuse, R10, R7 ;  /* 0x0000000a14077224 */ /* 0x040fe400078e0207 */
[----:B------:R-:W-:Y:S01]  /*2ef0*/  @!P3 IMAD.MOV R9, RZ, RZ, -R9 ;  /* 0x000000ffff09b224 */ /* 0x000fe200078e0a09 */
[C---:B------:R-:W-:Y:S01]  /*2f00*/  ISETP.GT.U32.AND P3, PT, R20.reuse, R13, PT ;  /* 0x0000000d1400720c */ /* 0x040fe20003f64070 */
[----:B------:R-:W-:-:S02]  /*2f10*/  IMAD R6, R20, R2, R6 ;  /* 0x0000000214067224 */ /* 0x000fc400078e0206 */
[----:B------:R-:W-:Y:S01]  /*2f20*/  @!P4 IMAD.MOV R4, RZ, RZ, -R4 ;  /* 0x000000ffff04c224 */ /* 0x000fe200078e0a04 */
[----:B------:R-:W-:Y:S01]  /*2f30*/  ISETP.GT.U32.AND P4, PT, R20, R7, PT ;  /* 0x000000071400720c */ /* 0x000fe20003f84070 */
[--C-:B------:R-:W-:Y:S01]  /*2f40*/  @!P6 IMAD.IADD R12, R12, 0x1, -R20.reuse ;  /* 0x000000010c0ce824 */ /* 0x100fe200078e0a14 */
[----:B------:R-:W-:Y:S01]  /*2f50*/  ISETP.GT.U32.AND P6, PT, R20, R6, PT ;  /* 0x000000061400720c */ /* 0x000fe20003fc4070 */
[----:B------:R-:W-:Y:S01]  /*2f60*/  VIADD R14, R21, 0x1ac ;  /* 0x000001ac150e7836 */ /* 0x000fe20000000000 */
[----:B------:R-:W-:Y:S01]  /*2f70*/  STL [R1+0x194], R9 ;  /* 0x0001940901007387 */ /* 0x000fe20000100800 */
[--C-:B------:R-:W-:Y:S01]  /*2f80*/  @!P5 IMAD.IADD R3, R3, 0x1, -R20.reuse ;  /* 0x000000010303d824 */ /* 0x100fe200078e0a14 */
[----:B------:R-:W-:Y:S01]  /*2f90*/  ISETP.GE.AND P5, PT, R0, RZ, PT ;  /* 0x000000ff0000720c */ /* 0x000fe20003fa6270 */
[----:B------:R-:W-:Y:S01]  /*2fa0*/  VIADD R0, R21, 0x1aa ;  /* 0x000001aa15007836 */ /* 0x000fe20000000000 */
[----:B------:R-:W-:Y:S01]  /*2fb0*/  IABS R2, R14 ;  /* 0x0000000e00027213 */ /* 0x000fe20000000000 */
[----:B------:R-:W-:Y:S01]  /*2fc0*/  @!P3 IMAD.IADD R13, R13, 0x1, -R20 ;  /* 0x000000010d0db824 */ /* 0x000fe200078e0a14 */
[----:B------:R0:W-:Y:S01]  /*2fd0*/  STL [R1+0x19c], R4 ;  /* 0x00019c0401007387 */ /* 0x0001e20000100800 */
[----:B------:R-:W-:Y:S01]  /*2fe0*/  ISETP.GE.AND P3, PT, R5, RZ, PT ;  /* 0x000000ff0500720c */ /* 0x000fe20003f66270 */
[----:B------:R-:W-:-:S02]  /*2ff0*/  VIADD R5, R21, 0x1a8 ;  /* 0x000001a815057836 */ /* 0x000fc40000000000 */
[--C-:B------:R-:W-:Y:S01]  /*3000*/  @!P4 IMAD.IADD R7, R7, 0x1, -R20.reuse ;  /* 0x000000010707c824 */ /* 0x100fe200078e0a14 */
[----:B------:R-:W-:Y:S01]  /*3010*/  ISETP.GT.U32.AND P4, PT, R20, R13, PT ;  /* 0x0000000d1400720c */ /* 0x000fe20003f84070 */
[----:B------:R-:W-:Y:S01]  /*3020*/  IMAD.HI.U32 R10, R15, R2, RZ ;  /* 0x000000020f0a7227 */ /* 0x000fe200078e00ff */
[----:B------:R-:W-:Y:S02]  /*3030*/  IABS R17, R5 ;  /* 0x0000000500117213 */ /* 0x000fe40000000000 */
[----:B0-----:R-:W-:Y:S01]  /*3040*/  IABS R4, R0 ;  /* 0x0000000000047213 */ /* 0x001fe20000000000 */
[----:B------:R-:W-:Y:S01]  /*3050*/  @!P6 IMAD.IADD R6, R6, 0x1, -R20 ;  /* 0x000000010606e824 */ /* 0x000fe200078e0a14 */
[----:B------:R-:W-:Y:S01]  /*3060*/  ISETP.GT.U32.AND P6, PT, R20, R7, PT ;  /* 0x000000071400720c */ /* 0x000fe20003fc4070 */
[----:B------:R-:W-:Y:S02]  /*3070*/  IMAD.MOV.U32 R9, RZ, RZ, R3 ;  /* 0x000000ffff097224 */ /* 0x000fe400078e0003 */
[----:B------:R-:W-:-:S02]  /*3080*/  IMAD.MOV R10, RZ, RZ, -R10 ;  /* 0x000000ffff0a7224 */ /* 0x000fc400078e0a0a */
[----:B------:R-:W-:-:S04]  /*3090*/  IMAD.HI.U32 R3, R15, R4, RZ ;  /* 0x000000040f037227 */ /* 0x000fc800078e00ff */
[C---:B------:R-:W-:Y:S02]  /*30a0*/  IMAD R2, R20.reuse, R10, R2 ;  /* 0x0000000a14027224 */ /* 0x040fe400078e0202 */
[----:B------:R-:W-:Y:S02]  /*30b0*/  IMAD.MOV R3, RZ, RZ, -R3 ;  /* 0x000000ffff037224 */ /* 0x000fe400078e0a03 */
[----:B------:R-:W-:Y:S01]  /*30c0*/  @!P4 IMAD.IADD R13, R13, 0x1, -R20 ;  /* 0x000000010d0dc824 */ /* 0x000fe200078e0a14 */
[C---:B------:R-:W-:Y:S01]  /*30d0*/  ISETP.GT.U32.AND P4, PT, R20.reuse, R2, PT ;  /* 0x000000021400720c */ /* 0x040fe20003f84070 */
[C---:B------:R-:W-:Y:S02]  /*30e0*/  IMAD R4, R20.reuse, R3, R4 ;  /* 0x0000000314047224 */ /* 0x040fe400078e0204 */
[--C-:B------:R-:W-:Y:S02]  /*30f0*/  @!P6 IMAD.IADD R7, R7, 0x1, -R20.reuse ;  /* 0x000000010707e824 */ /* 0x100fe400078e0a14 */
[----:B------:R-:W-:Y:S01]  /*3100*/  @!P0 IMAD.MOV R9, RZ, RZ, -R9 ;  /* 0x000000ffff098224 */ /* 0x000fe200078e0a09 */
[C---:B------:R-:W-:Y:S01]  /*3110*/  ISETP.GT.U32.AND P6, PT, R20.reuse, R4, PT ;  /* 0x000000041400720c */ /* 0x040fe20003fc4070 */
[----:B------:R-:W-:Y:S01]  /*3120*/  VIADD R10, R21, 0x1a6 ;  /* 0x000001a6150a7836 */ /* 0x000fe20000000000 */
[----:B------:R-:W-:Y:S01]  /*3130*/  ISETP.GT.U32.AND P0, PT, R20, R6, PT ;  /* 0x000000061400720c */ /* 0x000fe20003f04070 */
[----:B------:R-:W-:Y:S01]  /*3140*/  IMAD.HI.U32 R18, R15, R17, RZ ;  /* 0x000000110f127227 */ /* 0x000fe200078e00ff */
[----:B------:R0:W-:Y:S02]  /*3150*/  STL [R1+0x1a0], R9 ;  /* 0x0001a00901007387 */ /* 0x0001e40000100800 */
[----:B------:R-:W-:Y:S01]  /*3160*/  IABS R3, R10 ;  /* 0x0000000a00037213 */ /* 0x000fe20000000000 */
[----:B------:R-:W-:Y:S01]  /*3170*/  @!P4 IMAD.IADD R2, R2, 0x1, -R20 ;  /* 0x000000010202c824 */ /* 0x000fe200078e0a14 */
[----:B------:R-:W-:Y:S01]  /*3180*/  ISETP.GE.AND P4, PT, R0, RZ, PT ;  /* 0x000000ff0000720c */ /* 0x000fe20003f86270 */
[----:B------:R-:W-:-:S02]  /*3190*/  IMAD.MOV R18, RZ, RZ, -R18 ;  /* 0x000000ffff127224 */ /* 0x000fc400078e0a12 */
[----:B------:R-:W-:-:S04]  /*31a0*/  IMAD.HI.U32 R16, R15, R3, RZ ;  /* 0x000000030f107227 */ /* 0x000fc800078e00ff */
[----:B0-----:R-:W-:Y:S02]  /*31b0*/  IMAD.MOV.U32 R9, RZ, RZ, R12 ;  /* 0x000000ffff097224 */ /* 0x001fe400078e000c */
[----:B------:R-:W-:Y:S01]  /*31c0*/  @!P6 IMAD.IADD R4, R4, 0x1, -R20 ;  /* 0x000000010404e824 */ /* 0x000fe200078e0a14 */
[C---:B------:R-:W-:Y:S01]  /*31d0*/  ISETP.GT.U32.AND P6, PT, R20.reuse, R2, PT ;  /* 0x000000021400720c */ /* 0x040fe20003fc4070 */
[----:B------:R-:W-:Y:S02]  /*31e0*/  @!P2 IMAD.MOV R9, RZ, RZ, -R9 ;  /* 0x000000ffff09a224 */ /* 0x000fe400078e0a09 */
[C---:B------:R-:W-:Y:S02]  /*31f0*/  IMAD R0, R20.reuse, R18, R17 ;  /* 0x0000001214007224 */ /* 0x040fe400078e0211 */
[----:B------:R-:W-:Y:S01]  /*3200*/  IMAD.MOV R16, RZ, RZ, -R16 ;  /* 0x000000ffff107224 */ /* 0x000fe200078e0a10 */
[----:B------:R0:W-:Y:S01]  /*3210*/  STL [R1+0x1a4], R9 ;  /* 0x0001a40901007387 */ /* 0x0001e20000100800 */
[----:B------:R-:W-:Y:S01]  /*3220*/  VIADD R11, R21, 0x1a4 ;  /* 0x000001a4150b7836 */ /* 0x000fe20000000000 */
[----:B------:R-:W-:Y:S01]  /*3230*/  ISETP.GT.U32.AND P2, PT, R20, R0, PT ;  /* 0x000000001400720c */ /* 0x000fe20003f44070 */
[----:B------:R-:W-:-:S02]  /*3240*/  IMAD.MOV.U32 R19, RZ, RZ, R13 ;  /* 0x000000ffff137224 */ /* 0x000fc400078e000d */
[--C-:B------:R-:W-:Y:S01]  /*3250*/  @!P0 IMAD.IADD R6, R6, 0x1, -R20.reuse ;  /* 0x0000000106068824 */ /* 0x100fe200078e0a14 */
[----:B------:R-:W-:Y:S01]  /*3260*/  ISETP.GE.AND P0, PT, R14, RZ, PT ;  /* 0x000000ff0e00720c */ /* 0x000fe20003f06270 */
[----:B------:R-:W-:Y:S01]  /*3270*/  @!P1 IMAD.MOV R19, RZ, RZ, -R19 ;  /* 0x000000ffff139224 */ /* 0x000fe200078e0a13 */
[----:B------:R-:W-:Y:S01]  /*3280*/  IABS R14, R11 ;  /* 0x0000000b000e7213 */ /* 0x000fe20000000000 */
[----:B------:R-:W-:Y:S01]  /*3290*/  @!P6 IMAD.IADD R2, R2, 0x1, -R20 ;  /* 0x000000010202e824 */ /* 0x000fe200078e0a14 */
[C---:B------:R-:W-:Y:S01]  /*32a0*/  ISETP.GT.U32.AND P1, PT, R20.reuse, R4, PT ;  /* 0x000000041400720c */ /* 0x040fe20003f24070 */
[----:B0-----:R-:W-:Y:S01]  /*32b0*/  IMAD.MOV.U32 R9, RZ, RZ, R7 ;  /* 0x000000ffff097224 */ /* 0x001fe200078e0007 */
[----:B------:R-:W-:Y:S01]  /*32c0*/  STL [R1+0x1a8], R19 ;  /* 0x0001a81301007387 */ /* 0x000fe20000100800 */
[----:B------:R-:W-:Y:S02]  /*32d0*/  IMAD.MOV.U32 R7, RZ, RZ, R6 ;  /* 0x000000ffff077224 */ /* 0x000fe400078e0006 */
[----:B------:R-:W-:Y:S01]  /*32e0*/  @!P5 IMAD.MOV R9, RZ, RZ, -R9 ;  /* 0x000000ffff09d224 */ /* 0x000fe200078e0a09 */
[----:B------:R-:W-:Y:S01]  /*32f0*/  ISETP.GE.AND P5, PT, R5, RZ, PT ;  /* 0x000000ff0500720c */ /* 0x000fe20003fa6270 */
[----:B------:R-:W-:-:S02]  /*3300*/  IMAD R5, R20, R16, R3 ;  /* 0x0000001014057224 */ /* 0x000fc400078e0203 */
[----:B------:R-:W-:Y:S01]  /*3310*/  IMAD.HI.U32 R6, R15, R14, RZ ;  /* 0x0000000e0f067227 */ /* 0x000fe200078e00ff */
[----:B------:R0:W-:Y:S02]  /*3320*/  STL [R1+0x1ac], R9 ;  /* 0x0001ac0901007387 */ /* 0x0001e40000100800 */
[----:B------:R-:W-:Y:S01]  /*3330*/  ISETP.GT.U32.AND P6, PT, R20, R5, PT ;  /* 0x000000051400720c */ /* 0x000fe20003fc4070 */
[----:B------:R-:W-:Y:S02]  /*3340*/  VIADD R3, R21, 0x1a2 ;  /* 0x000001a215037836 */ /* 0x000fe40000000000 */
[----:B------:R-:W-:Y:S02]  /*3350*/  IMAD.MOV R6, RZ, RZ, -R6 ;  /* 0x000000ffff067224 */ /* 0x000fe400078e0a06 */
[--C-:B------:R-:W-:Y:S01]  /*3360*/  @!P2 IMAD.IADD R0, R0, 0x1, -R20.reuse ;  /* 0x000000010000a824 */ /* 0x100fe200078e0a14 */
[----:B------:R-:W-:Y:S01]  /*3370*/  IABS R17, R3 ;  /* 0x0000000300117213 */ /* 0x000fe20000000000 */
[----:B------:R-:W-:Y:S01]  /*3380*/  @!P1 IMAD.IADD R4, R4, 0x1, -R20 ;  /* 0x0000000104049824 */ /* 0x000fe200078e0a14 */
[----:B------:R-:W-:Y:S01]  /*3390*/  ISETP.GE.AND P2, PT, R3, RZ, PT ;  /* 0x000000ff0300720c */ /* 0x000fe20003f46270 */
[----:B------:R-:W-:Y:S01]  /*33a0*/  IMAD R18, R20, R6, R14 ;  /* 0x0000000614127224 */ /* 0x000fe200078e020e */
[----:B------:R-:W-:Y:S01]  /*33b0*/  ISETP.GE.AND P1, PT, R11, RZ, PT ;  /* 0x000000ff0b00720c */ /* 0x000fe20003f26270 */
[----:B------:R-:W-:Y:S01]  /*33c0*/  @!P3 IMAD.MOV R7, RZ, RZ, -R7 ;  /* 0x000000ffff07b224 */ /* 0x000fe200078e0a07 */
[----:B------:R-:W-:Y:S01]  /*33d0*/  ISETP.GE.AND P3, PT, R10, RZ, PT ;  /* 0x000000ff0a00720c */ /* 0x000fe20003f66270 */
[----:B------:R-:W-:Y:S01]  /*33e0*/  @!P6 IMAD.IADD R5, R5, 0x1, -R20 ;  /* 0x000000010505e824 */ /* 0x000fe200078e0a14 */
[C---:B------:R-:W-:Y:S01]  /*33f0*/  ISETP.GT.U32.AND P6, PT, R20.reuse, R0, PT ;  /* 0x000000001400720c */ /* 0x040fe20003fc4070 */
[----:B0-----:R-:W-:Y:S01]  /*3400*/  IMAD.MOV.U32 R9, RZ, RZ, R2 ;  /* 0x000000ffff097224 */ /* 0x001fe200078e0002 */
[----:B------:R0:W-:Y:S01]  /*3410*/  STL [R1+0x1b0], R7 ;  /* 0x0001b00701007387 */ /* 0x0001e20000100800 */
[----:B------:R-:W-:Y:S01]  /*3420*/  @!P4 IMAD.MOV R4, RZ, RZ, -R4 ;  /* 0x000000ffff04c224 */ /* 0x000fe200078e0a04 */
[----:B------:R-:W-:Y:S01]  /*3430*/  ISETP.GT.U32.AND P4, PT, R20, R18, PT ;  /* 0x000000121400720c */ /* 0x000fe20003f84070 */
[----:B------:R-:W-:-:S04]  /*3440*/  IMAD.HI.U32 R2, R15, R17, RZ ;  /* 0x000000110f027227 */ /* 0x000fc800078e00ff */
[----:B------:R-:W-:Y:S01]  /*3450*/  @!P0 IMAD.MOV R9, RZ, RZ, -R9 ;  /* 0x000000ffff098224 */ /* 0x000fe200078e0a09 */
[C---:B------:R-:W-:Y:S01]  /*3460*/  ISETP.GT.U32.AND P0, PT, R20.reuse, R5, PT ;  /* 0x000000051400720c */ /* 0x040fe20003f04070 */
[----:B------:R-:W-:Y:S02]  /*3470*/  IMAD.MOV R2, RZ, RZ, -R2 ;  /* 0x000000ffff027224 */ /* 0x000fe400078e0a02 */
[C---:B0-----:R-:W-:Y:S01]  /*3480*/  VIADD R7, R21.reuse, 0x1a0 ;  /* 0x000001a015077836 */ /* 0x041fe20000000000 */
[----:B------:R0:W-:Y:S01]  /*3490*/  STL [R1+0x1b4], R9 ;  /* 0x0001b40901007387 */ /* 0x0001e20000100800 */
[----:B------:R-:W-:Y:S02]  /*34a0*/  VIADD R6, R21, 0x19e ;  /* 0x0000019e15067836 */ /* 0x000fe40000000000 */
[----:B------:R-:W-:Y:S01]  /*34b0*/  IMAD R17, R20, R2, R17 ;  /* 0x0000000214117224 */ /* 0x000fe200078e0211 */
[----:B------:R-:W-:Y:S01]  /*34c0*/  IABS R12, R7 ;  /* 0x00000007000c7213 */ /* 0x000fe20000000000 */
[--C-:B------:R-:W-:Y:S01]  /*34d0*/  @!P6 IMAD.IADD R0, R0, 0x1, -R20.reuse ;  /* 0x000000010000e824 */ /* 0x100fe200078e0a14 */
[----:B------:R-:W-:Y:S01]  /*34e0*/  IABS R16, R6 ;  /* 0x0000000600107213 */ /* 0x000fe20000000000 */
[----:B------:R-:W-:Y:S01]  /*34f0*/  @!P4 IMAD.IADD R18, R18, 0x1, -R20 ;  /* 0x000000011212c824 */ /* 0x000fe200078e0a14 */
[----:B------:R-:W-:Y:S01]  /*3500*/  ISETP.GT.U32.AND P6, PT, R20, R17, PT ;  /* 0x000000111400720c */ /* 0x000fe20003fc4070 */
[----:B------:R-:W-:Y:S01]  /*3510*/  IMAD.HI.U32 R2, R15, R12, RZ ;  /* 0x0000000c0f027227 */ /* 0x000fe200078e00ff */
[----:B------:R1:W-:Y:S01]  /*3520*/  STL [R1+0x1bc], R4 ;  /* 0x0001bc0401007387 */ /* 0x0003e20000100800 */
[----:B------:R-:W-:-:S02]  /*3530*/  ISETP.GE.AND P4, PT, R6, RZ, PT ;  /* 0x000000ff0600720c */ /* 0x000fc40003f86270 */
[----:B0-----:R-:W-:Y:S02]  /*3540*/  IMAD.MOV.U32 R9, RZ, RZ, R0 ;  /* 0x000000ffff097224 */ /* 0x001fe400078e0000 */
[----:B------:R-:W-:Y:S01]  /*3550*/  @!P0 IMAD.IADD R5, R5, 0x1, -R20 ;  /* 0x0000000105058824 */ /* 0x000fe200078e0a14 */
[----:B------:R-:W-:Y:S01]  /*3560*/  ISETP.GE.AND P0, PT, R7, RZ, PT ;  /* 0x000000ff0700720c */ /* 0x000fe20003f06270 */
[----:B------:R-:W-:Y:S01]  /*3570*/  @!P5 IMAD.MOV R9, RZ, RZ, -R9 ;  /* 0x000000ffff09d224 */ /* 0x000fe200078e0a09 */
[----:B------:R-:W-:Y:S01]  /*3580*/  ISETP.GT.U32.AND P5, PT, R20, R18, PT ;  /* 0x000000121400720c */ /* 0x000fe20003fa4070 */
[----:B------:R-:W-:Y:S02]  /*3590*/  IMAD.MOV R7, RZ, RZ, -R2 ;  /* 0x000000ffff077224 */ /* 0x000fe400078e0a02 */
[----:B-1----:R-:W-:Y:S01]  /*35a0*/  IMAD.HI.U32 R4, R15, R16, RZ ;  /* 0x000000100f047227 */ /* 0x002fe200078e00ff */
[----:B------:R-:W-:Y:S03]  /*35b0*/  STL [R1+0x1c0], R9 ;  /* 0x0001c00901007387 */ /* 0x000fe60000100800 */
[----:B------:R-:W-:-:S02]  /*35c0*/  VIADD R3, R21, 0x19c ;  /* 0x0000019c15037836 */ /* 0x000fc40000000000 */
[----:B------:R-:W-:Y:S02]  /*35d0*/  IMAD.MOV R4, RZ, RZ, -R4 ;  /* 0x000000ffff047224 */ /* 0x000fe400078e0a04 */
[C---:B------:R-:W-:Y:S01]  /*35e0*/  IMAD R12, R20.reuse, R7, R12 ;  /* 0x00000007140c7224 */ /* 0x040fe200078e020c */
[----:B------:R-:W-:Y:S01]  /*35f0*/  IABS R14, R3 ;  /* 0x00000003000e7213 */ /* 0x000fe20000000000 */
[----:B------:R-:W-:Y:S02]  /*3600*/  IMAD.MOV.U32 R0, RZ, RZ, R5 ;  /* 0x000000ffff007224 */ /* 0x000fe400078e0005 */
[C---:B------:R-:W-:Y:S02]  /*3610*/  IMAD R16, R20.reuse, R4, R16 ;  /* 0x0000000414107224 */ /* 0x040fe400078e0210 */
[----:B------:R-:W-:Y:S02]  /*3620*/  @!P6 IMAD.IADD R17, R17, 0x1, -R20 ;  /* 0x000000011111e824 */ /* 0x000fe400078e0a14 */
[----:B------:R-:W-:Y:S01]  /*3630*/  @!P3 IMAD.MOV R0, RZ, RZ, -R0 ;  /* 0x000000ffff00b224 */ /* 0x000fe200078e0a00 */
[----:B------:R-:W-:Y:S01]  /*3640*/  ISETP.GT.U32.AND P3, PT, R20, R12, PT ;  /* 0x0000000c1400720c */ /* 0x000fe20003f64070 */
[----:B------:R-:W-:Y:S01]  /*3650*/  @!P5 IMAD.IADD R18, R18, 0x1, -R20 ;  /* 0x000000011212d824 */ /* 0x000fe200078e0a14 */
[C---:B------:R-:W-:Y:S01]  /*3660*/  ISETP.GT.U32.AND P6, PT, R20.reuse, R17, PT ;  /* 0x000000111400720c */ /* 0x040fe20003fc4070 */
[----:B------:R-:W-:Y:S01]  /*3670*/  IMAD.HI.U32 R2, R15, R14, RZ ;  /* 0x0000000e0f027227 */ /* 0x000fe200078e00ff */
[----:B------:R-:W-:Y:S01]  /*3680*/  ISETP.GT.U32.AND P5, PT, R20, R16, PT ;  /* 0x000000101400720c */ /* 0x000fe20003fa4070 */
[----:B------:R0:W-:Y:S02]  /*3690*/  STL [R1+0x1c8], R0 ;  /* 0x0001c80001007387 */ /* 0x0001e40000100800 */
[----:B------:R-:W-:-:S02]  /*36a0*/  IMAD.MOV R2, RZ, RZ, -R2 ;  /* 0x000000ffff027224 */ /* 0x000fc400078e0a02 */
[----:B------:R-:W-:Y:S02]  /*36b0*/  VIADD R6, R21, 0x19a ;  /* 0x0000019a15067836 */ /* 0x000fe40000000000 */
[----:B------:R-:W-:Y:S02]  /*36c0*/  IMAD R14, R20, R2, R14 ;  /* 0x00000002140e7224 */ /* 0x000fe400078e020e */
[--C-:B------:R-:W-:Y:S01]  /*36d0*/  @!P3 IMAD.IADD R12, R12, 0x1, -R20.reuse ;  /* 0x000000010c0cb824 */ /* 0x100fe200078e0a14 */
[----:B------:R-:W-:Y:S01]  /*36e0*/  IABS R10, R6 ;  /* 0x00000006000a7213 */ /* 0x000fe20000000000 */
[--C-:B------:R-:W-:Y:S01]  /*36f0*/  @!P6 IMAD.IADD R17, R17, 0x1, -R20.reuse ;  /* 0x000000011111e824 */ /* 0x100fe200078e0a14 */
[----:B------:R-:W-:Y:S01]  /*3700*/  ISETP.GT.U32.AND P6, PT, R20, R14, PT ;  /* 0x0000000e1400720c */ /* 0x000fe20003fc4070 */
[----:B------:R-:W-:Y:S01]  /*3710*/  @!P5 IMAD.IADD R16, R16, 0x1, -R20 ;  /* 0x000000011010d824 */ /* 0x000fe200078e0a14 */
[----:B------:R-:W-:Y:S01]  /*3720*/  ISETP.GT.U32.AND P5, PT, R20, R12, PT ;  /* 0x0000000c1400720c */ /* 0x000fe20003fa4070 */
[----:B------:R-:W-:Y:S01]  /*3730*/  IMAD.HI.U32 R13, R15, R10, RZ ;  /* 0x0000000a0f0d7227 */ /* 0x000fe200078e00ff */
[----:B------:R-:W-:-:S03]  /*3740*/  ISETP.GE.AND P3, PT, R3, RZ, PT ;  /* 0x000000ff0300720c */ /* 0x000fc60003f66270 */
[C---:B------:R-:W-:Y:S02]  /*3750*/  VIADD R2, R21.reuse, 0x198 ;  /* 0x0000019815027836 */ /* 0x040fe40000000000 */
[----:B------:R-:W-:Y:S02]  /*3760*/  IMAD.MOV R13, RZ, RZ, -R13 ;  /* 0x000000ffff0d7224 */ /* 0x000fe400078e0a0d */
[----:B------:R-:W-:Y:S01]  /*3770*/  VIADD R11, R21, 0x194 ;  /* 0x00000194150b7836 */ /* 0x000fe20000000000 */
[----:B0-----:R-:W-:Y:S01]  /*3780*/  IABS R0, R2 ;  /* 0x0000000200007213 */ /* 0x001fe20000000000 */
[----:B------:R-:W-:Y:S02]  /*3790*/  IMAD R10, R20, R13, R10 ;  /* 0x0000000d140a7224 */ /* 0x000fe400078e020a */
[--C-:B------:R-:W-:Y:S01]  /*37a0*/  @!P6 IMAD.IADD R14, R14, 0x1, -R20.reuse ;  /* 0x000000010e0ee824 */ /* 0x100fe200078e0a14 */
[----:B------:R-:W-:Y:S01]  /*37b0*/  ISETP.GT.U32.AND P6, PT, R20, R16, PT ;  /* 0x000000101400720c */ /* 0x000fe20003fc4070 */
[----:B------:R-:W-:Y:S01]  /*37c0*/  @!P5 IMAD.IADD R12, R12, 0x1, -R20 ;  /* 0x000000010c0cd824 */ /* 0x000fe200078e0a14 */
[----:B------:R-:W-:Y:S01]  /*37d0*/  ISETP.GT.U32.AND P5, PT, R20, R10, PT ;  /* 0x0000000a1400720c */ /* 0x000fe20003fa4070 */
[----:B------:R-:W-:Y:S01]  /*37e0*/  IMAD.HI.U32 R3, R15, R0, RZ ;  /* 0x000000000f037227 */ /* 0x000fe200078e00ff */
[----:B------:R-:W-:-:S03]  /*37f0*/  IABS R4, R11 ;  /* 0x0000000b00047213 */ /* 0x000fc60000000000 */
[----:B------:R-:W-:Y:S02]  /*3800*/  IMAD.MOV.U32 R19, RZ, RZ, R18 ;  /* 0x000000ffff137224 */ /* 0x000fe400078e0012 */
[----:B------:R-:W-:Y:S02]  /*3810*/  IMAD.MOV.U32 R9, RZ, RZ, R17 ;  /* 0x000000ffff097224 */ /* 0x000fe400078e0011 */
[----:B------:R-:W-:Y:S02]  /*3820*/  IMAD.MOV R3, RZ, RZ, -R3 ;  /* 0x000000ffff037224 */ /* 0x000fe400078e0a03 */
[----:B------:R-:W-:Y:S01]  /*3830*/  @!P1 IMAD.MOV R19, RZ, RZ, -R19 ;  /* 0x000000ffff139224 */ /* 0x000fe200078e0a13 */
[----:B------:R-:W-:Y:S01]  /*3840*/  ISETP.GT.U32.AND P1, PT, R20, R14, PT ;  /* 0x0000000e1400720c */ /* 0x000fe20003f24070 */
[----:B------:R-:W-:Y:S01]  /*3850*/  @!P2 IMAD.MOV R9, RZ, RZ, -R9 ;  /* 0x000000ffff09a224 */ /* 0x000fe200078e0a09 */
[----:B------:R-:W-:Y:S01]  /*3860*/  ISETP.GE.AND P2, PT, R6, RZ, PT ;  /* 0x000000ff0600720c */ /* 0x000fe20003f46270 */
[----:B------:R-:W-:Y:S01]  /*3870*/  VIADD R7, R21, 0x196 ;  /* 0x0000019615077836 */ /* 0x000fe20000000000 */
[----:B------:R-:W-:Y:S01]  /*3880*/  STL [R1+0x1cc], R19 ;  /* 0x0001cc1301007387 */ /* 0x000fe20000100800 */
[----:B------:R-:W-:-:S02]  /*3890*/  IMAD R0, R20, R3, R0 ;  /* 0x0000000314007224 */ /* 0x000fc400078e0200 */
[----:B------:R-:W-:Y:S01]  /*38a0*/  IMAD.HI.U32 R6, R15, R4, RZ ;  /* 0x000000040f067227 */ /* 0x000fe200078e00ff */
[----:B------:R0:W-:Y:S01]  /*38b0*/  STL [R1+0x1d8], R9 ;  /* 0x0001d80901007387 */ /* 0x0001e20000100800 */
[----:B------:R-:W-:Y:S02]  /*38c0*/  IABS R5, R7 ;  /* 0x0000000700057213 */ /* 0x000fe40000000000 */
[----:B------:R-:W-:Y:S02]  /*38d0*/  IMAD.MOV R6, RZ, RZ, -R6 ;  /* 0x000000ffff067224 */ /* 0x000fe400078e0a06 */
[--C-:B------:R-:W-:Y:S01]  /*38e0*/  @!P6 IMAD.IADD R16, R16, 0x1, -R20.reuse ;  /* 0x000000011010e824 */ /* 0x100fe200078e0a14 */
[----:B------:R-:W-:Y:S01]  /*38f0*/  ISETP.GT.U32.AND P6, PT, R20, R0, PT ;  /* 0x000000001400720c */ /* 0x000fe20003fc4070 */
[----:B------:R-:W-:Y:S02]  /*3900*/  @!P5 IMAD.IADD R10, R10, 0x1, -R20 ;  /* 0x000000010a0ad824 */ /* 0x000fe400078e0a14 */
[----:B------:R-:W-:-:S02]  /*3910*/  IMAD R4, R20, R6, R4 ;  /* 0x0000000614047224 */ /* 0x000fc400078e0204 */
[----:B0-----:R-:W-:Y:S02]  /*3920*/  IMAD.MOV.U32 R9, RZ, RZ, R12 ;  /* 0x000000ffff097224 */ /* 0x001fe400078e000c */
[----:B------:R-:W-:-:S04]  /*3930*/  IMAD.HI.U32 R13, R15, R5, RZ ;  /* 0x000000050f0d7227 */ /* 0x000fc800078e00ff */
[----:B------:R-:W-:Y:S01]  /*3940*/  @!P0 IMAD.MOV R9, RZ, RZ, -R9 ;  /* 0x000000ffff098224 */ /* 0x000fe200078e0a09 */
[----:B------:R-:W-:Y:S01]  /*3950*/  ISETP.GT.U32.AND P0, PT, R20, R10, PT ;  /* 0x0000000a1400720c */ /* 0x000fe20003f04070 */
[----:B------:R-:W-:Y:S01]  /*3960*/  @!P1 IMAD.IADD R14, R14, 0x1, -R20 ;  /* 0x000000010e0e9824 */ /* 0x000fe200078e0a14 */
[----:B------:R-:W-:Y:S01]  /*3970*/  ISETP.GE.AND P1, PT, R2, RZ, PT ;  /* 0x000000ff0200720c */ /* 0x000fe20003f26270 */
[----:B------:R-:W-:Y:S01]  /*3980*/  @!P4 IMAD.MOV R16, RZ, RZ, -R16 ;  /* 0x000000ffff10c224 */ /* 0x000fe200078e0a10 */
[C---:B------:R-:W-:Y:S01]  /*3990*/  ISETP.GT.U32.AND P4, PT, R20.reuse, R4, PT ;  /* 0x000000041400720c */ /* 0x040fe20003f84070 */
[----:B------:R-:W-:Y:S01]  /*39a0*/  IMAD.MOV R13, RZ, RZ, -R13 ;  /* 0x000000ffff0d7224 */ /* 0x000fe200078e0a0d */
[----:B------:R0:W-:Y:S01]  /*39b0*/  STL [R1+0x1dc], R9 ;  /* 0x0001dc0901007387 */ /* 0x0001e20000100800 */
[C---:B------:R-:W-:Y:S02]  /*39c0*/  VIADD R3, R21.reuse, 0x192 ;  /* 0x0000019215037836 */ /* 0x040fe40000000000 */
[----:B------:R-:W-:Y:S01]  /*39d0*/  IMAD R5, R20, R13, R5 ;  /* 0x0000000d14057224 */ /* 0x000fe200078e0205 */
[----:B------:R-:W-:Y:S01]  /*39e0*/  STL [R1+0x1e0], R16 ;  /* 0x0001e01001007387 */ /* 0x000fe20000100800 */
[----:B------:R-:W-:Y:S01]  /*39f0*/  VIADD R6, R21, 0x190 ;  /* 0x0000019015067836 */ /* 0x000fe20000000000 */
[----:B------:R-:W-:Y:S01]  /*3a00*/  IABS R2, R3 ;  /* 0x0000000300027213 */ /* 0x000fe20000000000 */
[--C-:B------:R-:W-:Y:S01]  /*3a10*/  @!P6 IMAD.IADD R0, R0, 0x1, -R20.reuse ;  /* 0x000000010000e824 */ /* 0x100fe200078e0a14 */
[----:B------:R-:W-:Y:S01]  /*3a20*/  ISETP.GT.U32.AND P5, PT, R20, R5, PT ;  /* 0x000000051400720c */ /* 0x000fe20003fa4070 */
[----:B------:R-:W-:Y:S01]  /*3a30*/  @!P0 IMAD.IADD R10, R10, 0x1, -R20 ;  /* 0x000000010a0a8824 */ /* 0x000fe200078e0a14 */
[----:B------:R-:W-:Y:S01]  /*3a40*/  IABS R13, R6 ;  /* 0x00000006000d7213 */ /* 0x000fe20000000000 */
[----:B0-----:R-:W-:Y:S01]  /*3a50*/  IMAD.MOV.U32 R9, RZ, RZ, R14 ;  /* 0x000000ffff097224 */ /* 0x001fe200078e000e */
[----:B------:R-:W-:Y:S01]  /*3a60*/  ISETP.GT.U32.AND P6, PT, R20, R0, PT ;  /* 0x000000001400720c */ /* 0x000fe20003fc4070 */
[----:B------:R-:W-:Y:S01]  /*3a70*/  IMAD.HI.U32 R12, R15, R2, RZ ;  /* 0x000000020f0c7227 */ /* 0x000fe200078e00ff */
[----:B------:R-:W-:-:S03]  /*3a80*/  ISETP.GE.AND P0, PT, R11, RZ, PT ;  /* 0x000000ff0b00720c */ /* 0x000fc60003f06270 */
[----:B------:R-:W-:Y:S01]  /*3a90*/  @!P3 IMAD.MOV R9, RZ, RZ, -R9 ;  /* 0x000000ffff09b224 */ /* 0x000fe200078e0a09 */
[----:B------:R-:W-:Y:S01]  /*3aa0*/  ISETP.GE.AND P3, PT, R7, RZ, PT ;  /* 0x000000ff0700720c */ /* 0x000fe20003f66270 */
[----:B------:R-:W-:Y:S01]  /*3ab0*/  @!P4 IMAD.IADD R4, R4, 0x1, -R20 ;  /* 0x000000010404c824 */ /* 0x000fe200078e0a14 */
[----:B------:R-:W-:Y:S01]  /*3ac0*/  ISETP.GE.AND P4, PT, R3, RZ, PT ;  /* 0x000000ff0300720c */ /* 0x000fe20003f86270 */
[----:B------:R-:W-:Y:S01]  /*3ad0*/  IMAD.MOV R12, RZ, RZ, -R12 ;  /* 0x000000ffff0c7224 */ /* 0x000fe200078e0a0c */
[----:B------:R0:W-:Y:S01]  /*3ae0*/  STL [R1+0x1e4], R9 ;  /* 0x0001e40901007387 */ /* 0x0001e20000100800 */
[----:B------:R-:W-:Y:S02]  /*3af0*/  IMAD.MOV.U32 R7, RZ, RZ, R13 ;  /* 0x000000ffff077224 */ /* 0x000fe400078e000d */
[----:B------:R-:W-:Y:S02]  /*3b00*/  IMAD R2, R20, R12, R2 ;  /* 0x0000000c14027224 */ /* 0x000fe400078e0202 */
[----:B------:R-:W-:-:S04]  /*3b10*/  IMAD.HI.U32 R11, R15, R7, RZ ;  /* 0x000000070f0b7227 */ /* 0x000fc800078e00ff */
[----:B------:R-:W-:Y:S02]  /*3b20*/  @!P5 IMAD.IADD R5, R5, 0x1, -R20 ;  /* 0x000000010505d824 */ /* 0x000fe400078e0a14 */
[----:B0-----:R-:W-:Y:S02]  /*3b30*/  IMAD.MOV.U32 R9, RZ, RZ, R10 ;  /* 0x000000ffff097224 */ /* 0x001fe400078e000a */
[----:B------:R-:W-:Y:S01]  /*3b40*/  @!P6 IMAD.IADD R0, R0, 0x1, -R20 ;  /* 0x000000010000e824 */ /* 0x000fe200078e0a14 */
[C---:B------:R-:W-:Y:S01]  /*3b50*/  ISETP.GT.U32.AND P6, PT, R20.reuse, R2, PT ;  /* 0x000000021400720c */ /* 0x040fe20003fc4070 */
[----:B------:R-:W-:Y:S01]  /*3b60*/  @!P2 IMAD.MOV R9, RZ, RZ, -R9 ;  /* 0x000000ffff09a224 */ /* 0x000fe200078e0a09 */
[C---:B------:R-:W-:Y:S01]  /*3b70*/  ISETP.GT.U32.AND P2, PT, R20.reuse, R4, PT ;  /* 0x000000041400720c */ /* 0x040fe20003f44070 */
[----:B------:R-:W-:Y:S01]  /*3b80*/  IMAD.MOV R11, RZ, RZ, -R11 ;  /* 0x000000ffff0b7224 */ /* 0x000fe200078e0a0b */
[C---:B------:R-:W-:Y:S01]  /*3b90*/  ISETP.GT.U32.AND P5, PT, R20.reuse, R5, PT ;  /* 0x000000051400720c */ /* 0x040fe20003fa4070 */
[----:B------:R-:W-:Y:S01]  /*3ba0*/  VIADD R13, R21, 0x18e ;  /* 0x0000018e150d7836 */ /* 0x000fe20000000000 */
[----:B------:R0:W-:Y:S01]  /*3bb0*/  STL [R1+0x1e8], R9 ;  /* 0x0001e80901007387 */ /* 0x0001e20000100800 */
[----:B------:R-:W-:-:S02]  /*3bc0*/  IMAD R3, R20, R11, R7 ;  /* 0x0000000b14037224 */ /* 0x000fc400078e0207 */
[C---:B------:R-:W-:Y:S02]  /*3bd0*/  VIADD R10, R21.reuse, 0x18c ;  /* 0x0000018c150a7836 */ /* 0x040fe40000000000 */
[----:B------:R-:W-:Y:S02]  /*3be0*/  VIADD R12, R21, 0x184 ;  /* 0x00000184150c7836 */ /* 0x000fe40000000000 */
[--C-:B------:R-:W-:Y:S02]  /*3bf0*/  @!P6 IMAD.IADD R2, R2, 0x1, -R20.reuse ;  /* 0x000000010202e824 */ /* 0x100fe400078e0a14 */
[----:B------:R-:W-:Y:S01]  /*3c00*/  @!P2 IMAD.IADD R4, R4, 0x1, -R20 ;  /* 0x000000010404a824 */ /* 0x000fe200078e0a14 */
[C---:B------:R-:W-:Y:S01]  /*3c10*/  ISETP.GT.U32.AND P2, PT, R20.reuse, R3, PT ;  /* 0x000000031400720c */ /* 0x040fe20003f44070 */
[----:B0-----:R-:W-:Y:S01]  /*3c20*/  IMAD.MOV.U32 R9, RZ, RZ, R0 ;  /* 0x000000ffff097224 */ /* 0x001fe200078e0000 */
[----:B------:R-:W-:Y:S01]  /*3c30*/  ISETP.GT.U32.AND P6, PT, R20, R2, PT ;  /* 0x000000021400720c */ /* 0x000fe20003fc4070 */
[----:B------:R-:W-:Y:S01]  /*3c40*/  @!P5 IMAD.IADD R5, R5, 0x1, -R20 ;  /* 0x000000010505d824 */ /* 0x000fe200078e0a14 */
[----:B------:R-:W-:Y:S01]  /*3c50*/  ISETP.GE.AND P5, PT, R6, RZ, PT ;  /* 0x000000ff0600720c */ /* 0x000fe20003fa6270 */
[----:B------:R-:W-:Y:S01]  /*3c60*/  IMAD.MOV.U32 R7, RZ, RZ, R4 ;  /* 0x000000ffff077224 */ /* 0x000fe200078e0004 */
[----:B------:R-:W-:Y:S01]  /*3c70*/  IABS R16, R12 ;  /* 0x0000000c00107213 */ /* 0x000fe20000000000 */
[----:B------:R-:W-:Y:S01]  /*3c80*/  @!P1 IMAD.MOV R9, RZ, RZ, -R9 ;  /* 0x000000ffff099224 */ /* 0x000fe200078e0a09 */
[----:B------:R-:W-:Y:S01]  /*3c90*/  ISETP.GE.AND P1, PT, R13, RZ, PT ;  /* 0x000000ff0d00720c */ /* 0x000fe20003f26270 */
[----:B------:R-:W-:Y:S01]  /*3ca0*/  @!P3 IMAD.MOV R5, RZ, RZ, -R5 ;  /* 0x000000ffff05b224 */ /* 0x000fe200078e0a05 */
[----:B------:R-:W-:Y:S01]  /*3cb0*/  IABS R13, R13 ;  /* 0x0000000d000d7213 */ /* 0x000fe20000000000 */
[----:B------:R-:W-:Y:S01]  /*3cc0*/  @!P0 IMAD.MOV R7, RZ, RZ, -R7 ;  /* 0x000000ffff078224 */ /* 0x000fe200078e0a07 */
[----:B------:R0:W-:Y:S01]  /*3cd0*/  STL [R1+0x1f0], R9 ;  /* 0x0001f00901007387 */ /* 0x0001e20000100800 */
[--C-:B------:R-:W-:Y:S01]  /*3ce0*/  @!P2 IMAD.IADD R3, R3, 0x1, -R20.reuse ;  /* 0x000000010303a824 */ /* 0x100fe200078e0a14 */
[----:B------:R-:W-:Y:S01]  /*3cf0*/  ISETP.GE.AND P3, PT, R10, RZ, PT ;  /* 0x000000ff0a00720c */ /* 0x000fe20003f66270 */
[C---:B------:R-:W-:Y:S01]  /*3d00*/  VIADD R0, R21.reuse, 0x18a ;  /* 0x0000018a15007836 */ /* 0x040fe20000000000 */
[----:B------:R-:W-:Y:S01]  /*3d10*/  STL [R1+0x1f4], R5 ;  /* 0x0001f40501007387 */ /* 0x000fe20000100800 */
[----:B------:R-:W-:Y:S01]  /*3d20*/  @!P6 IMAD.IADD R2, R2, 0x1, -R20 ;  /* 0x000000010202e824 */ /* 0x000fe200078e0a14 */
[----:B------:R-:W-:Y:S01]  /*3d30*/  ISETP.GT.U32.AND P2, PT, R20, R3, PT ;  /* 0x000000031400720c */ /* 0x000fe20003f44070 */
[C---:B------:R-:W-:Y:S01]  /*3d40*/  VIADD R6, R21.reuse, 0x188 ;  /* 0x0000018815067836 */ /* 0x040fe20000000000 */
[----:B------:R1:W-:Y:S01]  /*3d50*/  STL [R1+0x1f8], R7 ;  /* 0x0001f80701007387 */ /* 0x0003e20000100800 */
[----:B------:R-:W-:Y:S01]  /*3d60*/  ISETP.GE.AND P0, PT, R0, RZ, PT ;  /* 0x000000ff0000720c */ /* 0x000fe20003f06270 */
[----:B0-----:R-:W-:Y:S01]  /*3d70*/  IMAD.MOV.U32 R9, RZ, RZ, R2 ;  /* 0x000000ffff097224 */ /* 0x001fe200078e0002 */
[----:B------:R-:W-:Y:S01]  /*3d80*/  IABS R0, R0 ;  /* 0x0000000000007213 */ /* 0x000fe20000000000 */
[----:B------:R-:W-:Y:S01]  /*3d90*/  VIADD R18, R21, 0x186 ;  /* 0x0000018615127836 */ /* 0x000fe20000000000 */
[----:B------:R-:W-:Y:S01]  /*3da0*/  IABS R10, R10 ;  /* 0x0000000a000a7213 */ /* 0x000fe20000000000 */
[----:B------:R-:W-:Y:S01]  /*3db0*/  @!P4 IMAD.MOV R9, RZ, RZ, -R9 ;  /* 0x000000ffff09c224 */ /* 0x000fe200078e0a09 */
[----:B------:R-:W-:Y:S01]  /*3dc0*/  ISETP.GE.AND P6, PT, R6, RZ, PT ;  /* 0x000000ff0600720c */ /* 0x000fe20003fc6270 */
[----:B------:R-:W-:Y:S01]  /*3dd0*/  IMAD.HI.U32 R4, R15, R0, RZ ;  /* 0x000000000f047227 */ /* 0x000fe200078e00ff */
[----:B------:R-:W-:-:S02]  /*3de0*/  IABS R6, R6 ;  /* 0x0000000600067213 */ /* 0x000fc40000000000 */
[----:B------:R0:W-:Y:S01]  /*3df0*/  STL [R1+0x1fc], R9 ;  /* 0x0001fc0901007387 */ /* 0x0001e20000100800 */
[----:B-1----:R-:W-:-:S04]  /*3e00*/  IMAD.HI.U32 R7, R15, R13, RZ ;  /* 0x0000000d0f077227 */ /* 0x002fc800078e00ff */
[----:B------:R-:W-:Y:S02]  /*3e10*/  IMAD.MOV R7, RZ, RZ, -R7 ;  /* 0x000000ffff077224 */ /* 0x000fe400078e0a07 */
[----:B------:R-:W-:-:S04]  /*3e20*/  IMAD.HI.U32 R5, R15, R10, RZ ;  /* 0x0000000a0f057227 */ /* 0x000fc800078e00ff */
[C---:B------:R-:W-:Y:S02]  /*3e30*/  IMAD R13, R20.reuse, R7, R13 ;  /* 0x00000007140d7224 */ /* 0x040fe400078e020d */
[----:B------:R-:W-:Y:S02]  /*3e40*/  IMAD.MOV R4, RZ, RZ, -R4 ;  /* 0x000000ffff047224 */ /* 0x000fe400078e0a04 */
[----:B------:R-:W-:Y:S01]  /*3e50*/  @!P2 IMAD.IADD R3, R3, 0x1, -R20 ;  /* 0x000000010303a824 */ /* 0x000fe200078e0a14 */
[C---:B------:R-:W-:Y:S01]  /*3e60*/  ISETP.GT.U32.AND P4, PT, R20.reuse, R13, PT ;  /* 0x0000000d1400720c */ /* 0x040fe20003f84070 */
[----:B------:R-:W-:Y:S02]  /*3e70*/  IMAD.MOV R5, RZ, RZ, -R5 ;  /* 0x000000ffff057224 */ /* 0x000fe400078e0a05 */
[C---:B------:R-:W-:Y:S02]  /*3e80*/  IMAD R0, R20.reuse, R4, R0 ;  /* 0x0000000414007224 */ /* 0x040fe400078e0200 */
[----:B------:R-:W-:Y:S01]  /*3e90*/  IMAD.MOV.U32 R7, RZ, RZ, R3 ;  /* 0x000000ffff077224 */ /* 0x000fe200078e0003 */
[----:B------:R-:W-:Y:S01]  /*3ea0*/  IABS R3, R18 ;  /* 0x0000001200037213 */ /* 0x000fe20000000000 */
[----:B------:R-:W-:-:S02]  /*3eb0*/  IMAD R10, R20, R5, R10 ;  /* 0x00000005140a7224 */ /* 0x000fc400078e020a */
[----:B------:R-:W-:Y:S01]  /*3ec0*/  @!P5 IMAD.MOV R7, RZ, RZ, -R7 ;  /* 0x000000ffff07d224 */ /* 0x000fe200078e0a07 */
[C---:B------:R-:W-:Y:S01]  /*3ed0*/  ISETP.GT.U32.AND P5, PT, R20.reuse, R0, PT ;  /* 0x000000001400720c */ /* 0x040fe20003fa4070 */
[----:B------:R-:W-:Y:S01]  /*3ee0*/  IMAD.HI.U32 R2, R15, R6, RZ ;  /* 0x000000060f027227 */ /* 0x000fe200078e00ff */
[C---:B------:R-:W-:Y:S02]  /*3ef0*/  ISETP.GT.U32.AND P2, PT, R20.reuse, R10, PT ;  /* 0x0000000a1400720c */ /* 0x040fe40003f44070 */
[----:B------:R1:W-:Y:S01]  /*3f00*/  STL [R1+0x200], R7 ;  /* 0x0002000701007387 */ /* 0x0003e20000100800 */
[----:B------:R-:W-:Y:S02]  /*3f10*/  @!P4 IMAD.IADD R13, R13, 0x1, -R20 ;  /* 0x000000010d0dc824 */ /* 0x000fe400078e0a14 */
[----:B------:R-:W-:Y:S02]  /*3f20*/  IMAD.MOV R2, RZ, RZ, -R2 ;  /* 0x000000ffff027224 */ /* 0x000fe400078e0a02 */
[----:B------:R-:W-:Y:S01]  /*3f30*/  IMAD.HI.U32 R4, R15, R16, RZ ;  /* 0x000000100f047227 */ /* 0x000fe200078e00ff */
[----:B------:R-:W-:-:S03]  /*3f40*/  ISETP.GT.U32.AND P4, PT, R20, R13, PT ;  /* 0x0000000d1400720c */ /* 0x000fc60003f84070 */
[--C-:B------:R-:W-:Y:S02]  /*3f50*/  @!P5 IMAD.IADD R0, R0, 0x1, -R20.reuse ;  /* 0x000000010000d824 */ /* 0x100fe400078e0a14 */
[----:B------:R-:W-:Y:S02]  /*3f60*/  @!P2 IMAD.IADD R10, R10, 0x1, -R20 ;  /* 0x000000010a0aa824 */ /* 0x000fe400078e0a14 */
[C---:B------:R-:W-:Y:S01]  /*3f70*/  IMAD R6, R20.reuse, R2, R6 ;  /* 0x0000000214067224 */ /* 0x040fe200078e0206 */
[C---:B------:R-:W-:Y:S01]  /*3f80*/  ISETP.GT.U32.AND P5, PT, R20.reuse, R0, PT ;  /* 0x000000001400720c */ /* 0x040fe20003fa4070 */
[----:B------:R-:W-:Y:S01]  /*3f90*/  IMAD.HI.U32 R11, R15, R3, RZ ;  /* 0x000000030f0b7227 */ /* 0x000fe200078e00ff */
[----:B------:R-:W-:-:S03]  /*3fa0*/  ISETP.GT.U32.AND P2, PT, R20, R10, PT ;  /* 0x0000000a1400720c */ /* 0x000fc60003f44070 */
[----:B------:R-:W-:Y:S02]  /*3fb0*/  IMAD.MOV R4, RZ, RZ, -R4 ;  /* 0x000000ffff047224 */ /* 0x000fe400078e0a04 */
[----:B------:R-:W-:Y:S01]  /*3fc0*/  @!P4 IMAD.IADD R13, R13, 0x1, -R20 ;  /* 0x000000010d0dc824 */ /* 0x000fe200078e0a14 */
[C---:B------:R-:W-:Y:S01]  /*3fd0*/  ISETP.GT.U32.AND P4, PT, R20.reuse, R6, PT ;  /* 0x000000061400720c */ /* 0x040fe20003f84070 */
[----:B------:R-:W-:Y:S02]  /*3fe0*/  IMAD.MOV R11, RZ, RZ, -R11 ;  /* 0x000000ffff0b7224 */ /* 0x000fe400078e0a0b */
[C---:B------:R-:W-:Y:S02]  /*3ff0*/  IMAD R16, R20.reuse, R4, R16 ;  /* 0x0000000414107224 */ /* 0x040fe400078e0210 */
[----:B------:R-:W-:Y:S02]  /*4000*/  IMAD R3, R20, R11, R3 ;  /* 0x0000000b14037224 */ /* 0x000fe400078e0203 */
[--C-:B------:R-:W-:Y:S01]  /*4010*/  @!P5 IMAD.IADD R0, R0, 0x1, -R20.reuse ;  /* 0x000000010000d824 */ /* 0x100fe200078e0a14 */
[----:B------:R-:W-:Y:S01]  /*4020*/  ISETP.GT.U32.AND P5, PT, R20, R16, PT ;  /* 0x000000101400720c */ /* 0x000fe20003fa4070 */
[----:B------:R-:W-:Y:S01]  /*4030*/  @!P2 IMAD.IADD R10, R10, 0x1, -R20 ;  /* 0x000000010a0aa824 */ /* 0x000fe200078e0a14 */
[----:B------:R-:W-:Y:S01]  /*4040*/  ISETP.GT.U32.AND P2, PT, R20, R3, PT ;  /* 0x000000031400720c */ /* 0x000fe20003f44070 */
[----:B------:R-:W-:-:S02]  /*4050*/  VIADD R5, R21, 0x182 ;  /* 0x0000018215057836 */ /* 0x000fc40000000000 */
[----:B0-----:R-:W-:Y:S02]  /*4060*/  IMAD.MOV.U32 R9, RZ, RZ, R13 ;  /* 0x000000ffff097224 */ /* 0x001fe400078e000d */
[--C-:B------:R-:W-:Y:S01]  /*4070*/  @!P4 IMAD.IADD R6, R6, 0x1, -R20.reuse ;  /* 0x000000010606c824 */ /* 0x100fe200078e0a14 */
[----:B-1----:R-:W-:Y:S01]  /*4080*/  IABS R7, R5 ;  /* 0x0000000500077213 */ /* 0x002fe20000000000 */
[C---:B------:R-:W-:Y:S01]  /*4090*/  VIADD R2, R21.reuse, 0x180 ;  /* 0x0000018015027836 */ /* 0x040fe20000000000 */
[----:B------:R-:W-:Y:S01]  /*40a0*/  ISETP.GE.AND P4, PT, R18, RZ, PT ;  /* 0x000000ff1200720c */ /* 0x000fe20003f86270 */
[----:B------:R-:W-:Y:S02]  /*40b0*/  VIADD R4, R21, 0x17e ;  /* 0x0000017e15047836 */ /* 0x000fe40000000000 */
[----:B------:R-:W-:Y:S01]  /*40c0*/  @!P1 IMAD.MOV R9, RZ, RZ, -R9 ;  /* 0x000000ffff099224 */ /* 0x000fe200078e0a09 */
[----:B------:R-:W-:Y:S01]  /*40d0*/  ISETP.GT.U32.AND P1, PT, R20, R6, PT ;  /* 0x000000061400720c */ /* 0x000fe20003f24070 */
[--C-:B------:R-:W-:Y:S01]  /*40e0*/  @!P5 IMAD.IADD R16, R16, 0x1, -R20.reuse ;  /* 0x000000011010d824 */ /* 0x100fe200078e0a14 */
[----:B------:R-:W-:Y:S01]  /*40f0*/  IABS R14, R2 ;  /* 0x00000002000e7213 */ /* 0x000fe20000000000 */
[----:B------:R-:W-:Y:S01]  /*4100*/  IMAD.HI.U32 R17, R15, R7, RZ ;  /* 0x000000070f117227 */ /* 0x000fe200078e00ff */
[----:B------:R-:W-:Y:S01]  /*4110*/  IABS R13, R4 ;  /* 0x00000004000d7213 */ /* 0x000fe20000000000 */
[----:B------:R0:W-:Y:S01]  /*4120*/  STL [R1+0x204], R9 ;  /* 0x0002040901007387 */ /* 0x0001e20000100800 */
[----:B------:R-:W-:Y:S01]  /*4130*/  ISETP.GT.U32.AND P5, PT, R20, R16, PT ;  /* 0x000000101400720c */ /* 0x000fe20003fa4070 */
[----:B------:R-:W-:Y:S01]  /*4140*/  @!P2 IMAD.IADD R3, R3, 0x1, -R20 ;  /* 0x000000010303a824 */ /* 0x000fe200078e0a14 */
[----:B------:R-:W-:Y:S01]  /*4150*/  ISETP.GE.AND P2, PT, R12, RZ, PT ;  /* 0x000000ff0c00720c */ /* 0x000fe20003f46270 */
[----:B------:R-:W-:-:S04]  /*4160*/  IMAD.HI.U32 R11, R15, R14, RZ ;  /* 0x0000000e0f0b7227 */ /* 0x000fc800078e00ff */
[----:B------:R-:W-:Y:S02]  /*4170*/  IMAD.MOV R17, RZ, RZ, -R17 ;  /* 0x000000ffff117224 */ /* 0x000fe400078e0a11 */
[----:B0-----:R-:W-:Y:S02]  /*4180*/  IMAD.MOV.U32 R9, RZ, RZ, R10 ;  /* 0x000000ffff097224 */ /* 0x001fe400078e000a */
[----:B------:R-:W-:-:S04]  /*4190*/  IMAD.HI.U32 R10, R15, R13, RZ ;  /* 0x0000000d0f0a7227 */ /* 0x000fc800078e00ff */
[----:B------:R-:W-:Y:S01]  /*41a0*/  @!P3 IMAD.MOV R9, RZ, RZ, -R9 ;  /* 0x000000ffff09b224 */ /* 0x000fe200078e0a09 */
[C---:B------:R-:W-:Y:S01]  /*41b0*/  ISETP.GT.U32.AND P3, PT, R20.reuse, R3, PT ;  /* 0x000000031400720c */ /* 0x040fe20003f64070 */
[----:B------:R-:W-:Y:S02]  /*41c0*/  IMAD.MOV R11, RZ, RZ, -R11 ;  /* 0x000000ffff0b7224 */ /* 0x000fe400078e0a0b */
[----:B------:R-:W-:Y:S01]  /*41d0*/  IMAD R7, R20, R17, R7 ;  /* 0x0000001114077224 */ /* 0x000fe200078e0207 */
[----:B------:R0:W-:Y:S01]  /*41e0*/  STL [R1+0x210], R9 ;  /* 0x0002100901007387 */ /* 0x0001e20000100800 */
[----:B------:R-:W-:Y:S02]  /*41f0*/  @!P1 IMAD.IADD R6, R6, 0x1, -R20 ;  /* 0x0000000106069824 */ /* 0x000fe400078e0a14 */
[----:B------:R-:W-:Y:S01]  /*4200*/  IMAD.MOV R10, RZ, RZ, -R10 ;  /* 0x000000ffff0a7224 */ /* 0x000fe200078e0a0a */
[C---:B------:R-:W-:Y:S01]  /*4210*/  ISETP.GT.U32.AND P1, PT, R20.reuse, R7, PT ;  /* 0x000000071400720c */ /* 0x040fe20003f24070 */
[----:B------:R-:W-:-:S02]  /*4220*/  IMAD R14, R20, R11, R14 ;  /* 0x0000000b140e7224 */ /* 0x000fc400078e020e */
[----:B------:R-:W-:Y:S02]  /*4230*/  IMAD R13, R20, R10, R13 ;  /* 0x0000000a140d7224 */ /* 0x000fe400078e020d */
[----:B------:R-:W-:Y:S01]  /*4240*/  @!P0 IMAD.MOV R0, RZ, RZ, -R0 ;  /* 0x000000ffff008224 */ /* 0x000fe200078e0a00 */
[----:B------:R-:W-:Y:S01]  /*4250*/  ISETP.GE.AND P0, PT, R5, RZ, PT ;  /* 0x000000ff0500720c */ /* 0x000fe20003f06270 */
[----:B0-----:R-:W-:Y:S02]  /*4260*/  IMAD.MOV.U32 R9, RZ, RZ, R6 ;  /* 0x000000ffff097224 */ /* 0x001fe400078e0006 */
[--C-:B------:R-:W-:Y:S01]  /*4270*/  @!P5 IMAD.IADD R16, R16, 0x1, -R20.reuse ;  /* 0x000000011010d824 */ /* 0x100fe200078e0a14 */
[C---:B------:R-:W-:Y:S01]  /*4280*/  ISETP.GT.U32.AND P5, PT, R20.reuse, R13, PT ;  /* 0x0000000d1400720c */ /* 0x040fe20003fa4070 */
[----:B------:R-:W-:Y:S01]  /*4290*/  @!P6 IMAD.MOV R9, RZ, RZ, -R9 ;  /* 0x000000ffff09e224 */ /* 0x000fe200078e0a09 */
[----:B------:R-:W-:Y:S01]  /*42a0*/  ISETP.GT.U32.AND P6, PT, R20, R14, PT ;  /* 0x0000000e1400720c */ /* 0x000fe20003fc4070 */
[----:B------:R-:W-:Y:S01]  /*42b0*/  @!P3 IMAD.IADD R3, R3, 0x1, -R20 ;  /* 0x000000010303b824 */ /* 0x000fe200078e0a14 */
[----:B------:R0:W-:Y:S01]  /*42c0*/  STL [R1+0x214], R0 ;  /* 0x0002140001007387 */ /* 0x0001e20000100800 */
[----:B------:R-:W-:Y:S01]  /*42d0*/  ISETP.GE.AND P3, PT, R2, RZ, PT ;  /* 0x000000ff0200720c */ /* 0x000fe20003f66270 */
[----:B------:R-:W-:-:S02]  /*42e0*/  VIADD R2, R21, 0x17a ;  /* 0x0000017a15027836 */ /* 0x000fc40000000000 */
[--C-:B------:R-:W-:Y:S01]  /*42f0*/  @!P1 IMAD.IADD R7, R7, 0x1, -R20.reuse ;  /* 0x0000000107079824 */ /* 0x100fe200078e0a14 */
[----:B------:R1:W-:Y:S01]  /*4300*/  STL [R1+0x218], R9 ;  /* 0x0002180901007387 */ /* 0x0003e20000100800 */
[----:B------:R-:W-:Y:S01]  /*4310*/  ISETP.GE.AND P1, PT, R4, RZ, PT ;  /* 0x000000ff0400720c */ /* 0x000fe20003f26270 */
[----:B------:R-:W-:Y:S01]  /*4320*/  VIADD R11, R21, 0x178 ;  /* 0x00000178150b7836 */ /* 0x000fe20000000000 */
[----:B------:R-:W-:Y:S01]  /*4330*/  IABS R5, R2 ;  /* 0x0000000200057213 */ /* 0x000fe20000000000 */
[--C-:B------:R-:W-:Y:S02]  /*4340*/  @!P5 IMAD.IADD R13, R13, 0x1, -R20.reuse ;  /* 0x000000010d0dd824 */ /* 0x100fe400078e0a14 */
[----:B0-----:R-:W-:Y:S01]  /*4350*/  VIADD R0, R21, 0x17c ;  /* 0x0000017c15007836 */ /* 0x001fe20000000000 */
[----:B------:R-:W-:Y:S01]  /*4360*/  IABS R12, R11 ;  /* 0x0000000b000c7213 */ /* 0x000fe20000000000 */
[----:B------:R-:W-:Y:S01]  /*4370*/  @!P6 IMAD.IADD R14, R14, 0x1, -R20 ;  /* 0x000000010e0ee824 */ /* 0x000fe200078e0a14 */
[C---:B------:R-:W-:Y:S01]  /*4380*/  ISETP.GT.U32.AND P6, PT, R20.reuse, R7, PT ;  /* 0x000000071400720c */ /* 0x040fe20003fc4070 */
[----:B-1----:R-:W-:Y:S01]  /*4390*/  IMAD.MOV.U32 R9, RZ, RZ, R3 ;  /* 0x000000ffff097224 */ /* 0x002fe200078e0003 */
[----:B------:R-:W-:Y:S01]  /*43a0*/  IABS R6, R0 ;  /* 0x0000000000067213 */ /* 0x000fe20000000000 */
[----:B------:R-:W-:Y:S01]  /*43b0*/  IMAD.MOV.U32 R3, RZ, RZ, R5 ;  /* 0x000000ffff037224 */ /* 0x000fe200078e0005 */
[C---:B------:R-:W-:Y:S01]  /*43c0*/  ISETP.GT.U32.AND P5, PT, R20.reuse, R14, PT ;  /* 0x0000000e1400720c */ /* 0x040fe20003fa4070 */
[----:B------:R-:W-:Y:S01]  /*43d0*/  @!P4 IMAD.MOV R9, RZ, RZ, -R9 ;  /* 0x000000ffff09c224 */ /* 0x000fe200078e0a09 */
[----:B------:R-:W-:Y:S01]  /*43e0*/  ISETP.GT.U32.AND P4, PT, R20, R13, PT ;  /* 0x0000000d1400720c */ /* 0x000fe20003f84070 */
[----:B------:R-:W-:-:S03]  /*43f0*/  IMAD.HI.U32 R4, R15, R6, RZ ;  /* 0x000000060f047227 */ /* 0x000fc600078e00ff */
[----:B------:R0:W-:Y:S01]  /*4400*/  STL [R1+0x21c], R9 ;  /* 0x00021c0901007387 */ /* 0x0001e20000100800 */
[----:B------:R-:W-:Y:S02]  /*4410*/  IMAD.MOV R4, RZ, RZ, -R4 ;  /* 0x000000ffff047224 */ /* 0x000fe400078e0a04 */
[----:B------:R-:W-:-:S04]  /*4420*/  IMAD.HI.U32 R5, R15, R3, RZ ;  /* 0x000000030f057227 */ /* 0x000fc800078e00ff */
[C---:B------:R-:W-:Y:S02]  /*4430*/  IMAD R4, R20.reuse, R4, R6 ;  /* 0x0000000414047224 */ /* 0x040fe400078e0206 */
[----:B------:R-:W-:Y:S02]  /*4440*/  IMAD.MOV R5, RZ, RZ, -R5 ;  /* 0x000000ffff057224 */ /* 0x000fe400078e0a05 */
[--C-:B------:R-:W-:Y:S01]  /*4450*/  @!P6 IMAD.IADD R7, R7, 0x1, -R20.reuse ;  /* 0x000000010707e824 */ /* 0x100fe200078e0a14 */
[C---:B------:R-:W-:Y:S01]  /*4460*/  ISETP.GT.U32.AND P6, PT, R20.reuse, R4, PT ;  /* 0x000000041400720c */ /* 0x040fe20003fc4070 */
[C---:B------:R-:W-:Y:S02]  /*4470*/  IMAD R3, R20.reuse, R5, R3 ;  /* 0x0000000514037224 */ /* 0x040fe400078e0203 */
[----:B------:R-:W-:Y:S02]  /*4480*/  @!P4 IMAD.IADD R13, R13, 0x1, -R20 ;  /* 0x000000010d0dc824 */ /* 0x000fe400078e0a14 */
[----:B------:R-:W-:Y:S01]  /*4490*/  VIADD R10, R21, 0x176 ;  /* 0x00000176150a7836 */ /* 0x000fe20000000000 */
[----:B------:R-:W-:Y:S01]  /*44a0*/  ISETP.GT.U32.AND P4, PT, R20, R3, PT ;  /* 0x000000031400720c */ /* 0x000fe20003f84070 */
[----:B------:R-:W-:-:S03]  /*44b0*/  IMAD.HI.U32 R5, R15, R12, RZ ;  /* 0x0000000c0f057227 */ /* 0x000fc600078e00ff */
[----:B------:R-:W-:Y:S01]  /*44c0*/  IABS R18, R10 ;  /* 0x0000000a00127213 */ /* 0x000fe20000000000 */
[--C-:B------:R-:W-:Y:S01]  /*44d0*/  @!P5 IMAD.IADD R14, R14, 0x1, -R20.reuse ;  /* 0x000000010e0ed824 */ /* 0x100fe200078e0a14 */
[----:B------:R-:W-:Y:S01]  /*44e0*/  ISETP.GE.AND P5, PT, R0, RZ, PT ;  /* 0x000000ff0000720c */ /* 0x000fe20003fa6270 */
[----:B------:R-:W-:Y:S01]  /*44f0*/  @!P6 IMAD.IADD R4, R4, 0x1, -R20 ;  /* 0x000000010404e824 */ /* 0x000fe200078e0a14 */
[----:B------:R-:W-:Y:S01]  /*4500*/  ISETP.GE.AND P6, PT, R2, RZ, PT ;  /* 0x000000ff0200720c */ /* 0x000fe20003fc6270 */
[----:B------:R-:W-:-:S04]  /*4510*/  IMAD.HI.U32 R6, R15, R18, RZ ;  /* 0x000000120f067227 */ /* 0x000fc800078e00ff */
[----:B------:R-:W-:Y:S02]  /*4520*/  VIADD R0, R21, 0x174 ;  /* 0x0000017415007836 */ /* 0x000fe40000000000 */
[----:B------:R-:W-:Y:S02]  /*4530*/  IMAD.MOV R5, RZ, RZ, -R5 ;  /* 0x000000ffff057224 */ /* 0x000fe400078e0a05 */
[----:B------:R-:W-:Y:S01]  /*4540*/  @!P4 IMAD.IADD R3, R3, 0x1, -R20 ;  /* 0x000000010303c824 */ /* 0x000fe200078e0a14 */
[----:B------:R-:W-:Y:S01]  /*4550*/  ISETP.GT.U32.AND P4, PT, R20, R4, PT ;  /* 0x000000041400720c */ /* 0x000fe20003f84070 */
[----:B0-----:R-:W-:Y:S02]  /*4560*/  IMAD.MOV.U32 R9, RZ, RZ, R7 ;  /* 0x000000ffff097224 */ /* 0x001fe400078e0007 */
[----:B------:R-:W-:Y:S02]  /*4570*/  IMAD.MOV R6, RZ, RZ, -R6 ;  /* 0x000000ffff067224 */ /* 0x000fe400078e0a06 */
[----:B------:R-:W-:-:S02]  /*4580*/  VIADD R2, R21, 0x172 ;  /* 0x0000017215027836 */ /* 0x000fc40000000000 */
[C---:B------:R-:W-:Y:S01]  /*4590*/  IMAD R12, R20.reuse, R5, R12 ;  /* 0x00000005140c7224 */ /* 0x040fe200078e020c */
[----:B------:R-:W-:Y:S01]  /*45a0*/  IABS R5, R0 ;  /* 0x0000000000057213 */ /* 0x000fe20000000000 */
[----:B------:R-:W-:Y:S01]  /*45b0*/  @!P0 IMAD.MOV R9, RZ, RZ, -R9 ;  /* 0x000000ffff098224 */ /* 0x000fe200078e0a09 */
[C---:B------:R-:W-:Y:S01]  /*45c0*/  ISETP.GT.U32.AND P0, PT, R20.reuse, R3, PT ;  /* 0x000000031400720c */ /* 0x040fe20003f04070 */
[----:B------:R-:W-:Y:S01]  /*45d0*/  @!P2 IMAD.MOV R16, RZ, RZ, -R16 ;  /* 0x000000ffff10a224 */ /* 0x000fe200078e0a10 */
[C---:B------:R-:W-:Y:S01]  /*45e0*/  ISETP.GT.U32.AND P2, PT, R20.reuse, R12, PT ;  /* 0x0000000c1400720c */ /* 0x040fe20003f44070 */
[C---:B------:R-:W-:Y:S01]  /*45f0*/  IMAD R18, R20.reuse, R6, R18 ;  /* 0x0000000614127224 */ /* 0x040fe200078e0212 */
[----:B------:R-:W-:Y:S01]  /*4600*/  IABS R6, R2 ;  /* 0x0000000200067213 */ /* 0x000fe20000000000 */
[----:B------:R-:W-:Y:S01]  /*4610*/  IMAD.HI.U32 R7, R15, R5, RZ ;  /* 0x000000050f077227 */ /* 0x000fe200078e00ff */
[----:B------:R-:W-:Y:S03]  /*4620*/  STL [R1+0x224], R16 ;  /* 0x0002241001007387 */ /* 0x000fe60000100800 */
[----:B------:R-:W-:Y:S01]  /*4630*/  @!P3 IMAD.MOV R14, RZ, RZ, -R14 ;  /* 0x000000ffff0eb224 */ /* 0x000fe200078e0a0e */
[----:B------:R0:W-:Y:S01]  /*4640*/  STL [R1+0x228], R9 ;  /* 0x0002280901007387 */ /* 0x0001e20000100800 */
[----:B------:R-:W-:Y:S01]  /*4650*/  ISETP.GT.U32.AND P3, PT, R20, R18, PT ;  /* 0x000000121400720c */ /* 0x000fe20003f64070 */
[--C-:B------:R-:W-:Y:S01]  /*4660*/  @!P4 IMAD.IADD R4, R4, 0x1, -R20.reuse ;  /* 0x000000010404c824 */ /* 0x100fe200078e0a14 */
[----:B------:R-:W-:Y:S01]  /*4670*/  ISETP.GE.AND P4, PT, R10, RZ, PT ;  /* 0x000000ff0a00720c */ /* 0x000fe20003f86270 */
[----:B------:R-:W-:Y:S01]  /*4680*/  IMAD.MOV R7, RZ, RZ, -R7 ;  /* 0x000000ffff077224 */ /* 0x000fe200078e0a07 */
[----:B------:R1:W-:Y:S01]  /*4690*/  STL [R1+0x22c], R14 ;  /* 0x00022c0e01007387 */ /* 0x0003e20000100800 */
[----:B------:R-:W-:Y:S01]  /*46a0*/  @!P0 IMAD.IADD R3, R3, 0x1, -R20 ;  /* 0x0000000103038824 */ /* 0x000fe200078e0a14 */
[----:B------:R-:W-:Y:S01]  /*46b0*/  ISETP.GE.AND P0, PT, R0, RZ, PT ;  /* 0x000000ff0000720c */ /* 0x000fe20003f06270 */
[----:B------:R-:W-:-:S02]  /*46c0*/  IMAD R5, R20, R7, R5 ;  /* 0x0000000714057224 */ /* 0x000fc400078e0205 */
[----:B0-----:R-:W-:Y:S02]  /*46d0*/  IMAD.MOV.U32 R9, RZ, RZ, R13 ;  /* 0x000000ffff097224 */ /* 0x001fe400078e000d */
[----:B------:R-:W-:-:S04]  /*46e0*/  IMAD.HI.U32 R13, R15, R6, RZ ;  /* 0x000000060f0d7227 */ /* 0x000fc800078e00ff */
[----:B------:R-:W-:Y:S01]  /*46f0*/  @!P1 IMAD.MOV R9, RZ, RZ, -R9 ;  /* 0x000000ffff099224 */ /* 0x000fe200078e0a09 */
[----:B------:R-:W-:Y:S01]  /*4700*/  ISETP.GE.AND P1, PT, R11, RZ, PT ;  /* 0x000000ff0b00720c */ /* 0x000fe20003f26270 */
[----:B------:R-:W-:Y:S02]  /*4710*/  IMAD.MOV R13, RZ, RZ, -R13 ;  /* 0x000000ffff0d7224 */ /* 0x000fe400078e0a0d */
[----:B-1----:R-:W-:Y:S01]  /*4720*/  IMAD.MOV.U32 R14, RZ, RZ, R4 ;  /* 0x000000ffff0e7224 */ /* 0x002fe200078e0004 */
[----:B------:R0:W-:Y:S01]  /*4730*/  STL [R1+0x238], R9 ;  /* 0x0002380901007387 */ /* 0x0001e20000100800 */
[----:B------:R-:W-:Y:S02]  /*4740*/  @!P2 IMAD.IADD R12, R12, 0x1, -R20 ;  /* 0x000000010c0ca824 */ /* 0x000fe400078e0a14 */
[C---:B------:R-:W-:Y:S02]  /*4750*/  IMAD R6, R20.reuse, R13, R6 ;  /* 0x0000000d14067224 */ /* 0x040fe400078e0206 */
[----:B------:R-:W-:Y:S01]  /*4760*/  @!P5 IMAD.MOV R14, RZ, RZ, -R14 ;  /* 0x000000ffff0ed224 */ /* 0x000fe200078e0a0e */
[----:B------:R-:W-:Y:S01]  /*4770*/  ISETP.GT.U32.AND P5, PT, R20, R5, PT ;  /* 0x000000051400720c */ /* 0x000fe20003fa4070 */
[--C-:B------:R-:W-:Y:S01]  /*4780*/  @!P3 IMAD.IADD R18, R18, 0x1, -R20.reuse ;  /* 0x000000011212b824 */ /* 0x100fe200078e0a14 */
[C---:B------:R-:W-:Y:S01]  /*4790*/  ISETP.GT.U32.AND P2, PT, R20.reuse, R12, PT ;  /* 0x0000000c1400720c */ /* 0x040fe20003f44070 */
[C---:B------:R-:W-:Y:S01]  /*47a0*/  VIADD R0, R21.reuse, 0x170 ;  /* 0x0000017015007836 */ /* 0x040fe20000000000 */
[----:B------:R-:W-:Y:S01]  /*47b0*/  STL [R1+0x23c], R14 ;  /* 0x00023c0e01007387 */ /* 0x000fe20000100800 */
[----:B0-----:R-:W-:Y:S01]  /*47c0*/  IMAD.MOV.U32 R9, RZ, RZ, R3 ;  /* 0x000000ffff097224 */ /* 0x001fe200078e0003 */
[C---:B------:R-:W-:Y:S01]  /*47d0*/  ISETP.GT.U32.AND P3, PT, R20.reuse, R18, PT ;  /* 0x000000121400720c */ /* 0x040fe20003f64070 */
[C---:B------:R-:W-:Y:S01]  /*47e0*/  VIADD R7, R21.reuse, 0x16e ;  /* 0x0000016e15077836 */ /* 0x040fe20000000000 */
[----:B------:R-:W-:Y:S01]  /*47f0*/  IABS R10, R0 ;  /* 0x00000000000a7213 */ /* 0x000fe20000000000 */
[----:B------:R-:W-:Y:S01]  /*4800*/  @!P6 IMAD.MOV R9, RZ, RZ, -R9 ;  /* 0x000000ffff09e224 */ /* 0x000fe200078e0a09 */
[----:B------:R-:W-:Y:S01]  /*4810*/  ISETP.GT.U32.AND P6, PT, R20, R6, PT ;  /* 0x000000061400720c */ /* 0x000fe20003fc4070 */
[----:B------:R-:W-:Y:S01]  /*4820*/  VIADD R4, R21, 0x16c ;  /* 0x0000016c15047836 */ /* 0x000fe20000000000 */
[----:B------:R-:W-:Y:S01]  /*4830*/  IABS R3, R7 ;  /* 0x0000000700037213 */ /* 0x000fe20000000000 */
[--C-:B------:R-:W-:Y:S01]  /*4840*/  @!P5 IMAD.IADD R5, R5, 0x1, -R20.reuse ;  /* 0x000000010505d824 */ /* 0x100fe200078e0a14 */
[----:B------:R0:W-:Y:S01]  /*4850*/  STL [R1+0x240], R9 ;  /* 0x0002400901007387 */ /* 0x0001e20000100800 */
[----:B------:R-:W-:Y:S01]  /*4860*/  @!P2 IMAD.IADD R12, R12, 0x1, -R20 ;  /* 0x000000010c0ca824 */ /* 0x000fe200078e0a14 */
[----:B------:R-:W-:Y:S01]  /*4870*/  ISETP.GE.AND P2, PT, R2, RZ, PT ;  /* 0x000000ff0200720c */ /* 0x000fe20003f46270 */
[----:B------:R-:W-:Y:S01]  /*4880*/  IMAD.HI.U32 R11, R15, R10, RZ ;  /* 0x0000000a0f0b7227 */ /* 0x000fe200078e00ff */
[----:B------:R-:W-:-:S02]  /*4890*/  ISETP.GT.U32.AND P5, PT, R20, R5, PT ;  /* 0x000000051400720c */ /* 0x000fc40003fa4070 */
[----:B------:R-:W-:Y:S01]  /*48a0*/  IABS R2, R4 ;  /* 0x0000000400027213 */ /* 0x000fe20000000000 */
[--C-:B------:R-:W-:Y:S01]  /*48b0*/  @!P3 IMAD.IADD R18, R18, 0x1, -R20.reuse ;  /* 0x000000011212b824 */ /* 0x100fe200078e0a14 */
[----:B------:R-:W-:Y:S01]  /*48c0*/  ISETP.GE.AND P3, PT, R0, RZ, PT ;  /* 0x000000ff0000720c */ /* 0x000fe20003f66270 */
[----:B------:R-:W-:Y:S02]  /*48d0*/  @!P6 IMAD.IADD R6, R6, 0x1, -R20 ;  /* 0x000000010606e824 */ /* 0x000fe400078e0a14 */
[----:B0-----:R-:W-:Y:S02]  /*48e0*/  IMAD.MOV.U32 R9, RZ, RZ, R12 ;  /* 0x000000ffff097224 */ /* 0x001fe400078e000c */
[----:B------:R-:W-:Y:S01]  /*48f0*/  IMAD.HI.U32 R0, R15, R3, RZ ;  /* 0x000000030f007227 */ /* 0x000fe200078e00ff */
[----:B------:R-:W-:-:S03]  /*4900*/  ISETP.GT.U32.AND P6, PT, R20, R6, PT ;  /* 0x000000061400720c */ /* 0x000fc60003fc4070 */
[----:B------:R-:W-:Y:S02]  /*4910*/  IMAD.MOV R11, RZ, RZ, -R11 ;  /* 0x000000ffff0b7224 */ /* 0x000fe400078e0a0b */
[----:B------:R-:W-:Y:S01]  /*4920*/  @!P1 IMAD.MOV R9, RZ, RZ, -R9 ;  /* 0x000000ffff099224 */ /* 0x000fe200078e0a09 */
[----:B------:R-:W-:Y:S01]  /*4930*/  ISETP.GE.AND P1, PT, R7, RZ, PT ;  /* 0x000000ff0700720c */ /* 0x000fe20003f26270 */
[----:B------:R-:W-:Y:S02]  /*4940*/  IMAD.MOV R0, RZ, RZ, -R0 ;  /* 0x000000ffff007224 */ /* 0x000fe400078e0a00 */
[C---:B------:R-:W-:Y:S01]  /*4950*/  IMAD R7, R20.reuse, R11, R10 ;  /* 0x0000000b14077224 */ /* 0x040fe200078e020a */
[----:B------:R0:W-:Y:S01]  /*4960*/  STL [R1+0x244], R9 ;  /* 0x0002440901007387 */ /* 0x0001e20000100800 */
[C---:B------:R-:W-:Y:S02]  /*4970*/  IMAD R3, R20.reuse, R0, R3 ;  /* 0x0000000014037224 */ /* 0x040fe400078e0203 */
[--C-:B------:R-:W-:Y:S01]  /*4980*/  @!P5 IMAD.IADD R5, R5, 0x1, -R20.reuse ;  /* 0x000000010505d824 */ /* 0x100fe200078e0a14 */
[----:B------:R-:W-:Y:S01]  /*4990*/  ISETP.GT.U32.AND P5, PT, R20, R7, PT ;  /* 0x000000071400720c */ /* 0x000fe20003fa4070 */
[----:B------:R-:W-:Y:S01]  /*49a0*/  @!P6 IMAD.IADD R6, R6, 0x1, -R20 ;  /* 0x000000010606e824 */ /* 0x000fe200078e0a14 */
[----:B------:R-:W-:Y:S01]  /*49b0*/  ISETP.GT.U32.AND P6, PT, R20, R3, PT ;  /* 0x000000031400720c */ /* 0x000fe20003fc4070 */
[----:B------:R-:W-:-:S02]  /*49c0*/  VIADD R12, R21, 0x16a ;  /* 0x0000016a150c7836 */ /* 0x000fc40000000000 */
[----:B------:R-:W-:-:S03]  /*49d0*/  IMAD.HI.U32 R10, R15, R2, RZ ;  /* 0x000000020f0a7227 */ /* 0x000fc600078e00ff */
[----:B------:R-:W-:Y:S01]  /*49e0*/  IABS R16, R12 ;  /* 0x0000000c00107213 */ /* 0x000fe20000000000 */
[----:B0-----:R-:W-:Y:S02]  /*49f0*/  IMAD.MOV.U32 R9, RZ, RZ, R18 ;  /* 0x000000ffff097224 */ /* 0x001fe400078e0012 */
[----:B------:R-:W-:Y:S02]  /*4a00*/  VIADD R13, R21, 0x168 ;  /* 0x00000168150d7836 */ /* 0x000fe40000000000 */
[----:B------:R-:W-:Y:S02]  /*4a10*/  @!P5 IMAD.IADD R7, R7, 0x1, -R20 ;  /* 0x000000010707d824 */ /* 0x000fe400078e0a14 */
[----:B------:R-:W-:Y:S01]  /*4a20*/  IMAD.MOV R10, RZ, RZ, -R10 ;  /* 0x000000ffff0a7224 */ /* 0x000fe200078e0a0a */
[----:B------:R-:W-:Y:S01]  /*4a30*/  IABS R14, R13 ;  /* 0x0000000d000e7213 */ /* 0x000fe20000000000 */
[----:B------:R-:W-:Y:S01]  /*4a40*/  @!P6 IMAD.IADD R3, R3, 0x1, -R20 ;  /* 0x000000010303e824 */ /* 0x000fe200078e0a14 */
[----:B------:R-:W-:Y:S01]  /*4a50*/  ISETP.GT.U32.AND P6, PT, R20, R7, PT ;  /* 0x000000071400720c */ /* 0x000fe20003fc4070 */
[----:B------:R-:W-:-:S02]  /*4a60*/  VIADD R0, R21, 0x166 ;  /* 0x0000016615007836 */ /* 0x000fc40000000000 */
[----:B------:R-:W-:-:S04]  /*4a70*/  IMAD.HI.U32 R19, R15, R16, RZ ;  /* 0x000000100f137227 */ /* 0x000fc800078e00ff */
[----:B------:R-:W-:Y:S01]  /*4a80*/  @!P4 IMAD.MOV R9, RZ, RZ, -R9 ;  /* 0x000000ffff09c224 */ /* 0x000fe200078e0a09 */
[----:B------:R-:W-:Y:S01]  /*4a90*/  ISETP.GE.AND P4, PT, R4, RZ, PT ;  /* 0x000000ff0400720c */ /* 0x000fe20003f86270 */
[C---:B------:R-:W-:Y:S01]  /*4aa0*/  IMAD R2, R20.reuse, R10, R2 ;  /* 0x0000000a14027224 */ /* 0x040fe200078e0202 */
[----:B------:R-:W-:Y:S01]  /*4ab0*/  IABS R10, R0 ;  /* 0x00000000000a7213 */ /* 0x000fe20000000000 */
[----:B------:R-:W-:Y:S01]  /*4ac0*/  IMAD.MOV R19, RZ, RZ, -R19 ;  /* 0x000000ffff137224 */ /* 0x000fe200078e0a13 */
[----:B------:R0:W-:Y:S01]  /*4ad0*/  STL [R1+0x25c], R9 ;  /* 0x00025c0901007387 */ /* 0x0001e20000100800 */
[----:B------:R-:W-:Y:S01]  /*4ae0*/  VIADD R11, R21, 0x164 ;  /* 0x00000164150b7836 */ /* 0x000fe20000000000 */
[----:B------:R-:W-:Y:S01]  /*4af0*/  ISETP.GT.U32.AND P5, PT, R20, R2, PT ;  /* 0x000000021400720c */ /* 0x000fe20003fa4070 */
[----:B------:R-:W-:-:S04]  /*4b00*/  IMAD.HI.U32 R17, R15, R14, RZ ;  /* 0x0000000e0f117227 */ /* 0x000fc800078e00ff */
[C---:B------:R-:W-:Y:S01]  /*4b10*/  IMAD R4, R20.reuse, R19, R16 ;  /* 0x0000001314047224 */ /* 0x040fe200078e0210 */
[----:B------:R-:W-:Y:S01]  /*4b20*/  IABS R16, R11 ;  /* 0x0000000b00107213 */ /* 0x000fe20000000000 */
[----:B------:R-:W-:Y:S02]  /*4b30*/  IMAD.MOV.U32 R18, RZ, RZ, R10 ;  /* 0x000000ffff127224 */ /* 0x000fe400078e000a */
[----:B0-----:R-:W-:Y:S02]  /*4b40*/  IMAD.MOV.U32 R9, RZ, RZ, R5 ;  /* 0x000000ffff097224 */ /* 0x001fe400078e0005 */
[----:B------:R-:W-:Y:S02]  /*4b50*/  IMAD.MOV R17, RZ, RZ, -R17 ;  /* 0x000000ffff117224 */ /* 0x000fe400078e0a11 */
[----:B------:R-:W-:Y:S01]  /*4b60*/  @!P0 IMAD.MOV R9, RZ, RZ, -R9 ;  /* 0x000000ffff098224 */ /* 0x000fe200078e0a09 */
[C---:B------:R-:W-:Y:S01]  /*4b70*/  ISETP.GT.U32.AND P0, PT, R20.reuse, R3, PT ;  /* 0x000000031400720c */ /* 0x040fe20003f04070 */
[----:B------:R-:W-:Y:S01]  /*4b80*/  @!P6 IMAD.IADD R7, R7, 0x1, -R20 ;  /* 0x000000010707e824 */ /* 0x000fe200078e0a14 */
[C---:B------:R-:W-:Y:S01]  /*4b90*/  ISETP.GT.U32.AND P6, PT, R20.reuse, R4, PT ;  /* 0x000000041400720c */ /* 0x040fe20003fc4070 */
[----:B------:R-:W-:Y:S01]  /*4ba0*/  IMAD.HI.U32 R5, R15, R18, RZ ;  /* 0x000000120f057227 */ /* 0x000fe200078e00ff */
[----:B------:R0:W-:Y:S03]  /*4bb0*/  STL [R1+0x29c], R9 ;  /* 0x00029c0901007387 */ /* 0x0001e60000100800 */
[----:B------:R-:W-:-:S02]  /*4bc0*/  IMAD R10, R20, R17, R14 ;  /* 0x00000011140a7224 */ /* 0x000fc400078e020e */
[----:B------:R-:W-:Y:S02]  /*4bd0*/  IMAD.MOV.U32 R14, RZ, RZ, R6 ;  /* 0x000000ffff0e7224 */ /* 0x000fe400078e0006 */
[----:B------:R-:W-:-:S04]  /*4be0*/  IMAD.HI.U32 R6, R15, R16, RZ ;  /* 0x000000100f067227 */ /* 0x000fc800078e00ff */
[----:B0-----:R-:W-:Y:S02]  /*4bf0*/  IMAD.MOV.U32 R9, RZ, RZ, R7 ;  /* 0x000000ffff097224 */ /* 0x001fe400078e0007 */
[----:B------:R-:W-:Y:S02]  /*4c00*/  IMAD.MOV R5, RZ, RZ, -R5 ;  /* 0x000000ffff057224 */ /* 0x000fe400078e0a05 */
[----:B------:R-:W-:Y:S02]  /*4c10*/  @!P5 IMAD.IADD R2, R2, 0x1, -R20 ;  /* 0x000000010202d824 */ /* 0x000fe400078e0a14 */
[----:B------:R-:W-:Y:S01]  /*4c20*/  @!P3 IMAD.MOV R9, RZ, RZ, -R9 ;  /* 0x000000ffff09b224 */ /* 0x000fe200078e0a09 */
[C---:B------:R-:W-:Y:S01]  /*4c30*/  ISETP.GT.U32.AND P3, PT, R20.reuse, R10, PT ;  /* 0x0000000a1400720c */ /* 0x040fe20003f64070 */
[----:B------:R-:W-:Y:S01]  /*4c40*/  IMAD.MOV R7, RZ, RZ, -R6 ;  /* 0x000000ffff077224 */ /* 0x000fe200078e0a06 */
[C---:B------:R-:W-:Y:S01]  /*4c50*/  ISETP.GT.U32.AND P5, PT, R20.reuse, R2, PT ;  /* 0x000000021400720c */ /* 0x040fe20003fa4070 */
[----:B------:R-:W-:-:S02]  /*4c60*/  IMAD R6, R20, R5, R18 ;  /* 0x0000000514067224 */ /* 0x000fc400078e0212 */
[----:B------:R-:W-:Y:S02]  /*4c70*/  @!P6 IMAD.IADD R4, R4, 0x1, -R20 ;  /* 0x000000010404e824 */ /* 0x000fe400078e0a14 */
[----:B------:R-:W-:Y:S01]  /*4c80*/  @!P2 IMAD.MOV R14, RZ, RZ, -R14 ;  /* 0x000000ffff0ea224 */ /* 0x000fe200078e0a0e */
[----:B------:R-:W-:Y:S01]  /*4c90*/  ISETP.GT.U32.AND P6, PT, R20, R6, PT ;  /* 0x000000061400720c */ /* 0x000fe20003fc4070 */
[--C-:B------:R-:W-:Y:S01]  /*4ca0*/  @!P0 IMAD.IADD R3, R3, 0x1, -R20.reuse ;  /* 0x0000000103038824 */ /* 0x100fe200078e0a14 */
[----:B------:R-:W-:Y:S01]  /*4cb0*/  ISETP.GE.AND P0, PT, R13, RZ, PT ;  /* 0x000000ff0d00720c */ /* 0x000fe20003f06270 */
[C---:B------:R-:W-:Y:S01]  /*4cc0*/  VIADD R5, R21.reuse, 0x162 ;  /* 0x0000016215057836 */ /* 0x040fe20000000000 */
[----:B------:R-:W-:Y:S01]  /*4cd0*/  STL [R1+0x2a0], R14 ;  /* 0x0002a00e01007387 */ /* 0x000fe20000100800 */
[--C-:B------:R-:W-:Y:S01]  /*4ce0*/  @!P3 IMAD.IADD R10, R10, 0x1, -R20.reuse ;  /* 0x000000010a0ab824 */ /* 0x100fe200078e0a14 */
[----:B------:R-:W-:Y:S01]  /*4cf0*/  ISETP.GE.AND P2, PT, R12, RZ, PT ;  /* 0x000000ff0c00720c */ /* 0x000fe20003f46270 */
[----:B------:R-:W-:Y:S01]  /*4d00*/  @!P5 IMAD.IADD R2, R2, 0x1, -R20 ;  /* 0x000000010202d824 */ /* 0x000fe200078e0a14 */
[----:B------:R0:W-:Y:S01]  /*4d10*/  STL [R1+0x2a4], R9 ;  /* 0x0002a40901007387 */ /* 0x0001e20000100800 */
[----:B------:R-:W-:Y:S01]  /*4d20*/  ISETP.GE.AND P5, PT, R0, RZ, PT ;  /* 0x000000ff0000720c */ /* 0x000fe20003fa6270 */
[C---:B------:R-:W-:Y:S01]  /*4d30*/  IMAD R0, R20.reuse, R7, R16 ;  /* 0x0000000714007224 */ /* 0x040fe200078e0210 */
[----:B------:R-:W-:Y:S01]  /*4d40*/  ISETP.GT.U32.AND P3, PT, R20, R10, PT ;  /* 0x0000000a1400720c */ /* 0x000fe20003f64070 */
[----:B------:R-:W-:Y:S01]  /*4d50*/  VIADD R13, R21, 0x160 ;  /* 0x00000160150d7836 */ /* 0x000fe20000000000 */
[----:B------:R-:W-:Y:S01]  /*4d60*/  IABS R16, R5 ;  /* 0x0000000500107213 */ /* 0x000fe20000000000 */
[----:B------:R-:W-:-:S02]  /*4d70*/  @!P6 IMAD.IADD R6, R6, 0x1, -R20 ;  /* 0x000000010606e824 */ /* 0x000fc400078e0a14 */
[----:B------:R-:W-:Y:S01]  /*4d80*/  VIADD R7, R21, 0x15c ;  /* 0x0000015c15077836 */ /* 0x000fe20000000000 */
[----:B------:R-:W-:Y:S01]  /*4d90*/  IABS R17, R13 ;  /* 0x0000000d00117213 */ /* 0x000fe20000000000 */
[----:B0-----:R-:W-:Y:S01]  /*4da0*/  IMAD.MOV.U32 R9, RZ, RZ, R3 ;  /* 0x000000ffff097224 */ /* 0x001fe200078e0003 */
[----:B------:R-:W-:Y:S01]  /*4db0*/  ISETP.GT.U32.AND P6, PT, R20, R6, PT ;  /* 0x000000061400720c */ /* 0x000fe20003fc4070 */
[----:B------:R-:W-:Y:S01]  /*4dc0*/  IMAD.HI.U32 R18, R15, R16, RZ ;  /* 0x000000100f127227 */ /* 0x000fe200078e00ff */
[----:B------:R-:W-:-:S03]  /*4dd0*/  IABS R12, R7 ;  /* 0x00000007000c7213 */ /* 0x000fc60000000000 */
[----:B------:R-:W-:Y:S01]  /*4de0*/  @!P1 IMAD.MOV R9, RZ, RZ, -R9 ;  /* 0x000000ffff099224 */ /* 0x000fe200078e0a09 */
[----:B------:R-:W-:Y:S01]  /*4df0*/  ISETP.GT.U32.AND P1, PT, R20, R4, PT ;  /* 0x000000041400720c */ /* 0x000fe20003f24070 */
[----:B------:R-:W-:Y:S02]  /*4e00*/  IMAD.MOV R18, RZ, RZ, -R18 ;  /* 0x000000ffff127224 */ /* 0x000fe400078e0a12 */
[----:B------:R-:W-:Y:S01]  /*4e10*/  @!P3 IMAD.IADD R10, R10, 0x1, -R20 ;  /* 0x000000010a0ab824 */ /* 0x000fe200078e0a14 */
[----:B------:R-:W-:Y:S01]  /*4e20*/  ISETP.GE.AND P3, PT, R11, RZ, PT ;  /* 0x000000ff0b00720c */ /* 0x000fe20003f66270 */
[----:B------:R-:W-:Y:S01]  /*4e30*/  IMAD R11, R20, R18, R16 ;  /* 0x00000012140b7224 */ /* 0x000fe200078e0210 */
[----:B------:R0:W-:Y:S01]  /*4e40*/  STL [R1+0x2c0], R9 ;  /* 0x0002c00901007387 */ /* 0x0001e20000100800 */
[----:B------:R-:W-:Y:S02]  /*4e50*/  VIADD R3, R21, 0x15e ;  /* 0x0000015e15037836 */ /* 0x000fe40000000000 */
[----:B------:R-:W-:Y:S01]  /*4e60*/  @!P6 IMAD.IADD R6, R6, 0x1, -R20 ;  /* 0x000000010606e824 */ /* 0x000fe200078e0a14 */
[----:B------:R-:W-:Y:S01]  /*4e70*/  ISETP.GT.U32.AND P6, PT, R20, R11, PT ;  /* 0x0000000b1400720c */ /* 0x000fe20003fc4070 */
[----:B------:R-:W-:Y:S01]  /*4e80*/  IMAD.HI.U32 R16, R15, R17, RZ ;  /* 0x000000110f107227 */ /* 0x000fe200078e00ff */
[----:B------:R-:W-:-:S03]  /*4e90*/  IABS R14, R3 ;  /* 0x00000003000e7213 */ /* 0x000fc60000000000 */
[----:B------:R-:W-:Y:S01]  /*4ea0*/  @!P1 IMAD.IADD R4, R4, 0x1, -R20 ;  /* 0x0000000104049824 */ /* 0x000fe200078e0a14 */
[----:B------:R-:W-:Y:S01]  /*4eb0*/  ISETP.GT.U32.AND P1, PT, R20, R0, PT ;  /* 0x000000001400720c */ /* 0x000fe20003f24070 */
[----:B------:R-:W-:-:S04]  /*4ec0*/  IMAD.HI.U32 R19, R15, R14, RZ ;  /* 0x0000000e0f137227 */ /* 0x000fc800078e00ff */
[----:B------:R-:W-:-:S04]  /*4ed0*/  IMAD.HI.U32 R18, R15, R12, RZ ;  /* 0x0000000c0f127227 */ /* 0x000fc800078e00ff */
[----:B------:R-:W-:Y:S02]  /*4ee0*/  IMAD.MOV R16, RZ, RZ, -R16 ;  /* 0x000000ffff107224 */ /* 0x000fe400078e0a10 */
[----:B------:R-:W-:Y:S02]  /*4ef0*/  IMAD.MOV R19, RZ, RZ, -R19 ;  /* 0x000000ffff137224 */ /* 0x000fe400078e0a13 */
[----:B------:R-:W-:Y:S01]  /*4f00*/  @!P1 IMAD.IADD R0, R0, 0x1, -R20 ;  /* 0x0000000100009824 */ /* 0x000fe200078e0a14 */
[----:B------:R-:W-:Y:S01]  /*4f10*/  ISETP.GE.AND P1, PT, R5, RZ, PT ;  /* 0x000000ff0500720c */ /* 0x000fe20003f26270 */
[----:B------:R-:W-:Y:S02]  /*4f20*/  IMAD.MOV R18, RZ, RZ, -R18 ;  /* 0x000000ffff127224 */ /* 0x000fe400078e0a12 */
[----:B------:R-:W-:Y:S02]  /*4f30*/  IMAD R16, R20, R16, R17 ;  /* 0x0000001014107224 */ /* 0x000fe400078e0211 */
[----:B------:R-:W-:-:S02]  /*4f40*/  VIADD R5, R21, 0x15a ;  /* 0x0000015a15057836 */ /* 0x000fc40000000000 */
[----:B------:R-:W-:Y:S01]  /*4f50*/  @!P6 IMAD.IADD R11, R11, 0x1, -R20 ;  /* 0x000000010b0be824 */ /* 0x000fe200078e0a14 */
[C---:B------:R-:W-:Y:S01]  /*4f60*/  ISETP.GT.U32.AND P6, PT, R20.reuse, R0, PT ;  /* 0x000000001400720c */ /* 0x040fe20003fc4070 */
[----:B0-----:R-:W-:Y:S02]  /*4f70*/  IMAD.MOV.U32 R9, RZ, RZ, R4 ;  /* 0x000000ffff097224 */ /* 0x001fe400078e0004 */
[C---:B------:R-:W-:Y:S02]  /*4f80*/  IMAD R14, R20.reuse, R19, R14 ;  /* 0x00000013140e7224 */ /* 0x040fe400078e020e */
[C---:B------:R-:W-:Y:S01]  /*4f90*/  IMAD R12, R20.reuse, R18, R12 ;  /* 0x00000012140c7224 */ /* 0x040fe200078e020c */
[----:B------:R-:W-:Y:S01]  /*4fa0*/  IABS R18, R5 ;  /* 0x0000000500127213 */ /* 0x000fe20000000000 */
[----:B------:R-:W-:Y:S01]  /*4fb0*/  @!P4 IMAD.MOV R2, RZ, RZ, -R2 ;  /* 0x000000ffff02c224 */ /* 0x000fe200078e0a02 */
[C---:B------:R-:W-:Y:S01]  /*4fc0*/  ISETP.GT.U32.AND P4, PT, R20.reuse, R16, PT ;  /* 0x000000101400720c */ /* 0x040fe20003f84070 */
[----:B------:R-:W-:Y:S01]  /*4fd0*/  @!P2 IMAD.MOV R9, RZ, RZ, -R9 ;  /* 0x000000ffff09a224 */ /* 0x000fe200078e0a09 */
[C---:B------:R-:W-:Y:S01]  /*4fe0*/  ISETP.GT.U32.AND P2, PT, R20.reuse, R11, PT ;  /* 0x0000000b1400720c */ /* 0x040fe20003f44070 */
[----:B------:R-:W-:Y:S01]  /*4ff0*/  @!P0 IMAD.MOV R10, RZ, RZ, -R10 ;  /* 0x000000ffff0a8224 */ /* 0x000fe200078e0a0a */
[----:B------:R-:W-:Y:S01]  /*5000*/  ISETP.GT.U32.AND P0, PT, R20, R14, PT ;  /* 0x0000000e1400720c */ /* 0x000fe20003f04070 */
[----:B------:R-:W-:Y:S01]  /*5010*/  IMAD.MOV.U32 R4, RZ, RZ, R18 ;  /* 0x000000ffff047224 */ /* 0x000fe200078e0012 */
[----:B------:R0:W-:Y:S01]  /*5020*/  STL [R1+0x2c4], R2 ;  /* 0x0002c40201007387 */ /* 0x0001e20000100800 */
[--C-:B------:R-:W-:Y:S01]  /*5030*/  @!P6 IMAD.IADD R0, R0, 0x1, -R20.reuse ;  /* 0x000000010000e824 */ /* 0x100fe200078e0a14 */
[----:B------:R-:W-:Y:S01]  /*5040*/  ISETP.GT.U32.AND P6, PT, R20, R12, PT ;  /* 0x0000000c1400720c */ /* 0x000fe20003fc4070 */
[----:B------:R-:W-:Y:S01]  /*5050*/  VIADD R17, R21, 0x158 ;  /* 0x0000015815117836 */ /* 0x000fe20000000000 */
[----:B------:R1:W-:Y:S03]  /*5060*/  STL [R1+0x2e0], R9 ;  /* 0x0002e00901007387 */ /* 0x0003e60000100800 */
[--C-:B------:R-:W-:Y:S01]  /*5070*/  @!P4 IMAD.IADD R16, R16, 0x1, -R20.reuse ;  /* 0x000000011010c824 */ /* 0x100fe200078e0a14 */
[----:B------:R-:W-:Y:S01]  /*5080*/  ISETP.GE.AND P4, PT, R7, RZ, PT ;  /* 0x000000ff0700720c */ /* 0x000fe20003f86270 */
[--C-:B------:R-:W-:Y:S01]  /*5090*/  @!P2 IMAD.IADD R11, R11, 0x1, -R20.reuse ;  /* 0x000000010b0ba824 */ /* 0x100fe200078e0a14 */
[----:B0-----:R-:W-:Y:S01]  /*50a0*/  IABS R2, R17 ;  /* 0x0000001100027213 */ /* 0x001fe20000000000 */
[----:B------:R-:W-:Y:S01]  /*50b0*/  @!P0 IMAD.IADD R14, R14, 0x1, -R20 ;  /* 0x000000010e0e8824 */ /* 0x000fe200078e0a14 */
[----:B------:R-:W-:Y:S01]  /*50c0*/  ISETP.GT.U32.AND P0, PT, R20, R16, PT ;  /* 0x000000101400720c */ /* 0x000fe20003f04070 */
[----:B------:R-:W-:Y:S01]  /*50d0*/  IMAD.MOV.U32 R7, RZ, RZ, R11 ;  /* 0x000000ffff077224 */ /* 0x000fe200078e000b */
[----:B------:R-:W-:Y:S01]  /*50e0*/  STL [R1+0x2e4], R10 ;  /* 0x0002e40a01007387 */ /* 0x000fe20000100800 */
[----:B-1----:R-:W-:Y:S01]  /*50f0*/  IMAD.MOV.U32 R9, RZ, RZ, R6 ;  /* 0x000000ffff097224 */ /* 0x002fe200078e0006 */
[----:B------:R-:W-:Y:S01]  /*5100*/  ISETP.GE.AND P2, PT, R3, RZ, PT ;  /* 0x000000ff0300720c */ /* 0x000fe20003f46270 */
[----:B------:R-:W-:-:S04]  /*5110*/  IMAD.HI.U32 R6, R15, R4, RZ ;  /* 0x000000040f067227 */ /* 0x000fc800078e00ff */
[----:B------:R-:W-:Y:S02]  /*5120*/  IMAD.MOV R6, RZ, RZ, -R6 ;  /* 0x000000ffff067224 */ /* 0x000fe400078e0a06 */
[----:B------:R-:W-:Y:S01]  /*5130*/  @!P5 IMAD.MOV R9, RZ, RZ, -R9 ;  /* 0x000000ffff09d224 */ /* 0x000fe200078e0a09 */
[----:B------:R-:W-:Y:S01]  /*5140*/  ISETP.GE.AND P5, PT, R13, RZ, PT ;  /* 0x000000ff0d00720c */ /* 0x000fe20003fa6270 */
[----:B------:R-:W-:Y:S02]  /*5150*/  IMAD R6, R20, R6, R4 ;  /* 0x0000000614067224 */ /* 0x000fe400078e0204 */
[----:B------:R-:W-:Y:S01]  /*5160*/  @!P1 IMAD.MOV R7, RZ, RZ, -R7 ;  /* 0x000000ffff079224 */ /* 0x000fe200078e0a07 */
[----:B------:R0:W-:Y:S01]  /*5170*/  STL [R1+0x2e8], R9 ;  /* 0x0002e80901007387 */ /* 0x0001e20000100800 */
[----:B------:R-:W-:Y:S01]  /*5180*/  @!P6 IMAD.IADD R12, R12, 0x1, -R20 ;  /* 0x000000010c0ce824 */ /* 0x000fe200078e0a14 */
[C---:B------:R-:W-:Y:S01]  /*5190*/  ISETP.GT.U32.AND P1, PT, R20.reuse, R6, PT ;  /* 0x000000061400720c */ /* 0x040fe20003f24070 */
[----:B------:R-:W-:Y:S01]  /*51a0*/  IMAD.HI.U32 R3, R15, R2, RZ ;  /* 0x000000020f037227 */ /* 0x000fe200078e00ff */
[----:B------:R-:W-:-:S03]  /*51b0*/  ISETP.GT.U32.AND P6, PT, R20, R14, PT ;  /* 0x0000000e1400720c */ /* 0x000fc60003fc4070 */
[----:B------:R-:W-:Y:S02]  /*51c0*/  IMAD.MOV R3, RZ, RZ, -R3 ;  /* 0x000000ffff037224 */ /* 0x000fe400078e0a03 */
[----:B------:R-:W-:Y:S02]  /*51d0*/  VIADD R4, R21, 0x154 ;  /* 0x0000015415047836 */ /* 0x000fe40000000000 */
[----:B0-----:R-:W-:Y:S02]  /*51e0*/  IMAD.MOV.U32 R9, RZ, RZ, R0 ;  /* 0x000000ffff097224 */ /* 0x001fe400078e0000 */
[----:B------:R-:W-:Y:S01]  /*51f0*/  @!P0 IMAD.IADD R16, R16, 0x1, -R20 ;  /* 0x0000000110108824 */ /* 0x000fe200078e0a14 */
[----:B------:R-:W-:Y:S01]  /*5200*/  ISETP.GE.AND P0, PT, R5, RZ, PT ;  /* 0x000000ff0500720c */ /* 0x000fe20003f06270 */
[----:B------:R-:W-:Y:S01]  /*5210*/  @!P3 IMAD.MOV R9, RZ, RZ, -R9 ;  /* 0x000000ffff09b224 */ /* 0x000fe200078e0a09 */
[C---:B------:R-:W-:Y:S01]  /*5220*/  ISETP.GT.U32.AND P3, PT, R20.reuse, R12, PT ;  /* 0x0000000c1400720c */ /* 0x040fe20003f64070 */
[----:B------:R-:W-:Y:S01]  /*5230*/  IMAD R0, R20, R3, R2 ;  /* 0x0000000314007224 */ /* 0x000fe200078e0202 */
[----:B------:R-:W-:Y:S01]  /*5240*/  IABS R2, R4 ;  /* 0x0000000400027213 */ /* 0x000fe20000000000 */
[----:B------:R-:W-:Y:S01]  /*5250*/  @!P1 IMAD.IADD R6, R6, 0x1, -R20 ;  /* 0x0000000106069824 */ /* 0x000fe200078e0a14 */
[----:B------:R0:W-:Y:S01]  /*5260*/  STL [R1+0x2ec], R9 ;  /* 0x0002ec0901007387 */ /* 0x0001e20000100800 */
[----:B------:R-:W-:-:S02]  /*5270*/  VIADD R10, R21, 0x156 ;  /* 0x00000156150a7836 */ /* 0x000fc40000000000 */
[----:B------:R-:W-:Y:S01]  /*5280*/  IMAD.HI.U32 R11, R15, R2, RZ ;  /* 0x000000020f0b7227 */ /* 0x000fe200078e00ff */
[----:B------:R1:W-:Y:S02]  /*5290*/  STL [R1+0x2f0], R7 ;  /* 0x0002f00701007387 */ /* 0x0003e40000100800 */
[----:B------:R-:W-:Y:S01]  /*52a0*/  IABS R3, R10 ;  /* 0x0000000a00037213 */ /* 0x000fe20000000000 */
[--C-:B------:R-:W-:Y:S01]  /*52b0*/  @!P6 IMAD.IADD R14, R14, 0x1, -R20.reuse ;  /* 0x000000010e0ee824 */ /* 0x100fe200078e0a14 */
[----:B------:R-:W-:Y:S01]  /*52c0*/  ISETP.GE.AND P1, PT, R10, RZ, PT ;  /* 0x000000ff0a00720c */ /* 0x000fe20003f26270 */
[----:B------:R-:W-:Y:S01]  /*52d0*/  @!P3 IMAD.IADD R12, R12, 0x1, -R20 ;  /* 0x000000010c0cb824 */ /* 0x000fe200078e0a14 */
[----:B------:R-:W-:Y:S01]  /*52e0*/  ISETP.GT.U32.AND P6, PT, R20, R0, PT ;  /* 0x000000001400720c */ /* 0x000fe20003fc4070 */
[----:B0-----:R-:W-:Y:S01]  /*52f0*/  IMAD.MOV.U32 R9, RZ, RZ, R16 ;  /* 0x000000ffff097224 */ /* 0x001fe200078e0010 */
[----:B------:R-:W-:Y:S01]  /*5300*/  ISETP.GE.AND P3, PT, R17, RZ, PT ;  /* 0x000000ff1100720c */ /* 0x000fe20003f66270 */
[----:B------:R-:W-:-:S02]  /*5310*/  IMAD.MOV R10, RZ, RZ, -R11 ;  /* 0x000000ffff0a7224 */ /* 0x000fc400078e0a0b */
[----:B-1----:R-:W-:Y:S02]  /*5320*/  VIADD R7, R21, 0x152 ;  /* 0x0000015215077836 */ /* 0x002fe40000000000 */
[----:B------:R-:W-:Y:S01]  /*5330*/  @!P5 IMAD.MOV R9, RZ, RZ, -R9 ;  /* 0x000000ffff09d224 */ /* 0x000fe200078e0a09 */
[C---:B------:R-:W-:Y:S01]  /*5340*/  ISETP.GT.U32.AND P5, PT, R20.reuse, R6, PT ;  /* 0x000000061400720c */ /* 0x040fe20003fa4070 */
[----:B------:R-:W-:Y:S01]  /*5350*/  IMAD R2, R20, R10, R2 ;  /* 0x0000000a14027224 */ /* 0x000fe200078e0202 */
[----:B------:R-:W-:Y:S01]  /*5360*/  IABS R5, R7 ;  /* 0x0000000700057213 */ /* 0x000fe20000000000 */
[C---:B------:R-:W-:Y:S01]  /*5370*/  IMAD.HI.U32 R13, R15.reuse, R3, RZ ;  /* 0x000000030f0d7227 */ /* 0x040fe200078e00ff */
[----:B------:R0:W-:Y:S03]  /*5380*/  STL [R1+0x2f4], R9 ;  /* 0x0002f40901007387 */ /* 0x0001e60000100800 */
[----:B------:R-:W-:-:S04]  /*5390*/  IMAD.HI.U32 R10, R15, R5, RZ ;  /* 0x000000050f0a7227 */ /* 0x000fc800078e00ff */
[----:B------:R-:W-:Y:S02]  /*53a0*/  IMAD.MOV R13, RZ, RZ, -R13 ;  /* 0x000000ffff0d7224 */ /* 0x000fe400078e0a0d */
[----:B------:R-:W-:Y:S01]  /*53b0*/  @!P5 IMAD.IADD R6, R6, 0x1, -R20 ;  /* 0x000000010606d824 */ /* 0x000fe200078e0a14 */
[C---:B------:R-:W-:Y:S01]  /*53c0*/  ISETP.GT.U32.AND P5, PT, R20.reuse, R2, PT ;  /* 0x000000021400720c */ /* 0x040fe20003fa4070 */
[----:B0-----:R-:W-:Y:S02]  /*53d0*/  IMAD.MOV.U32 R9, RZ, RZ, R12 ;  /* 0x000000ffff097224 */ /* 0x001fe400078e000c */
[----:B------:R-:W-:Y:S02]  /*53e0*/  IMAD R3, R20, R13, R3 ;  /* 0x0000000d14037224 */ /* 0x000fe400078e0203 */
[----:B------:R-:W-:Y:S01]  /*53f0*/  @!P4 IMAD.MOV R9, RZ, RZ, -R9 ;  /* 0x000000ffff09c224 */ /* 0x000fe200078e0a09 */
[----:B------:R-:W-:Y:S01]  /*5400*/  ISETP.GE.AND P4, PT, R4, RZ, PT ;  /* 0x000000ff0400720c */ /* 0x000fe20003f86270 */
[----:B------:R-:W-:-:S02]  /*5410*/  IMAD.MOV R4, RZ, RZ, -R10 ;  /* 0x000000ffff047224 */ /* 0x000fc400078e0a0a */
[----:B------:R-:W-:Y:S02]  /*5420*/  IMAD.MOV.U32 R11, RZ, RZ, R14 ;  /* 0x000000ffff0b7224 */ /* 0x000fe400078e000e */
[C---:B------:R-:W-:Y:S02]  /*5430*/  IMAD R4, R20.reuse, R4, R5 ;  /* 0x0000000414047224 */ /* 0x040fe400078e0205 */
[----:B------:R-:W-:Y:S02]  /*5440*/  IMAD.MOV.U32 R12, RZ, RZ, R6 ;  /* 0x000000ffff0c7224 */ /* 0x000fe400078e0006 */
[----:B------:R-:W-:Y:S01]  /*5450*/  @!P2 IMAD.MOV R11, RZ, RZ, -R11 ;  /* 0x000000ffff0ba224 */ /* 0x000fe200078e0a0b */
[C---:B------:R-:W-:Y:S01]  /*5460*/  ISETP.GT.U32.AND P2, PT, R20.reuse, R3, PT ;  /* 0x000000031400720c */ /* 0x040fe20003f44070 */
[----:B------:R-:W-:Y:S01]  /*5470*/  @!P0 IMAD.MOV R12, RZ, RZ, -R12 ;  /* 0x000000ffff0c8224 */ /* 0x000fe200078e0a0c */
[----:B------:R-:W-:Y:S01]  /*5480*/  ISETP.GT.U32.AND P0, PT, R20, R4, PT ;  /* 0x000000041400720c */ /* 0x000fe20003f04070 */
[----:B------:R-:W-:Y:S01]  /*5490*/  @!P6 IMAD.IADD R0, R0, 0x1, -R20 ;  /* 0x000000010000e824 */ /* 0x000fe200078e0a14 */
[----:B------:R0:W-:Y:S01]  /*54a0*/  STL [R1+0x2f8], R11 ;  /* 0x0002f80b01007387 */ /* 0x0001e20000100800 */
[----:B------:R-:W-:-:S02]  /*54b0*/  VIADD R10, R21, 0x14e ;  /* 0x0000014e150a7836 */ /* 0x000fc40000000000 */
[--C-:B------:R-:W-:Y:S01]  /*54c0*/  @!P5 IMAD.IADD R2, R2, 0x1, -R20.reuse ;  /* 0x000000010202d824 */ /* 0x100fe200078e0a14 */
[C---:B------:R-:W-:Y:S01]  /*54d0*/  ISETP.GT.U32.AND P6, PT, R20.reuse, R0, PT ;  /* 0x000000001400720c */ /* 0x040fe20003fc4070 */
[----:B------:R1:W-:Y:S01]  /*54e0*/  STL [R1+0x2fc], R9 ;  /* 0x0002fc0901007387 */ /* 0x0003e20000100800 */
[----:B------:R-:W-:Y:S01]  /*54f0*/  IABS R22, R10 ;  /* 0x0000000a00167213 */ /* 0x000fe20000000000 */
[----:B------:R-:W-:Y:S01]  /*5500*/  VIADD R16, R21, 0x146 ;  /* 0x0000014615107836 */ /* 0x000fe20000000000 */
[----:B------:R-:W-:Y:S01]  /*5510*/  ISETP.GT.U32.AND P5, PT, R20, R2, PT ;  /* 0x000000021400720c */ /* 0x000fe20003fa4070 */
[--C-:B------:R-:W-:Y:S01]  /*5520*/  @!P2 IMAD.IADD R3, R3, 0x1, -R20.reuse ;  /* 0x000000010303a824 */ /* 0x100fe200078e0a14 */
[----:B------:R2:W-:Y:S01]  /*5530*/  STL [R1+0x304], R12 ;  /* 0x0003040c01007387 */ /* 0x0005e20000100800 */
[----:B------:R-:W-:Y:S02]  /*5540*/  @!P0 IMAD.IADD R4, R4, 0x1, -R20 ;  /* 0x0000000104048824 */ /* 0x000fe400078e0a14 */
[----:B0-----:R-:W-:Y:S01]  /*5550*/  VIADD R11, R21, 0x150 ;  /* 0x00000150150b7836 */ /* 0x001fe20000000000 */
[C---:B------:R-:W-:Y:S01]  /*5560*/  ISETP.GT.U32.AND P2, PT, R20.reuse, R3, PT ;  /* 0x000000031400720c */ /* 0x040fe20003f44070 */
[----:B------:R-:W-:Y:S01]  /*5570*/  IMAD.HI.U32 R6, R15, R22, RZ ;  /* 0x000000160f067227 */ /* 0x000fe200078e00ff */
[----:B------:R-:W-:-:S02]  /*5580*/  ISETP.GT.U32.AND P0, PT, R20, R4, PT ;  /* 0x000000041400720c */ /* 0x000fc40003f04070 */
[----:B------:R-:W-:Y:S01]  /*5590*/  IABS R19, R11 ;  /* 0x0000000b00137213 */ /* 0x000fe20000000000 */
[----:B------:R-:W-:Y:S01]  /*55a0*/  @!P6 IMAD.IADD R0, R0, 0x1, -R20 ;  /* 0x000000010000e824 */ /* 0x000fe200078e0a14 */
        /* <DEDUP_REMOVED lines=8> */
[----:B------:R-:W-:Y:S02]  /*5630*/  VIADD R7, R21, 0x14c ;  /* 0x0000014c15077836 */ /* 0x000fe40000000000 */
[--C-:B------:R-:W-:Y:S01]  /*5640*/  @!P2 IMAD.IADD R3, R3, 0x1, -R20.reuse ;  /* 0x000000010303a824 */ /* 0x100fe200078e0a14 */
[----:B------:R-:W-:Y:S01]  /*5650*/  ISETP.GE.AND P2, PT, R10, RZ, PT ;  /* 0x000000ff0a00720c */ /* 0x000fe20003f46270 */
[--C-:B------:R-:W-:Y:S01]  /*5660*/  @!P0 IMAD.IADD R4, R4, 0x1, -R20.reuse ;  /* 0x0000000104048824 */ /* 0x100fe200078e0a14 */
[----:B------:R-:W-:Y:S01]  /*5670*/  ISETP.GT.U32.AND P0, PT, R20, R22, PT ;  /* 0x000000161400720c */ /* 0x000fe20003f04070 */
[----:B------:R-:W-:Y:S01]  /*5680*/  IMAD.MOV R10, RZ, RZ, -R11 ;  /* 0x000000ffff0a7224 */ /* 0x000fe200078e0a0b */
[----:B------:R-:W-:Y:S01]  /*5690*/  IABS R5, R7 ;  /* 0x0000000700057213 */ /* 0x000fe20000000000 */
[----:B------:R-:W-:Y:S01]  /*56a0*/  @!P5 IMAD.IADD R2, R2, 0x1, -R20 ;  /* 0x000000010202d824 */ /* 0x000fe200078e0a14 */
[----:B------:R-:W-:Y:S01]  /*56b0*/  ISETP.GE.AND P5, PT, R7, RZ, PT ;  /* 0x000000ff0700720c */ /* 0x000fe20003fa6270 */
[----:B------:R-:W-:-:S02]  /*56c0*/  IMAD R19, R20, R10, R19 ;  /* 0x0000000a14137224 */ /* 0x000fc400078e0213 */
[----:B--2---:R-:W-:Y:S01]  /*56d0*/  IMAD.MOV.U32 R12, RZ, RZ, R3 ;  /* 0x000000ffff0c7224 */ /* 0x004fe200078e0003 */
[----:B------:R-:W-:Y:S01]  /*56e0*/  IABS R3, R16 ;  /* 0x0000001000037213 */ /* 0x000fe20000000000 */
[----:B0-----:R-:W-:Y:S02]  /*56f0*/  IMAD.MOV.U32 R9, RZ, RZ, R2 ;  /* 0x000000ffff097224 */ /* 0x001fe400078e0002 */
[----:B------:R-:W-:-:S04]  /*5700*/  IMAD.HI.U32 R0, R15, R5, RZ ;  /* 0x000000050f007227 */ /* 0x000fc800078e00ff */
[----:B------:R-:W-:Y:S02]  /*5710*/  VIADD R11, R21, 0x14a ;  /* 0x0000014a150b7836 */ /* 0x000fe40000000000 */
[----:B------:R-:W-:Y:S01]  /*5720*/  @!P1 IMAD.MOV R12, RZ, RZ, -R12 ;  /* 0x000000ffff0c9224 */ /* 0x000fe200078e0a0c */
[----:B------:R-:W-:Y:S01]  /*5730*/  ISETP.GT.U32.AND P1, PT, R20, R19, PT ;  /* 0x000000131400720c */ /* 0x000fe20003f24070 */
[----:B------:R-:W-:Y:S01]  /*5740*/  @!P4 IMAD.MOV R9, RZ, RZ, -R9 ;  /* 0x000000ffff09c224 */ /* 0x000fe200078e0a09 */
[----:B------:R-:W-:Y:S01]  /*5750*/  ISETP.GE.AND P4, PT, R11, RZ, PT ;  /* 0x000000ff0b00720c */ /* 0x000fe20003f86270 */
[----:B------:R-:W-:Y:S01]  /*5760*/  IMAD.MOV R0, RZ, RZ, -R0 ;  /* 0x000000ffff007224 */ /* 0x000fe200078e0a00 */
[----:B------:R0:W-:Y:S01]  /*5770*/  STL [R1+0x30c], R12 ;  /* 0x00030c0c01007387 */ /* 0x0001e20000100800 */
[----:B------:R-:W-:Y:S01]  /*5780*/  VIADD R7, R21, 0x148 ;  /* 0x0000014815077836 */ /* 0x000fe20000000000 */
[----:B------:R-:W-:Y:S01]  /*5790*/  IABS R11, R11 ;  /* 0x0000000b000b7213 */ /* 0x000fe20000000000 */
[----:B------:R-:W-:Y:S01]  /*57a0*/  @!P0 IMAD.IADD R22, R22, 0x1, -R20 ;  /* 0x0000000116168824 */ /* 0x000fe200078e0a14 */
[----:B------:R1:W-:Y:S01]  /*57b0*/  STL [R1+0x310], R9 ;  /* 0x0003100901007387 */ /* 0x0003e20000100800 */
[----:B------:R-:W-:-:S02]  /*57c0*/  IMAD R0, R20, R0, R5 ;  /* 0x0000000014007224 */ /* 0x000fc400078e0205 */
[----:B------:R-:W-:Y:S01]  /*57d0*/  IMAD.HI.U32 R10, R15, R11, RZ ;  /* 0x0000000b0f0a7227 */ /* 0x000fe200078e00ff */
[C---:B------:R-:W-:Y:S02]  /*57e0*/  ISETP.GT.U32.AND P0, PT, R20.reuse, R22, PT ;  /* 0x000000161400720c */ /* 0x040fe40003f04070 */
[----:B0-----:R-:W-:Y:S01]  /*57f0*/  IABS R12, R7 ;  /* 0x00000007000c7213 */ /* 0x001fe20000000000 */
[----:B------:R-:W-:Y:S02]  /*5800*/  @!P1 IMAD.IADD R19, R19, 0x1, -R20 ;  /* 0x0000000113139824 */ /* 0x000fe400078e0a14 */
[----:B------:R-:W-:Y:S02]  /*5810*/  IMAD.MOV R10, RZ, RZ, -R10 ;  /* 0x000000ffff0a7224 */ /* 0x000fe400078e0a0a */
[----:B-1----:R-:W-:Y:S01]  /*5820*/  IMAD.MOV.U32 R9, RZ, RZ, R4 ;  /* 0x000000ffff097224 */ /* 0x002fe200078e0004 */
[----:B------:R-:W-:Y:S01]  /*5830*/  ISETP.GT.U32.AND P1, PT, R20, R19, PT ;  /* 0x000000131400720c */ /* 0x000fe20003f24070 */
[----:B------:R-:W-:-:S04]  /*5840*/  IMAD.HI.U32 R5, R15, R12, RZ ;  /* 0x0000000c0f057227 */ /* 0x000fc800078e00ff */
[----:B------:R-:W-:Y:S01]  /*5850*/  @!P6 IMAD.MOV R9, RZ, RZ, -R9 ;  /* 0x000000ffff09e224 */ /* 0x000fe200078e0a09 */
[C---:B------:R-:W-:Y:S01]  /*5860*/  ISETP.GT.U32.AND P6, PT, R20.reuse, R0, PT ;  /* 0x000000001400720c */ /* 0x040fe20003fc4070 */
[----:B------:R-:W-:Y:S02]  /*5870*/  IMAD.MOV R5, RZ, RZ, -R5 ;  /* 0x000000ffff057224 */ /* 0x000fe400078e0a05 */
[C---:B------:R-:W-:Y:S01]  /*5880*/  IMAD R11, R20.reuse, R10, R11 ;  /* 0x0000000a140b7224 */ /* 0x040fe200078e020b */
[----:B------:R0:W-:Y:S01]  /*5890*/  STL [R1+0x314], R9 ;  /* 0x0003140901007387 */ /* 0x0001e20000100800 */
[----:B------:R-:W-:Y:S02]  /*58a0*/  IMAD R12, R20, R5, R12 ;  /* 0x00000005140c7224 */ /* 0x000fe400078e020c */
[----:B------:R-:W-:Y:S01]  /*58b0*/  @!P0 IMAD.IADD R22, R22, 0x1, -R20 ;  /* 0x0000000116168824 */ /* 0x000fe200078e0a14 */
[----:B------:R-:W-:Y:S01]  /*58c0*/  ISETP.GT.U32.AND P0, PT, R20, R11, PT ;  /* 0x0000000b1400720c */ /* 0x000fe20003f04070 */
[----:B------:R-:W-:-:S04]  /*58d0*/  IMAD.HI.U32 R13, R15, R3, RZ ;  /* 0x000000030f0d7227 */ /* 0x000fc800078e00ff */
[--C-:B------:R-:W-:Y:S01]  /*58e0*/  @!P6 IMAD.IADD R0, R0, 0x1, -R20.reuse ;  /* 0x000000010000e824 */ /* 0x100fe200078e0a14 */
[C---:B------:R-:W-:Y:S01]  /*58f0*/  ISETP.GT.U32.AND P6, PT, R20.reuse, R12, PT ;  /* 0x0000000c1400720c */ /* 0x040fe20003fc4070 */
[----:B------:R-:W-:Y:S02]  /*5900*/  IMAD.MOV R4, RZ, RZ, -R13 ;  /* 0x000000ffff047224 */ /* 0x000fe400078e0a0d */
[----:B------:R-:W-:Y:S02]  /*5910*/  VIADD R6, R21, 0x144 ;  /* 0x0000014415067836 */ /* 0x000fe40000000000 */
[----:B------:R-:W-:Y:S02]  /*5920*/  IMAD R3, R20, R4, R3 ;  /* 0x0000000414037224 */ /* 0x000fe400078e0203 */
[----:B------:R-:W-:Y:S01]  /*5930*/  @!P1 IMAD.IADD R19, R19, 0x1, -R20 ;  /* 0x0000000113139824 */ /* 0x000fe200078e0a14 */
[----:B------:R-:W-:Y:S01]  /*5940*/  ISETP.GE.AND P1, PT, R7, RZ, PT ;  /* 0x000000ff0700720c */ /* 0x000fe20003f26270 */
[C---:B------:R-:W-:Y:S01]  /*5950*/  VIADD R4, R21.reuse, 0x142 ;  /* 0x0000014215047836 */ /* 0x040fe20000000000 */
[----:B------:R-:W-:Y:S01]  /*5960*/  IABS R14, R6 ;  /* 0x00000006000e7213 */ /* 0x000fe20000000000 */
[----:B------:R-:W-:-:S02]  /*5970*/  VIADD R7, R21, 0x140 ;  /* 0x0000014015077836 */ /* 0x000fc40000000000 */
[--C-:B------:R-:W-:Y:S01]  /*5980*/  @!P0 IMAD.IADD R11, R11, 0x1, -R20.reuse ;  /* 0x000000010b0b8824 */ /* 0x100fe200078e0a14 */
[----:B------:R-:W-:Y:S01]  /*5990*/  IABS R5, R4 ;  /* 0x0000000400057213 */ /* 0x000fe20000000000 */
[----:B0-----:R-:W-:Y:S01]  /*59a0*/  IMAD.MOV.U32 R9, RZ, RZ, R19 ;  /* 0x000000ffff097224 */ /* 0x001fe200078e0013 */
[----:B------:R-:W-:Y:S01]  /*59b0*/  IABS R17, R7 ;  /* 0x0000000700117213 */ /* 0x000fe20000000000 */
[----:B------:R-:W-:Y:S01]  /*59c0*/  @!P6 IMAD.IADD R12, R12, 0x1, -R20 ;  /* 0x000000010c0ce824 */ /* 0x000fe200078e0a14 */
[C---:B------:R-:W-:Y:S01]  /*59d0*/  ISETP.GT.U32.AND P0, PT, R20.reuse, R0, PT ;  /* 0x000000001400720c */ /* 0x040fe20003f04070 */
[----:B------:R-:W-:Y:S01]  /*59e0*/  @!P3 IMAD.MOV R9, RZ, RZ, -R9 ;  /* 0x000000ffff09b224 */ /* 0x000fe200078e0a09 */
[C---:B------:R-:W-:Y:S01]  /*59f0*/  ISETP.GT.U32.AND P3, PT, R20.reuse, R11, PT ;  /* 0x0000000b1400720c */ /* 0x040fe20003f64070 */
[C---:B------:R-:W-:Y:S01]  /*5a00*/  IMAD.HI.U32 R2, R15.reuse, R14, RZ ;  /* 0x0000000e0f027227 */ /* 0x040fe200078e00ff */
[----:B------:R-:W-:Y:S02]  /*5a10*/  ISETP.GT.U32.AND P6, PT, R20, R12, PT ;  /* 0x0000000c1400720c */ /* 0x000fe40003fc4070 */
[----:B------:R0:W-:Y:S01]  /*5a20*/  STL [R1+0x318], R9 ;  /* 0x0003180901007387 */ /* 0x0001e20000100800 */
[----:B------:R-:W-:-:S04]  /*5a30*/  IMAD.HI.U32 R23, R15, R5, RZ ;  /* 0x000000050f177227 */ /* 0x000fc800078e00ff */
[----:B------:R-:W-:Y:S02]  /*5a40*/  IMAD.MOV R2, RZ, RZ, -R2 ;  /* 0x000000ffff027224 */ /* 0x000fe400078e0a02 */
[----:B------:R-:W-:-:S04]  /*5a50*/  IMAD.HI.U32 R19, R15, R17, RZ ;  /* 0x000000110f137227 */ /* 0x000fc800078e00ff */
[----:B------:R-:W-:Y:S02]  /*5a60*/  IMAD.MOV R23, RZ, RZ, -R23 ;  /* 0x000000ffff177224 */ /* 0x000fe400078e0a17 */
[C---:B------:R-:W-:Y:S02]  /*5a70*/  IMAD R14, R20.reuse, R2, R14 ;  /* 0x00000002140e7224 */ /* 0x040fe400078e020e */
[----:B0-----:R-:W-:Y:S02]  /*5a80*/  IMAD.MOV.U32 R9, RZ, RZ, R22 ;  /* 0x000000ffff097224 */ /* 0x001fe400078e0016 */
[----:B------:R-:W-:Y:S02]  /*5a90*/  IMAD.MOV R19, RZ, RZ, -R19 ;  /* 0x000000ffff137224 */ /* 0x000fe400078e0a13 */
[C---:B------:R-:W-:Y:S02]  /*5aa0*/  IMAD R5, R20.reuse, R23, R5 ;  /* 0x0000001714057224 */ /* 0x040fe400078e0205 */
[----:B------:R-:W-:Y:S01]  /*5ab0*/  @!P2 IMAD.MOV R9, RZ, RZ, -R9 ;  /* 0x000000ffff09a224 */ /* 0x000fe200078e0a09 */
[----:B------:R-:W-:Y:S01]  /*5ac0*/  ISETP.GT.U32.AND P2, PT, R20, R3, PT ;  /* 0x000000031400720c */ /* 0x000fe20003f44070 */
[--C-:B------:R-:W-:Y:S01]  /*5ad0*/  @!P0 IMAD.IADD R0, R0, 0x1, -R20.reuse ;  /* 0x0000000100008824 */ /* 0x100fe200078e0a14 */
[C---:B------:R-:W-:Y:S01]  /*5ae0*/  ISETP.GT.U32.AND P0, PT, R20.reuse, R14, PT ;  /* 0x0000000e1400720c */ /* 0x040fe20003f04070 */
[C---:B------:R-:W-:Y:S01]  /*5af0*/  IMAD R17, R20.reuse, R19, R17 ;  /* 0x0000001314117224 */ /* 0x040fe200078e0211 */
[----:B------:R0:W-:Y:S01]  /*5b00*/  STL [R1+0x330], R9 ;  /* 0x0003300901007387 */ /* 0x0001e20000100800 */
[--C-:B------:R-:W-:Y:S01]  /*5b10*/  @!P3 IMAD.IADD R11, R11, 0x1, -R20.reuse ;  /* 0x000000010b0bb824 */ /* 0x100fe200078e0a14 */
[----:B------:R-:W-:Y:S01]  /*5b20*/  ISETP.GT.U32.AND P3, PT, R20, R5, PT ;  /* 0x000000051400720c */ /* 0x000fe20003f64070 */
[----:B------:R-:W-:Y:S01]  /*5b30*/  @!P6 IMAD.IADD R12, R12, 0x1, -R20 ;  /* 0x000000010c0ce824 */ /* 0x000fe200078e0a14 */
[----:B------:R-:W-:Y:S01]  /*5b40*/  ISETP.GT.U32.AND P6, PT, R20, R17, PT ;  /* 0x000000111400720c */ /* 0x000fe20003fc4070 */
[----:B------:R-:W-:-:S02]  /*5b50*/  VIADD R10, R21, 0x13c ;  /* 0x0000013c150a7836 */ /* 0x000fc40000000000 */
[----:B------:R-:W-:Y:S02]  /*5b60*/  VIADD R13, R21, 0x13e ;  /* 0x0000013e150d7836 */ /* 0x000fe40000000000 */
[--C-:B------:R-:W-:Y:S01]  /*5b70*/  @!P2 IMAD.IADD R3, R3, 0x1, -R20.reuse ;  /* 0x000000010303a824 */ /* 0x100fe200078e0a14 */
[----:B------:R-:W-:Y:S01]  /*5b80*/  IABS R2, R10 ;  /* 0x0000000a00027213 */ /* 0x000fe20000000000 */
[----:B------:R-:W-:Y:S01]  /*5b90*/  @!P0 IMAD.IADD R14, R14, 0x1, -R20 ;  /* 0x000000010e0e8824 */ /* 0x000fe200078e0a14 */
[----:B------:R-:W-:Y:S01]  /*5ba0*/  IABS R18, R13 ;  /* 0x0000000d00127213 */ /* 0x000fe20000000000 */
[----:B------:R-:W-:Y:S01]  /*5bb0*/  IMAD.MOV.U32 R24, RZ, RZ, R0 ;  /* 0x000000ffff187224 */ /* 0x000fe200078e0000 */
[----:B------:R-:W-:Y:S01]  /*5bc0*/  ISETP.GE.AND P2, PT, R16, RZ, PT ;  /* 0x000000ff1000720c */ /* 0x000fe20003f46270 */
[--C-:B------:R-:W-:Y:S01]  /*5bd0*/  @!P3 IMAD.IADD R5, R5, 0x1, -R20.reuse ;  /* 0x000000010505b824 */ /* 0x100fe200078e0a14 */
[----:B------:R-:W-:Y:S01]  /*5be0*/  ISETP.GT.U32.AND P3, PT, R20, R3, PT ;  /* 0x000000031400720c */ /* 0x000fe20003f64070 */
[----:B0-----:R-:W-:Y:S01]  /*5bf0*/  IMAD.MOV.U32 R9, RZ, RZ, R11 ;  /* 0x000000ffff097224 */ /* 0x001fe200078e000b */
[----:B------:R-:W-:Y:S01]  /*5c00*/  ISETP.GE.AND P0, PT, R6, RZ, PT ;  /* 0x000000ff0600720c */ /* 0x000fe20003f06270 */
[----:B------:R-:W-:Y:S01]  /*5c10*/  @!P6 IMAD.IADD R17, R17, 0x1, -R20 ;  /* 0x000000011111e824 */ /* 0x000fe200078e0a14 */
[C---:B------:R-:W-:Y:S01]  /*5c20*/  ISETP.GT.U32.AND P6, PT, R20.reuse, R14, PT ;  /* 0x0000000e1400720c */ /* 0x040fe20003fc4070 */
[----:B------:R-:W-:Y:S01]  /*5c30*/  @!P5 IMAD.MOV R24, RZ, RZ, -R24 ;  /* 0x000000ffff18d224 */ /* 0x000fe200078e0a18 */
[----:B------:R-:W-:Y:S01]  /*5c40*/  ISETP.GT.U32.AND P5, PT, R20, R5, PT ;  /* 0x000000051400720c */ /* 0x000fe20003fa4070 */
[----:B------:R-:W-:-:S03]  /*5c50*/  IMAD.HI.U32 R23, R15, R2, RZ ;  /* 0x000000020f177227 */ /* 0x000fc600078e00ff */
[----:B------:R-:W-:Y:S01]  /*5c60*/  STL [R1+0x32c], R24 ;  /* 0x00032c1801007387 */ /* 0x000fe20000100800 */
[----:B------:R-:W-:Y:S01]  /*5c70*/  @!P4 IMAD.MOV R9, RZ, RZ, -R9 ;  /* 0x000000ffff09c224 */ /* 0x000fe200078e0a09 */
[----:B------:R-:W-:Y:S01]  /*5c80*/  ISETP.GT.U32.AND P4, PT, R20, R17, PT ;  /* 0x000000111400720c */ /* 0x000fe20003f84070 */
[----:B------:R-:W-:-:S03]  /*5c90*/  IMAD.HI.U32 R22, R15, R18, RZ ;  /* 0x000000120f167227 */ /* 0x000fc600078e00ff */
[----:B------:R0:W-:Y:S01]  /*5ca0*/  STL [R1+0x354], R9 ;  /* 0x0003540901007387 */ /* 0x0001e20000100800 */
[----:B------:R-:W-:Y:S02]  /*5cb0*/  IMAD.MOV R23, RZ, RZ, -R23 ;  /* 0x000000ffff177224 */ /* 0x000fe400078e0a17 */
[C---:B------:R-:W-:Y:S02]  /*5cc0*/  VIADD R16, R21.reuse, 0x13a ;  /* 0x0000013a15107836 */ /* 0x040fe40000000000 */
[----:B------:R-:W-:Y:S02]  /*5cd0*/  VIADD R6, R21, 0x138 ;  /* 0x0000013815067836 */ /* 0x000fe40000000000 */
[----:B------:R-:W-:Y:S01]  /*5ce0*/  IMAD.MOV R22, RZ, RZ, -R22 ;  /* 0x000000ffff167224 */ /* 0x000fe200078e0a16 */
[----:B------:R-:W-:Y:S01]  /*5cf0*/  IABS R0, R16 ;  /* 0x0000001000007213 */ /* 0x000fe20000000000 */
[----:B------:R-:W-:Y:S01]  /*5d00*/  IMAD R2, R20, R23, R2 ;  /* 0x0000001714027224 */ /* 0x000fe200078e0202 */
[----:B------:R-:W-:Y:S01]  /*5d10*/  IABS R11, R6 ;  /* 0x00000006000b7213 */ /* 0x000fe20000000000 */
[----:B0-----:R-:W-:-:S02]  /*5d20*/  IMAD.MOV.U32 R9, RZ, RZ, R12 ;  /* 0x000000ffff097224 */ /* 0x001fc400078e000c */
[----:B------:R-:W-:Y:S02]  /*5d30*/  IMAD R18, R20, R22, R18 ;  /* 0x0000001614127224 */ /* 0x000fe400078e0212 */
[----:B------:R-:W-:Y:S02]  /*5d40*/  @!P1 IMAD.MOV R9, RZ, RZ, -R9 ;  /* 0x000000ffff099224 */ /* 0x000fe400078e0a09 */
[--C-:B------:R-:W-:Y:S01]  /*5d50*/  @!P3 IMAD.IADD R3, R3, 0x1, -R20.reuse ;  /* 0x000000010303b824 */ /* 0x100fe200078e0a14 */
[----:B------:R-:W-:Y:S01]  /*5d60*/  ISETP.GE.AND P3, PT, R4, RZ, PT ;  /* 0x000000ff0400720c */ /* 0x000fe20003f66270 */
[--C-:B------:R-:W-:Y:S01]  /*5d70*/  @!P6 IMAD.IADD R14, R14, 0x1, -R20.reuse ;  /* 0x000000010e0ee824 */ /* 0x100fe200078e0a14 */
[C---:B------:R-:W-:Y:S01]  /*5d80*/  ISETP.GT.U32.AND P6, PT, R20.reuse, R2, PT ;  /* 0x000000021400720c */ /* 0x040fe20003fc4070 */
[----:B------:R-:W-:Y:S01]  /*5d90*/  @!P5 IMAD.IADD R5, R5, 0x1, -R20 ;  /* 0x000000010505d824 */ /* 0x000fe200078e0a14 */
[----:B------:R-:W-:Y:S01]  /*5da0*/  ISETP.GE.AND P5, PT, R7, RZ, PT ;  /* 0x000000ff0700720c */ /* 0x000fe20003fa6270 */
[----:B------:R-:W-:Y:S01]  /*5db0*/  IMAD.MOV.U32 R4, RZ, RZ, R11 ;  /* 0x000000ffff047224 */ /* 0x000fe200078e000b */
[----:B------:R0:W-:Y:S01]  /*5dc0*/  STL [R1+0x350], R9 ;  /* 0x0003500901007387 */ /* 0x0001e20000100800 */
[----:B------:R-:W-:Y:S01]  /*5dd0*/  IMAD.HI.U32 R7, R15, R0, RZ ;  /* 0x000000000f077227 */ /* 0x000fe200078e00ff */
[----:B------:R-:W-:-:S03]  /*5de0*/  ISETP.GT.U32.AND P1, PT, R20, R18, PT ;  /* 0x000000121400720c */ /* 0x000fc60003f24070 */
[----:B------:R-:W-:Y:S02]  /*5df0*/  IMAD.MOV.U32 R12, RZ, RZ, R3 ;  /* 0x000000ffff0c7224 */ /* 0x000fe400078e0003 */
[----:B------:R-:W-:-:S04]  /*5e00*/  IMAD.HI.U32 R11, R15, R4, RZ ;  /* 0x000000040f0b7227 */ /* 0x000fc800078e00ff */
[----:B0-----:R-:W-:Y:S02]  /*5e10*/  IMAD.MOV.U32 R9, RZ, RZ, R14 ;  /* 0x000000ffff097224 */ /* 0x001fe400078e000e */
[----:B------:R-:W-:Y:S02]  /*5e20*/  IMAD.MOV R7, RZ, RZ, -R7 ;  /* 0x000000ffff077224 */ /* 0x000fe400078e0a07 */
[----:B------:R-:W-:Y:S02]  /*5e30*/  @!P2 IMAD.MOV R12, RZ, RZ, -R12 ;  /* 0x000000ffff0ca224 */ /* 0x000fe400078e0a0c */
[----:B------:R-:W-:Y:S02]  /*5e40*/  @!P0 IMAD.MOV R9, RZ, RZ, -R9 ;  /* 0x000000ffff098224 */ /* 0x000fe400078e0a09 */
[----:B------:R-:W-:Y:S01]  /*5e50*/  @!P4 IMAD.IADD R17, R17, 0x1, -R20 ;  /* 0x000000011111c824 */ /* 0x000fe200078e0a14 */
[----:B------:R-:W-:Y:S01]  /*5e60*/  STL [R1+0x34c], R12 ;  /* 0x00034c0c01007387 */ /* 0x000fe20000100800 */
[----:B------:R-:W-:Y:S01]  /*5e70*/  IMAD.MOV R3, RZ, RZ, -R11 ;  /* 0x000000ffff037224 */ /* 0x000fe200078e0a0b */
[----:B------:R-:W-:Y:S01]  /*5e80*/  ISETP.GE.AND P4, PT, R13, RZ, PT ;  /* 0x000000ff0d00720c */ /* 0x000fe20003f86270 */
[----:B------:R-:W-:Y:S01]  /*5e90*/  IMAD R7, R20, R7, R0 ;  /* 0x0000000714077224 */ /* 0x000fe200078e0200 */
[----:B------:R0:W-:Y:S01]  /*5ea0*/  STL [R1+0x348], R9 ;  /* 0x0003480901007387 */ /* 0x0001e20000100800 */
[----:B------:R-:W-:Y:S01]  /*5eb0*/  @!P6 IMAD.IADD R2, R2, 0x1, -R20 ;  /* 0x000000010202e824 */ /* 0x000fe200078e0a14 */
[----:B------:R-:W-:Y:S01]  /*5ec0*/  ISETP.GE.AND P6, PT, R16, RZ, PT ;  /* 0x000000ff1000720c */ /* 0x000fe20003fc6270 */
[----:B------:R-:W-:-:S02]  /*5ed0*/  IMAD R4, R20, R3, R4 ;  /* 0x0000000314047224 */ /* 0x000fc400078e0204 */
[----:B------:R-:W-:Y:S01]  /*5ee0*/  @!P3 IMAD.MOV R5, RZ, RZ, -R5 ;  /* 0x000000ffff05b224 */ /* 0x000fe200078e0a05 */
[----:B------:R-:W-:Y:S01]  /*5ef0*/  ISETP.GT.U32.AND P3, PT, R20, R7, PT ;  /* 0x000000071400720c */ /* 0x000fe20003f64070 */
[--C-:B------:R-:W-:Y:S01]  /*5f00*/  @!P1 IMAD.IADD R18, R18, 0x1, -R20.reuse ;  /* 0x0000000112129824 */ /* 0x100fe200078e0a14 */
[C---:B------:R-:W-:Y:S01]  /*5f10*/  ISETP.GT.U32.AND P0, PT, R20.reuse, R2, PT ;  /* 0x000000021400720c */ /* 0x040fe20003f04070 */
[C---:B------:R-:W-:Y:S01]  /*5f20*/  VIADD R0, R21.reuse, 0x134 ;  /* 0x0000013415007836 */ /* 0x040fe20000000000 */
[----:B------:R1:W-:Y:S01]  /*5f30*/  STL [R1+0x388], R5 ;  /* 0x0003880501007387 */ /* 0x0003e20000100800 */
[----:B0-----:R-:W-:Y:S01]  /*5f40*/  IMAD.MOV.U32 R9, RZ, RZ, R17 ;  /* 0x000000ffff097224 */ /* 0x001fe200078e0011 */
[----:B------:R-:W-:Y:S01]  /*5f50*/  ISETP.GT.U32.AND P2, PT, R20, R18, PT ;  /* 0x000000121400720c */ /* 0x000fe20003f44070 */
[C---:B------:R-:W-:Y:S01]  /*5f60*/  VIADD R3, R21.reuse, 0x136 ;  /* 0x0000013615037836 */ /* 0x040fe20000000000 */
[----:B------:R-:W-:Y:S01]  /*5f70*/  ISETP.GE.AND P1, PT, R10, RZ, PT ;  /* 0x000000ff0a00720c */ /* 0x000fe20003f26270 */
[----:B------:R-:W-:Y:S01]  /*5f80*/  @!P5 IMAD.MOV R9, RZ, RZ, -R9 ;  /* 0x000000ffff09d224 */ /* 0x000fe200078e0a09 */
[----:B------:R-:W-:Y:S01]  /*5f90*/  ISETP.GT.U32.AND P5, PT, R20, R4, PT ;  /* 0x000000041400720c */ /* 0x000fe20003fa4070 */
[----:B------:R-:W-:Y:S01]  /*5fa0*/  VIADD R11, R21, 0x132 ;  /* 0x00000132150b7836 */ /* 0x000fe20000000000 */
[----:B------:R-:W-:Y:S01]  /*5fb0*/  IABS R12, R3 ;  /* 0x00000003000c7213 */ /* 0x000fe20000000000 */
[--C-:B------:R-:W-:Y:S01]  /*5fc0*/  @!P3 IMAD.IADD R7, R7, 0x1, -R20.reuse ;  /* 0x000000010707b824 */ /* 0x100fe200078e0a14 */
[----:B-1----:R-:W-:Y:S01]  /*5fd0*/  IABS R5, R0 ;  /* 0x0000000000057213 */ /* 0x002fe20000000000 */
[----:B------:R-:W-:Y:S01]  /*5fe0*/  @!P0 IMAD.IADD R2, R2, 0x1, -R20 ;  /* 0x0000000102028824 */ /* 0x000fe200078e0a14 */
[----:B------:R-:W-:Y:S01]  /*5ff0*/  ISETP.GE.AND P0, PT, R3, RZ, PT ;  /* 0x000000ff0300720c */ /* 0x000fe20003f06270 */
[----:B------:R0:W-:Y:S01]  /*6000*/  STL [R1+0x380], R9 ;  /* 0x0003800901007387 */ /* 0x0001e20000100800 */
[----:B------:R-:W-:Y:S01]  /*6010*/  ISETP.GE.AND P3, PT, R0, RZ, PT ;  /* 0x000000ff0000720c */ /* 0x000fe20003f66270 */
[----:B------:R-:W-:-:S02]  /*6020*/  IMAD.MOV.U32 R3, RZ, RZ, R5 ;  /* 0x000000ffff037224 */ /* 0x000fc400078e0005 */
[----:B------:R-:W-:-:S04]  /*6030*/  IMAD.HI.U32 R5, R15, R12, RZ ;  /* 0x0000000c0f057227 */ /* 0x000fc800078e00ff */
[--C-:B------:R-:W-:Y:S01]  /*6040*/  @!P5 IMAD.IADD R4, R4, 0x1, -R20.reuse ;  /* 0x000000010404d824 */ /* 0x100fe200078e0a14 */
[----:B------:R-:W-:Y:S01]  /*6050*/  ISETP.GT.U32.AND P5, PT, R20, R7, PT ;  /* 0x000000071400720c */ /* 0x000fe20003fa4070 */
[----:B------:R-:W-:Y:S01]  /*6060*/  @!P2 IMAD.IADD R18, R18, 0x1, -R20 ;  /* 0x000000011212a824 */ /* 0x000fe200078e0a14 */
[----:B------:R-:W-:Y:S01]  /*6070*/  ISETP.GE.AND P2, PT, R6, RZ, PT ;  /* 0x000000ff0600720c */ /* 0x000fe20003f46270 */
[----:B------:R-:W-:Y:S02]  /*6080*/  IMAD.MOV.U32 R6, RZ, RZ, R2 ;  /* 0x000000ffff067224 */ /* 0x000fe400078e0002 */
[----:B------:R-:W-:Y:S02]  /*6090*/  IMAD.MOV R2, RZ, RZ, -R5 ;  /* 0x000000ffff027224 */ /* 0x000fe400078e0a05 */
[----:B0-----:R-:W-:Y:S02]  /*60a0*/  IMAD.MOV.U32 R9, RZ, RZ, R18 ;  /* 0x000000ffff097224 */ /* 0x001fe400078e0012 */
[----:B------:R-:W-:-:S02]  /*60b0*/  IMAD R12, R20, R2, R12 ;  /* 0x00000002140c7224 */ /* 0x000fc400078e020c */
[----:B------:R-:W-:-:S04]  /*60c0*/  IMAD.HI.U32 R0, R15, R3, RZ ;  /* 0x000000030f007227 */ /* 0x000fc800078e00ff */
[----:B------:R-:W-:Y:S01]  /*60d0*/  @!P5 IMAD.IADD R7, R7, 0x1, -R20 ;  /* 0x000000010707d824 */ /* 0x000fe200078e0a14 */
[C---:B------:R-:W-:Y:S01]  /*60e0*/  ISETP.GT.U32.AND P5, PT, R20.reuse, R12, PT ;  /* 0x0000000c1400720c */ /* 0x040fe20003fa4070 */
[----:B------:R-:W-:Y:S01]  /*60f0*/  @!P4 IMAD.MOV R9, RZ, RZ, -R9 ;  /* 0x000000ffff09c224 */ /* 0x000fe200078e0a09 */
[C---:B------:R-:W-:Y:S01]  /*6100*/  ISETP.GT.U32.AND P4, PT, R20.reuse, R4, PT ;  /* 0x000000041400720c */ /* 0x040fe20003f84070 */
[----:B------:R-:W-:Y:S02]  /*6110*/  IMAD.MOV R0, RZ, RZ, -R0 ;  /* 0x000000ffff007224 */ /* 0x000fe400078e0a00 */
[----:B------:R-:W-:Y:S01]  /*6120*/  IMAD.MOV.U32 R13, RZ, RZ, R7 ;  /* 0x000000ffff0d7224 */ /* 0x000fe200078e0007 */
[----:B------:R0:W-:Y:S01]  /*6130*/  STL [R1+0x384], R9 ;  /* 0x0003840901007387 */ /* 0x0001e20000100800 */
[----:B------:R-:W-:Y:S02]  /*6140*/  IMAD R3, R20, R0, R3 ;  /* 0x0000000014037224 */ /* 0x000fe400078e0203 */
[----:B------:R-:W-:-:S02]  /*6150*/  @!P6 IMAD.MOV R13, RZ, RZ, -R13 ;  /* 0x000000ffff0de224 */ /* 0x000fc400078e0a0d */
[----:B------:R-:W-:Y:S01]  /*6160*/  @!P1 IMAD.MOV R6, RZ, RZ, -R6 ;  /* 0x000000ffff069224 */ /* 0x000fe200078e0a06 */
[----:B------:R-:W-:Y:S01]  /*6170*/  ISETP.GT.U32.AND P6, PT, R20, R3, PT ;  /* 0x000000031400720c */ /* 0x000fe20003fc4070 */
[--C-:B------:R-:W-:Y:S01]  /*6180*/  @!P5 IMAD.IADD R12, R12, 0x1, -R20.reuse ;  /* 0x000000010c0cd824 */ /* 0x100fe200078e0a14 */
[----:B------:R-:W-:Y:S01]  /*6190*/  ISETP.GE.AND P1, PT, R11, RZ, PT ;  /* 0x000000ff0b00720c */ /* 0x000fe20003f26270 */
[----:B------:R-:W-:Y:S01]  /*61a0*/  @!P4 IMAD.IADD R4, R4, 0x1, -R20 ;  /* 0x000000010404c824 */ /* 0x000fe200078e0a14 */
[----:B------:R-:W-:Y:S01]  /*61b0*/  IABS R11, R11 ;  /* 0x0000000b000b7213 */ /* 0x000fe20000000000 */
[----:B------:R-:W-:Y:S01]  /*61c0*/  VIADD R10, R21, 0x12e ;  /* 0x0000012e150a7836 */ /* 0x000fe20000000000 */
[----:B------:R-:W-:Y:S01]  /*61d0*/  ISETP.GT.U32.AND P5, PT, R20, R12, PT ;  /* 0x0000000c1400720c */ /* 0x000fe20003fa4070 */
[----:B0-----:R-:W-:Y:S01]  /*61e0*/  IMAD.MOV.U32 R9, RZ, RZ, R4 ;  /* 0x000000ffff097224 */ /* 0x001fe200078e0004 */
[----:B------:R0:W-:Y:S01]  /*61f0*/  STL [R1+0x3a8], R6 ;  /* 0x0003a80601007387 */ /* 0x0001e20000100800 */
[----:B------:R-:W-:-:S03]  /*6200*/  IMAD.HI.U32 R5, R15, R11, RZ ;  /* 0x0000000b0f057227 */ /* 0x000fc600078e00ff */
[----:B------:R-:W-:Y:S01]  /*6210*/  STL [R1+0x3ac], R13 ;  /* 0x0003ac0d01007387 */ /* 0x000fe20000100800 */
[----:B------:R-:W-:Y:S01]  /*6220*/  @!P2 IMAD.MOV R9, RZ, RZ, -R9 ;  /* 0x000000ffff09a224 */ /* 0x000fe200078e0a09 */
[----:B------:R-:W-:Y:S01]  /*6230*/  ISETP.GE.AND P2, PT, R10, RZ, PT ;  /* 0x000000ff0a00720c */ /* 0x000fe20003f46270 */
[C---:B------:R-:W-:Y:S01]  /*6240*/  VIADD R0, R21.reuse, 0x12c ;  /* 0x0000012c15007836 */ /* 0x040fe20000000000 */
[----:B------:R-:W-:Y:S01]  /*6250*/  IABS R10, R10 ;  /* 0x0000000a000a7213 */ /* 0x000fe20000000000 */
[----:B------:R-:W-:Y:S01]  /*6260*/  IMAD.MOV R5, RZ, RZ, -R5 ;  /* 0x000000ffff057224 */ /* 0x000fe200078e0a05 */
[----:B------:R1:W-:Y:S01]  /*6270*/  STL [R1+0x3b8], R9 ;  /* 0x0003b80901007387 */ /* 0x0003e20000100800 */
[----:B0-----:R-:W-:Y:S01]  /*6280*/  VIADD R6, R21, 0x130 ;  /* 0x0000013015067836 */ /* 0x001fe20000000000 */
[----:B------:R-:W-:Y:S01]  /*6290*/  IABS R7, R0 ;  /* 0x0000000000077213 */ /* 0x000fe20000000000 */
[----:B------:R-:W-:Y:S02]  /*62a0*/  @!P6 IMAD.IADD R3, R3, 0x1, -R20 ;  /* 0x000000010303e824 */ /* 0x000fe400078e0a14 */
[----:B------:R-:W-:Y:S01]  /*62b0*/  IMAD R11, R20, R5, R11 ;  /* 0x00000005140b7224 */ /* 0x000fe200078e020b */
[----:B------:R-:W-:Y:S01]  /*62c0*/  ISETP.GE.AND P4, PT, R6, RZ, PT ;  /* 0x000000ff0600720c */ /* 0x000fe20003f86270 */
[----:B------:R-:W-:Y:S01]  /*62d0*/  IMAD.HI.U32 R4, R15, R10, RZ ;  /* 0x0000000a0f047227 */ /* 0x000fe200078e00ff */
[----:B------:R-:W-:-:S02]  /*62e0*/  IABS R6, R6 ;  /* 0x0000000600067213 */ /* 0x000fc40000000000 */
[----:B------:R-:W-:Y:S01]  /*62f0*/  ISETP.GT.U32.AND P6, PT, R20, R3, PT ;  /* 0x000000031400720c */ /* 0x000fe20003fc4070 */
[----:B------:R-:W-:Y:S01]  /*6300*/  @!P5 IMAD.IADD R12, R12, 0x1, -R20 ;  /* 0x000000010c0cd824 */ /* 0x000fe200078e0a14 */
[----:B------:R-:W-:Y:S01]  /*6310*/  ISETP.GT.U32.AND P5, PT, R20, R11, PT ;  /* 0x0000000b1400720c */ /* 0x000fe20003fa4070 */
[----:B------:R-:W-:-:S04]  /*6320*/  IMAD.HI.U32 R2, R15, R6, RZ ;  /* 0x000000060f027227 */ /* 0x000fc800078e00ff */
[----:B------:R-:W-:-:S04]  /*6330*/  IMAD.HI.U32 R5, R15, R7, RZ ;  /* 0x000000070f057227 */ /* 0x000fc800078e00ff */
[----:B------:R-:W-:Y:S02]  /*6340*/  IMAD.MOV R4, RZ, RZ, -R4 ;  /* 0x000000ffff047224 */ /* 0x000fe400078e0a04 */
[----:B------:R-:W-:Y:S02]  /*6350*/  IMAD.MOV R2, RZ, RZ, -R2 ;  /* 0x000000ffff027224 */ /* 0x000fe400078e0a02 */
[----:B------:R-:W-:Y:S02]  /*6360*/  IMAD.MOV R5, RZ, RZ, -R5 ;  /* 0x000000ffff057224 */ /* 0x000fe400078e0a05 */
[C---:B------:R-:W-:Y:S02]  /*6370*/  IMAD R10, R20.reuse, R4, R10 ;  /* 0x00000004140a7224 */ /* 0x040fe400078e020a */
[----:B------:R-:W-:Y:S02]  /*6380*/  IMAD R6, R20, R2, R6 ;  /* 0x0000000214067224 */ /* 0x000fe400078e0206 */
[----:B-1----:R-:W-:-:S02]  /*6390*/  IMAD.MOV.U32 R9, RZ, RZ, R12 ;  /* 0x000000ffff097224 */ /* 0x002fc400078e000c */
[C---:B------:R-:W-:Y:S02]  /*63a0*/  IMAD R7, R20.reuse, R5, R7 ;  /* 0x0000000514077224 */ /* 0x040fe400078e0207 */
[--C-:B------:R-:W-:Y:S01]  /*63b0*/  @!P6 IMAD.IADD R3, R3, 0x1, -R20.reuse ;  /* 0x000000010303e824 */ /* 0x100fe200078e0a14 */
[C---:B------:R-:W-:Y:S01]  /*63c0*/  ISETP.GT.U32.AND P6, PT, R20.reuse, R10, PT ;  /* 0x0000000a1400720c */ /* 0x040fe20003fc4070 */
[----:B------:R-:W-:Y:S01]  /*63d0*/  @!P0 IMAD.MOV R9, RZ, RZ, -R9 ;  /* 0x000000ffff098224 */ /* 0x000fe200078e0a09 */
[C---:B------:R-:W-:Y:S01]  /*63e0*/  ISETP.GT.U32.AND P0, PT, R20.reuse, R6, PT ;  /* 0x000000061400720c */ /* 0x040fe20003f04070 */
[----:B------:R-:W-:Y:S01]  /*63f0*/  @!P5 IMAD.IADD R11, R11, 0x1, -R20 ;  /* 0x000000010b0bd824 */ /* 0x000fe200078e0a14 */
[----:B------:R-:W-:Y:S01]  /*6400*/  ISETP.GT.U32.AND P5, PT, R20, R7, PT ;  /* 0x000000071400720c */ /* 0x000fe20003fa4070 */
[C---:B------:R-:W-:Y:S01]  /*6410*/  VIADD R18, R21.reuse, 0x12a ;  /* 0x0000012a15127836 */ /* 0x040fe20000000000 */
[----:B------:R0:W-:Y:S01]  /*6420*/  STL [R1+0x3b4], R9 ;  /* 0x0003b40901007387 */ /* 0x0001e20000100800 */
[----:B------:R-:W-:-:S02]  /*6430*/  VIADD R14, R21, 0x128 ;  /* 0x00000128150e7836 */ /* 0x000fc40000000000 */
[----:B------:R-:W-:Y:S01]  /*6440*/  VIADD R5, R21, 0x126 ;  /* 0x0000012615057836 */ /* 0x000fe20000000000 */
[----:B------:R-:W-:Y:S02]  /*6450*/  IABS R2, R18 ;  /* 0x0000001200027213 */ /* 0x000fe40000000000 */
[----:B------:R-:W-:Y:S01]  /*6460*/  IABS R13, R14 ;  /* 0x0000000e000d7213 */ /* 0x000fe20000000000 */
[--C-:B------:R-:W-:Y:S01]  /*6470*/  @!P6 IMAD.IADD R10, R10, 0x1, -R20.reuse ;  /* 0x000000010a0ae824 */ /* 0x100fe200078e0a14 */
[----:B------:R-:W-:Y:S01]  /*6480*/  IABS R17, R5 ;  /* 0x0000000500117213 */ /* 0x000fe20000000000 */
[--C-:B------:R-:W-:Y:S01]  /*6490*/  @!P0 IMAD.IADD R6, R6, 0x1, -R20.reuse ;  /* 0x0000000106068824 */ /* 0x100fe200078e0a14 */
[C---:B------:R-:W-:Y:S01]  /*64a0*/  ISETP.GT.U32.AND P0, PT, R20.reuse, R11, PT ;  /* 0x0000000b1400720c */ /* 0x040fe20003f04070 */
[----:B------:R-:W-:Y:S01]  /*64b0*/  @!P5 IMAD.IADD R7, R7, 0x1, -R20 ;  /* 0x000000010707d824 */ /* 0x000fe200078e0a14 */
[C---:B------:R-:W-:Y:S01]  /*64c0*/  ISETP.GT.U32.AND P5, PT, R20.reuse, R10, PT ;  /* 0x0000000a1400720c */ /* 0x040fe20003fa4070 */
[----:B0-----:R-:W-:Y:S01]  /*64d0*/  IMAD.MOV.U32 R9, RZ, RZ, R3 ;  /* 0x000000ffff097224 */ /* 0x001fe200078e0003 */
[----:B------:R-:W-:Y:S01]  /*64e0*/  ISETP.GT.U32.AND P6, PT, R20, R6, PT ;  /* 0x000000061400720c */ /* 0x000fe20003fc4070 */
[----:B------:R-:W-:-:S04]  /*64f0*/  IMAD.HI.U32 R4, R15, R2, RZ ;  /* 0x000000020f047227 */ /* 0x000fc800078e00ff */
[----:B------:R-:W-:-:S04]  /*6500*/  IMAD.HI.U32 R3, R15, R13, RZ ;  /* 0x0000000d0f037227 */ /* 0x000fc800078e00ff */
[----:B------:R-:W-:Y:S02]  /*6510*/  IMAD.MOV R4, RZ, RZ, -R4 ;  /* 0x000000ffff047224 */ /* 0x000fe400078e0a04 */
[----:B------:R-:W-:Y:S02]  /*6520*/  IMAD.MOV R3, RZ, RZ, -R3 ;  /* 0x000000ffff037224 */ /* 0x000fe400078e0a03 */
[----:B------:R-:W-:Y:S01]  /*6530*/  @!P3 IMAD.MOV R9, RZ, RZ, -R9 ;  /* 0x000000ffff09b224 */ /* 0x000fe200078e0a09 */
[C---:B------:R-:W-:Y:S01]  /*6540*/  ISETP.GT.U32.AND P3, PT, R20.reuse, R7, PT ;  /* 0x000000071400720c */ /* 0x040fe20003f64070 */
[C---:B------:R-:W-:Y:S02]  /*6550*/  IMAD R2, R20.reuse, R4, R2 ;  /* 0x0000000414027224 */ /* 0x040fe400078e0202 */
        /* <DEDUP_REMOVED lines=9> */
[----:B------:R-:W-:Y:S01]  /*65f0*/  ISETP.GE.AND P3, PT, R18, RZ, PT ;  /* 0x000000ff1200720c */ /* 0x000fe20003f66270 */
[--C-:B------:R-:W-:Y:S01]  /*6600*/  @!P6 IMAD.IADD R6, R6, 0x1, -R20.reuse ;  /* 0x000000010606e824 */ /* 0x100fe200078e0a14 */
[----:B------:R-:W-:Y:S01]  /*6610*/  IABS R18, R3 ;  /* 0x0000000300127213 */ /* 0x000fe20000000000 */
[----:B------:R-:W-:Y:S01]  /*6620*/  IMAD.HI.U32 R12, R15, R17, RZ ;  /* 0x000000110f0c7227 */ /* 0x000fe200078e00ff */
[----:B------:R-:W-:Y:S02]  /*6630*/  IABS R16, R4 ;  /* 0x0000000400107213 */ /* 0x000fe40000000000 */
[----:B------:R-:W-:Y:S01]  /*6640*/  ISETP.GE.AND P6, PT, R0, RZ, PT ;  /* 0x000000ff0000720c */ /* 0x000fe20003fc6270 */
[--C-:B------:R-:W-:Y:S01]  /*6650*/  @!P0 IMAD.IADD R2, R2, 0x1, -R20.reuse ;  /* 0x0000000102028824 */ /* 0x100fe200078e0a14 */
[----:B------:R-:W-:Y:S01]  /*6660*/  ISETP.GE.AND P0, PT, R14, RZ, PT ;  /* 0x000000ff0e00720c */ /* 0x000fe20003f06270 */
[----:B------:R-:W-:-:S02]  /*6670*/  @!P5 IMAD.IADD R13, R13, 0x1, -R20 ;  /* 0x000000010d0dd824 */ /* 0x000fc400078e0a14 */
[----:B------:R-:W-:Y:S02]  /*6680*/  IMAD.MOV.U32 R14, RZ, RZ, R18 ;  /* 0x000000ffff0e7224 */ /* 0x000fe400078e0012 */
[----:B0-----:R-:W-:Y:S01]  /*6690*/  IMAD.MOV.U32 R9, RZ, RZ, R11 ;  /* 0x000000ffff097224 */ /* 0x001fe200078e000b */
[----:B------:R-:W-:Y:S01]  /*66a0*/  ISETP.GT.U32.AND P5, PT, R20, R13, PT ;  /* 0x0000000d1400720c */ /* 0x000fe20003fa4070 */
[----:B------:R-:W-:-:S04]  /*66b0*/  IMAD.HI.U32 R11, R15, R14, RZ ;  /* 0x0000000e0f0b7227 */ /* 0x000fc800078e00ff */
[----:B------:R-:W-:Y:S02]  /*66c0*/  IMAD.MOV R12, RZ, RZ, -R12 ;  /* 0x000000ffff0c7224 */ /* 0x000fe400078e0a0c */
[----:B------:R-:W-:Y:S02]  /*66d0*/  IMAD.MOV.U32 R19, RZ, RZ, R6 ;  /* 0x000000ffff137224 */ /* 0x000fe400078e0006 */
[----:B------:R-:W-:Y:S01]  /*66e0*/  @!P1 IMAD.MOV R9, RZ, RZ, -R9 ;  /* 0x000000ffff099224 */ /* 0x000fe200078e0a09 */
[C---:B------:R-:W-:Y:S01]  /*66f0*/  ISETP.GT.U32.AND P1, PT, R20.reuse, R2, PT ;  /* 0x000000021400720c */ /* 0x040fe20003f24070 */
[----:B------:R-:W-:Y:S02]  /*6700*/  IMAD.MOV R6, RZ, RZ, -R11 ;  /* 0x000000ffff067224 */ /* 0x000fe400078e0a0b */
[C---:B------:R-:W-:Y:S01]  /*6710*/  IMAD R17, R20.reuse, R12, R17 ;  /* 0x0000000c14117224 */ /* 0x040fe200078e0211 */
[----:B------:R0:W-:Y:S01]  /*6720*/  STL [R1+0x394], R9 ;  /* 0x0003940901007387 */ /* 0x0001e20000100800 */
[----:B------:R-:W-:-:S02]  /*6730*/  IMAD R14, R20, R6, R14 ;  /* 0x00000006140e7224 */ /* 0x000fc400078e020e */
[----:B------:R-:W-:-:S04]  /*6740*/  IMAD.HI.U32 R0, R15, R16, RZ ;  /* 0x000000100f007227 */ /* 0x000fc800078e00ff */
[----:B------:R-:W-:Y:S01]  /*6750*/  @!P4 IMAD.MOV R19, RZ, RZ, -R19 ;  /* 0x000000ffff13c224 */ /* 0x000fe200078e0a13 */
[C---:B------:R-:W-:Y:S01]  /*6760*/  ISETP.GT.U32.AND P4, PT, R20.reuse, R17, PT ;  /* 0x000000111400720c */ /* 0x040fe20003f84070 */
[----:B------:R-:W-:Y:S01]  /*6770*/  @!P5 IMAD.IADD R13, R13, 0x1, -R20 ;  /* 0x000000010d0dd824 */ /* 0x000fe200078e0a14 */
[C---:B------:R-:W-:Y:S01]  /*6780*/  ISETP.GT.U32.AND P5, PT, R20.reuse, R14, PT ;  /* 0x0000000e1400720c */ /* 0x040fe20003fa4070 */
[----:B------:R-:W-:Y:S01]  /*6790*/  IMAD.MOV R0, RZ, RZ, -R0 ;  /* 0x000000ffff007224 */ /* 0x000fe200078e0a00 */
[----:B------:R1:W-:Y:S01]  /*67a0*/  STL [R1+0x398], R19 ;  /* 0x0003981301007387 */ /* 0x0003e20000100800 */
[----:B0-----:R-:W-:Y:S02]  /*67b0*/  IMAD.MOV.U32 R9, RZ, RZ, R10 ;  /* 0x000000ffff097224 */ /* 0x001fe400078e000a */
[----:B------:R-:W-:Y:S02]  /*67c0*/  IMAD R16, R20, R0, R16 ;  /* 0x0000000014107224 */ /* 0x000fe400078e0210 */
[----:B------:R-:W-:Y:S01]  /*67d0*/  @!P1 IMAD.IADD R2, R2, 0x1, -R20 ;  /* 0x0000000102029824 */ /* 0x000fe200078e0a14 */
[----:B------:R-:W-:Y:S01]  /*67e0*/  ISETP.GE.AND P1, PT, R4, RZ, PT ;  /* 0x000000ff0400720c */ /* 0x000fe20003f26270 */
[----:B------:R-:W-:Y:S01]  /*67f0*/  @!P2 IMAD.MOV R9, RZ, RZ, -R9 ;  /* 0x000000ffff09a224 */ /* 0x000fe200078e0a09 */
[----:B------:R-:W-:Y:S01]  /*6800*/  ISETP.GE.AND P2, PT, R5, RZ, PT ;  /* 0x000000ff0500720c */ /* 0x000fe20003f46270 */
[----:B------:R-:W-:Y:S01]  /*6810*/  @!P6 IMAD.MOV R7, RZ, RZ, -R7 ;  /* 0x000000ffff07e224 */ /* 0x000fe200078e0a07 */
[----:B------:R-:W-:Y:S01]  /*6820*/  ISETP.GT.U32.AND P6, PT, R20, R16, PT ;  /* 0x000000101400720c */ /* 0x000fe20003fc4070 */
[----:B------:R-:W-:Y:S01]  /*6830*/  VIADD R4, R21, 0x11e ;  /* 0x0000011e15047836 */ /* 0x000fe20000000000 */
[----:B------:R-:W-:Y:S01]  /*6840*/  STL [R1+0x39c], R9 ;  /* 0x00039c0901007387 */ /* 0x000fe20000100800 */
[----:B------:R-:W-:-:S02]  /*6850*/  IMAD.MOV.U32 R5, RZ, RZ, R2 ;  /* 0x000000ffff057224 */ /* 0x000fc400078e0002 */
[--C-:B------:R-:W-:Y:S01]  /*6860*/  @!P4 IMAD.IADD R17, R17, 0x1, -R20.reuse ;  /* 0x000000011111c824 */ /* 0x100fe200078e0a14 */
[----:B------:R-:W-:Y:S01]  /*6870*/  ISETP.GE.AND P4, PT, R3, RZ, PT ;  /* 0x000000ff0300720c */ /* 0x000fe20003f86270 */
[----:B------:R-:W-:Y:S01]  /*6880*/  @!P3 IMAD.MOV R5, RZ, RZ, -R5 ;  /* 0x000000ffff05b224 */ /* 0x000fe200078e0a05 */
[----:B------:R-:W-:Y:S01]  /*6890*/  IABS R3, R4 ;  /* 0x0000000400037213 */ /* 0x000fe20000000000 */
[--C-:B------:R-:W-:Y:S01]  /*68a0*/  @!P5 IMAD.IADD R14, R14, 0x1, -R20.reuse ;  /* 0x000000010e0ed824 */ /* 0x100fe200078e0a14 */
[----:B------:R0:W-:Y:S01]  /*68b0*/  STL [R1+0x3a0], R7 ;  /* 0x0003a00701007387 */ /* 0x0001e20000100800 */
[C---:B------:R-:W-:Y:S02]  /*68c0*/  VIADD R0, R21.reuse, 0x120 ;  /* 0x0000012015007836 */ /* 0x040fe40000000000 */
[----:B------:R-:W-:Y:S01]  /*68d0*/  @!P6 IMAD.IADD R16, R16, 0x1, -R20 ;  /* 0x000000011010e824 */ /* 0x000fe200078e0a14 */
[----:B------:R2:W-:Y:S01]  /*68e0*/  STL [R1+0x3a4], R5 ;  /* 0x0003a40501007387 */ /* 0x0005e20000100800 */
[C---:B------:R-:W-:Y:S01]  /*68f0*/  ISETP.GT.U32.AND P5, PT, R20.reuse, R14, PT ;  /* 0x0000000e1400720c */ /* 0x040fe20003fa4070 */
[C---:B------:R-:W-:Y:S01]  /*6900*/  VIADD R2, R21.reuse, 0x11a ;  /* 0x0000011a15027836 */ /* 0x040fe20000000000 */
[----:B------:R-:W-:Y:S01]  /*6910*/  IABS R11, R0 ;  /* 0x00000000000b7213 */ /* 0x000fe20000000000 */
[----:B-1----:R-:W-:Y:S01]  /*6920*/  IMAD.MOV.U32 R19, RZ, RZ, R13 ;  /* 0x000000ffff137224 */ /* 0x002fe200078e000d */
[C---:B------:R-:W-:Y:S01]  /*6930*/  ISETP.GT.U32.AND P6, PT, R20.reuse, R17, PT ;  /* 0x000000111400720c */ /* 0x040fe20003fc4070 */
[----:B0-----:R-:W-:Y:S01]  /*6940*/  VIADD R7, R21, 0x11c ;  /* 0x0000011c15077836 */ /* 0x001fe20000000000 */
[----:B------:R-:W-:Y:S01]  /*6950*/  ISETP.GT.U32.AND P3, PT, R20, R16, PT ;  /* 0x000000101400720c */ /* 0x000fe20003f64070 */
[----:B------:R-:W-:-:S03]  /*6960*/  IMAD.HI.U32 R6, R15, R11, RZ ;  /* 0x0000000b0f067227 */ /* 0x000fc600078e00ff */
[----:B------:R-:W-:Y:S01]  /*6970*/  IABS R12, R7 ;  /* 0x00000007000c7213 */ /* 0x000fe20000000000 */
[----:B--2---:R-:W-:-:S04]  /*6980*/  IMAD.HI.U32 R5, R15, R3, RZ ;  /* 0x000000030f057227 */ /* 0x004fc800078e00ff */
[----:B------:R-:W-:Y:S02]  /*6990*/  IMAD.MOV R5, RZ, RZ, -R5 ;  /* 0x000000ffff057224 */ /* 0x000fe400078e0a05 */
[----:B------:R-:W-:Y:S02]  /*69a0*/  IMAD.MOV R6, RZ, RZ, -R6 ;  /* 0x000000ffff067224 */ /* 0x000fe400078e0a06 */
[----:B------:R-:W-:Y:S02]  /*69b0*/  IMAD R3, R20, R5, R3 ;  /* 0x0000000514037224 */ /* 0x000fe400078e0203 */
[--C-:B------:R-:W-:Y:S02]  /*69c0*/  @!P5 IMAD.IADD R14, R14, 0x1, -R20.reuse ;  /* 0x000000010e0ed824 */ /* 0x100fe400078e0a14 */
[C---:B------:R-:W-:Y:S01]  /*69d0*/  IMAD R11, R20.reuse, R6, R11 ;  /* 0x00000006140b7224 */ /* 0x040fe200078e020b */
[C---:B------:R-:W-:Y:S01]  /*69e0*/  ISETP.GT.U32.AND P5, PT, R20.reuse, R3, PT ;  /* 0x000000031400720c */ /* 0x040fe20003fa4070 */
[----:B------:R-:W-:Y:S01]  /*69f0*/  @!P6 IMAD.IADD R17, R17, 0x1, -R20 ;  /* 0x000000011111e824 */ /* 0x000fe200078e0a14 */
[----:B------:R-:W-:Y:S01]  /*6a00*/  IABS R6, R2 ;  /* 0x0000000200067213 */ /* 0x000fe20000000000 */
[----:B------:R-:W-:Y:S01]  /*6a10*/  VIADD R5, R21, 0x118 ;  /* 0x0000011815057836 */ /* 0x000fe20000000000 */
[----:B------:R-:W-:Y:S01]  /*6a20*/  ISETP.GT.U32.AND P6, PT, R20, R11, PT ;  /* 0x0000000b1400720c */ /* 0x000fe20003fc4070 */
[----:B------:R-:W-:-:S02]  /*6a30*/  IMAD.MOV.U32 R9, RZ, RZ, R17 ;  /* 0x000000ffff097224 */ /* 0x000fc400078e0011 */
[----:B------:R-:W-:Y:S01]  /*6a40*/  @!P3 IMAD.IADD R16, R16, 0x1, -R20 ;  /* 0x000000011010b824 */ /* 0x000fe200078e0a14 */
[----:B------:R-:W-:Y:S01]  /*6a50*/  IABS R10, R5 ;  /* 0x00000005000a7213 */ /* 0x000fe20000000000 */
[----:B------:R-:W-:Y:S01]  /*6a60*/  IMAD.HI.U32 R18, R15, R12, RZ ;  /* 0x0000000c0f127227 */ /* 0x000fe200078e00ff */
[----:B------:R-:W-:-:S03]  /*6a70*/  ISETP.GE.AND P3, PT, R0, RZ, PT ;  /* 0x000000ff0000720c */ /* 0x000fc60003f66270 */
[----:B------:R-:W-:Y:S02]  /*6a80*/  @!P5 IMAD.IADD R3, R3, 0x1, -R20 ;  /* 0x000000010303d824 */ /* 0x000fe400078e0a14 */
[----:B------:R-:W-:-:S03]  /*6a90*/  IMAD.HI.U32 R13, R15, R10, RZ ;  /* 0x0000000a0f0d7227 */ /* 0x000fc600078e00ff */
[----:B------:R-:W-:Y:S01]  /*6aa0*/  ISETP.GT.U32.AND P5, PT, R20, R3, PT ;  /* 0x000000031400720c */ /* 0x000fe20003fa4070 */
[----:B------:R-:W-:Y:S01]  /*6ab0*/  @!P6 IMAD.IADD R11, R11, 0x1, -R20 ;  /* 0x000000010b0be824 */ /* 0x000fe200078e0a14 */
[----:B------:R-:W-:Y:S01]  /*6ac0*/  ISETP.GE.AND P6, PT, R4, RZ, PT ;  /* 0x000000ff0400720c */ /* 0x000fe20003fc6270 */
[----:B------:R-:W-:Y:S02]  /*6ad0*/  @!P0 IMAD.MOV R19, RZ, RZ, -R19 ;  /* 0x000000ffff138224 */ /* 0x000fe400078e0a13 */
[----:B------:R-:W-:Y:S01]  /*6ae0*/  IMAD.MOV R13, RZ, RZ, -R13 ;  /* 0x000000ffff0d7224 */ /* 0x000fe200078e0a0d */
[C---:B------:R-:W-:Y:S01]  /*6af0*/  ISETP.GT.U32.AND P0, PT, R20.reuse, R11, PT ;  /* 0x0000000b1400720c */ /* 0x040fe20003f04070 */
[----:B------:R-:W-:Y:S01]  /*6b00*/  @!P2 IMAD.MOV R9, RZ, RZ, -R9 ;  /* 0x000000ffff09a224 */ /* 0x000fe200078e0a09 */
[----:B------:R-:W-:Y:S01]  /*6b10*/  STL [R1+0x2bc], R19 ;  /* 0x0002bc1301007387 */ /* 0x000fe20000100800 */
[----:B------:R-:W-:Y:S02]  /*6b20*/  IMAD.MOV R18, RZ, RZ, -R18 ;  /* 0x000000ffff127224 */ /* 0x000fe400078e0a12 */
[----:B------:R-:W-:Y:S01]  /*6b30*/  @!P1 IMAD.MOV R16, RZ, RZ, -R16 ;  /* 0x000000ffff109224 */ /* 0x000fe200078e0a10 */
[----:B------:R-:W-:Y:S01]  /*6b40*/  ISETP.GE.AND P1, PT, R7, RZ, PT ;  /* 0x000000ff0700720c */ /* 0x000fe20003f26270 */
[----:B------:R-:W-:Y:S01]  /*6b50*/  IMAD.HI.U32 R0, R15, R6, RZ ;  /* 0x000000060f007227 */ /* 0x000fe200078e00ff */
[----:B------:R0:W-:Y:S03]  /*6b60*/  STL [R1+0x2c8], R9 ;  /* 0x0002c80901007387 */ /* 0x0001e60000100800 */
[C---:B------:R-:W-:Y:S01]  /*6b70*/  IMAD R7, R20.reuse, R13, R10 ;  /* 0x0000000d14077224 */ /* 0x040fe200078e020a */
[----:B------:R-:W-:Y:S01]  /*6b80*/  STL [R1+0x2d8], R16 ;  /* 0x0002d81001007387 */ /* 0x000fe20000100800 */
[----:B------:R-:W-:-:S02]  /*6b90*/  IMAD R12, R20, R18, R12 ;  /* 0x00000012140c7224 */ /* 0x000fc400078e020c */
[----:B------:R-:W-:Y:S02]  /*6ba0*/  IMAD.MOV R0, RZ, RZ, -R0 ;  /* 0x000000ffff007224 */ /* 0x000fe400078e0a00 */
[----:B------:R-:W-:Y:S01]  /*6bb0*/  @!P5 IMAD.IADD R3, R3, 0x1, -R20 ;  /* 0x000000010303d824 */ /* 0x000fe200078e0a14 */
[C---:B------:R-:W-:Y:S01]  /*6bc0*/  ISETP.GT.U32.AND P5, PT, R20.reuse, R7, PT ;  /* 0x000000071400720c */ /* 0x040fe20003fa4070 */
[----:B0-----:R-:W-:Y:S01]  /*6bd0*/  IMAD.MOV.U32 R9, RZ, RZ, R14 ;  /* 0x000000ffff097224 */ /* 0x001fe200078e000e */
[C---:B------:R-:W-:Y:S01]  /*6be0*/  ISETP.GT.U32.AND P2, PT, R20.reuse, R12, PT ;  /* 0x0000000c1400720c */ /* 0x040fe20003f44070 */
[C---:B------:R-:W-:Y:S02]  /*6bf0*/  IMAD R6, R20.reuse, R0, R6 ;  /* 0x0000000014067224 */ /* 0x040fe400078e0206 */
[----:B------:R-:W-:Y:S02]  /*6c00*/  @!P4 IMAD.MOV R9, RZ, RZ, -R9 ;  /* 0x000000ffff09c224 */ /* 0x000fe400078e0a09 */
[----:B------:R-:W-:Y:S01]  /*6c10*/  @!P0 IMAD.IADD R11, R11, 0x1, -R20 ;  /* 0x000000010b0b8824 */ /* 0x000fe200078e0a14 */
[----:B------:R-:W-:Y:S01]  /*6c20*/  ISETP.GT.U32.AND P4, PT, R20, R6, PT ;  /* 0x000000061400720c */ /* 0x000fe20003f84070 */
[C---:B------:R-:W-:Y:S01]  /*6c30*/  VIADD R4, R21.reuse, 0x116 ;  /* 0x0000011615047836 */ /* 0x040fe20000000000 */
[----:B------:R0:W-:Y:S01]  /*6c40*/  STL [R1+0x370], R9 ;  /* 0x0003700901007387 */ /* 0x0001e20000100800 */
[----:B------:R-:W-:Y:S01]  /*6c50*/  ISETP.GE.AND P0, PT, R2, RZ, PT ;  /* 0x000000ff0200720c */ /* 0x000fe20003f06270 */
[----:B------:R-:W-:-:S02]  /*6c60*/  VIADD R2, R21, 0x114 ;  /* 0x0000011415027836 */ /* 0x000fc40000000000 */
[--C-:B------:R-:W-:Y:S01]  /*6c70*/  @!P5 IMAD.IADD R7, R7, 0x1, -R20.reuse ;  /* 0x000000010707d824 */ /* 0x100fe200078e0a14 */
[----:B------:R-:W-:Y:S01]  /*6c80*/  IABS R0, R4 ;  /* 0x0000000400007213 */ /* 0x000fe20000000000 */
[----:B------:R-:W-:Y:S01]  /*6c90*/  @!P2 IMAD.IADD R12, R12, 0x1, -R20 ;  /* 0x000000010c0ca824 */ /* 0x000fe200078e0a14 */
[----:B------:R-:W-:Y:S01]  /*6ca0*/  ISETP.GE.AND P2, PT, R5, RZ, PT ;  /* 0x000000ff0500720c */ /* 0x000fe20003f46270 */
[----:B------:R-:W-:Y:S01]  /*6cb0*/  VIADD R5, R21, 0x112 ;  /* 0x0000011215057836 */ /* 0x000fe20000000000 */
[----:B------:R-:W-:Y:S01]  /*6cc0*/  ISETP.GT.U32.AND P5, PT, R20, R7, PT ;  /* 0x000000071400720c */ /* 0x000fe20003fa4070 */
[----:B0-----:R-:W-:Y:S01]  /*6cd0*/  IMAD.MOV.U32 R9, RZ, RZ, R11 ;  /* 0x000000ffff097224 */ /* 0x001fe200078e000b */
[----:B------:R-:W-:Y:S01]  /*6ce0*/  IABS R11, R2 ;  /* 0x00000002000b7213 */ /* 0x000fe20000000000 */
[----:B------:R-:W-:-:S04]  /*6cf0*/  IMAD.HI.U32 R10, R15, R0, RZ ;  /* 0x000000000f0a7227 */ /* 0x000fc800078e00ff */
[----:B------:R-:W-:Y:S01]  /*6d00*/  @!P3 IMAD.MOV R9, RZ, RZ, -R9 ;  /* 0x000000ffff09b224 */ /* 0x000fe200078e0a09 */
[----:B------:R-:W-:Y:S01]  /*6d10*/  ISETP.GT.U32.AND P3, PT, R20, R12, PT ;  /* 0x0000000c1400720c */ /* 0x000fe20003f64070 */
[----:B------:R-:W-:Y:S02]  /*6d20*/  @!P4 IMAD.IADD R6, R6, 0x1, -R20 ;  /* 0x000000010606c824 */ /* 0x000fe400078e0a14 */
[----:B------:R-:W-:Y:S01]  /*6d30*/  IMAD.MOV R10, RZ, RZ, -R10 ;  /* 0x000000ffff0a7224 */ /* 0x000fe200078e0a0a */
[----:B------:R0:W-:Y:S01]  /*6d40*/  STL [R1+0x374], R9 ;  /* 0x0003740901007387 */ /* 0x0001e20000100800 */
[----:B------:R-:W-:Y:S01]  /*6d50*/  @!P5 IMAD.IADD R7, R7, 0x1, -R20 ;  /* 0x000000010707d824 */ /* 0x000fe200078e0a14 */
[C---:B------:R-:W-:Y:S01]  /*6d60*/  ISETP.GT.U32.AND P4, PT, R20.reuse, R6, PT ;  /* 0x000000061400720c */ /* 0x040fe20003f84070 */
[----:B------:R-:W-:Y:S01]  /*6d70*/  IMAD R0, R20, R10, R0 ;  /* 0x0000000a14007224 */ /* 0x000fe200078e0200 */
[----:B------:R-:W-:Y:S01]  /*6d80*/  IABS R10, R5 ;  /* 0x00000005000a7213 */ /* 0x000fe20000000000 */
[----:B------:R-:W-:-:S02]  /*6d90*/  @!P2 IMAD.MOV R7, RZ, RZ, -R7 ;  /* 0x000000ffff07a224 */ /* 0x000fc400078e0a07 */
[----:B------:R-:W-:Y:S02]  /*6da0*/  VIADD R18, R21, 0xec ;  /* 0x000000ec15127836 */ /* 0x000fe40000000000 */
[----:B------:R-:W-:Y:S01]  /*6db0*/  @!P3 IMAD.IADD R12, R12, 0x1, -R20 ;  /* 0x000000010c0cb824 */ /* 0x000fe200078e0a14 */
[----:B------:R-:W-:Y:S01]  /*6dc0*/  ISETP.GT.U32.AND P3, PT, R20, R0, PT ;  /* 0x000000001400720c */ /* 0x000fe20003f64070 */
[----:B0-----:R-:W-:Y:S01]  /*6dd0*/  IMAD.MOV.U32 R9, RZ, RZ, R3 ;  /* 0x000000ffff097224 */ /* 0x001fe200078e0003 */
[----:B------:R-:W-:Y:S01]  /*6de0*/  IABS R19, R18 ;  /* 0x0000001200137213 */ /* 0x000fe20000000000 */
[----:B------:R-:W-:-:S04]  /*6df0*/  IMAD.HI.U32 R3, R15, R11, RZ ;  /* 0x0000000b0f037227 */ /* 0x000fc800078e00ff */
[----:B------:R-:W-:Y:S02]  /*6e00*/  IMAD.MOV R3, RZ, RZ, -R3 ;  /* 0x000000ffff037224 */ /* 0x000fe400078e0a03 */
[----:B------:R-:W-:Y:S01]  /*6e10*/  @!P6 IMAD.MOV R9, RZ, RZ, -R9 ;  /* 0x000000ffff09e224 */ /* 0x000fe200078e0a09 */
[----:B------:R-:W-:Y:S01]  /*6e20*/  ISETP.GE.AND P6, PT, R4, RZ, PT ;  /* 0x000000ff0400720c */ /* 0x000fe20003fc6270 */
[----:B------:R-:W-:Y:S02]  /*6e30*/  IMAD R11, R20, R3, R11 ;  /* 0x00000003140b7224 */ /* 0x000fe400078e020b */
[----:B------:R-:W-:Y:S01]  /*6e40*/  @!P4 IMAD.IADD R6, R6, 0x1, -R20 ;  /* 0x000000010606c824 */ /* 0x000fe200078e0a14 */
[----:B------:R0:W-:Y:S01]  /*6e50*/  STL [R1+0x37c], R9 ;  /* 0x00037c0901007387 */ /* 0x0001e20000100800 */
[----:B------:R-:W-:Y:S01]  /*6e60*/  ISETP.GE.AND P4, PT, R2, RZ, PT ;  /* 0x000000ff0200720c */ /* 0x000fe20003f86270 */
[----:B------:R-:W-:Y:S01]  /*6e70*/  VIADD R2, R21, 0x110 ;  /* 0x0000011015027836 */ /* 0x000fe20000000000 */
[----:B------:R-:W-:Y:S01]  /*6e80*/  ISETP.GT.U32.AND P5, PT, R20, R11, PT ;  /* 0x0000000b1400720c */ /* 0x000fe20003fa4070 */
[----:B------:R-:W-:-:S03]  /*6e90*/  IMAD.HI.U32 R14, R15, R10, RZ ;  /* 0x0000000a0f0e7227 */ /* 0x000fc600078e00ff */
[----:B------:R-:W-:Y:S01]  /*6ea0*/  IABS R4, R2 ;  /* 0x0000000200047213 */ /* 0x000fe20000000000 */
[----:B------:R-:W-:Y:S01]  /*6eb0*/  IMAD.MOV R14, RZ, RZ, -R14 ;  /* 0x000000ffff0e7224 */ /* 0x000fe200078e0a0e */
[----:B------:R-:W-:Y:S01]  /*6ec0*/  ISETP.GE.AND P2, PT, R2, RZ, PT ;  /* 0x000000ff0200720c */ /* 0x000fe20003f46270 */
[----:B0-----:R-:W-:Y:S02]  /*6ed0*/  IMAD.MOV.U32 R9, RZ, RZ, R12 ;  /* 0x000000ffff097224 */ /* 0x001fe400078e000c */
[--C-:B------:R-:W-:Y:S02]  /*6ee0*/  @!P3 IMAD.IADD R0, R0, 0x1, -R20.reuse ;  /* 0x000000010000b824 */ /* 0x100fe400078e0a14 */
[----:B------:R-:W-:Y:S01]  /*6ef0*/  @!P1 IMAD.MOV R9, RZ, RZ, -R9 ;  /* 0x000000ffff099224 */ /* 0x000fe200078e0a09 */
[----:B------:R-:W-:Y:S01]  /*6f00*/  ISETP.GE.AND P1, PT, R5, RZ, PT ;  /* 0x000000ff0500720c */ /* 0x000fe20003f26270 */
[----:B------:R-:W-:Y:S01]  /*6f10*/  @!P5 IMAD.IADD R11, R11, 0x1, -R20 ;  /* 0x000000010b0bd824 */ /* 0x000fe200078e0a14 */
[C---:B------:R-:W-:Y:S01]  /*6f20*/  ISETP.GT.U32.AND P3, PT, R20.reuse, R0, PT ;  /* 0x000000001400720c */ /* 0x040fe20003f64070 */
[C---:B------:R-:W-:Y:S01]  /*6f30*/  IMAD R10, R20.reuse, R14, R10 ;  /* 0x0000000e140a7224 */ /* 0x040fe200078e020a */
[----:B------:R0:W-:Y:S01]  /*6f40*/  STL [R1+0x378], R9 ;  /* 0x0003780901007387 */ /* 0x0001e20000100800 */
[----:B------:R-:W-:Y:S01]  /*6f50*/  VIADD R3, R21, 0x10e ;  /* 0x0000010e15037836 */ /* 0x000fe20000000000 */
[----:B------:R-:W-:Y:S01]  /*6f60*/  ISETP.GT.U32.AND P5, PT, R20, R11, PT ;  /* 0x0000000b1400720c */ /* 0x000fe20003fa4070 */
[----:B------:R-:W-:-:S03]  /*6f70*/  IMAD.HI.U32 R5, R15, R4, RZ ;  /* 0x000000040f057227 */ /* 0x000fc600078e00ff */
[----:B------:R-:W-:Y:S01]  /*6f80*/  IABS R13, R3 ;  /* 0x00000003000d7213 */ /* 0x000fe20000000000 */
[----:B------:R-:W-:Y:S02]  /*6f90*/  IMAD.MOV R5, RZ, RZ, -R5 ;  /* 0x000000ffff057224 */ /* 0x000fe400078e0a05 */
[----:B------:R-:W-:Y:S02]  /*6fa0*/  VIADD R2, R21, 0x108 ;  /* 0x0000010815027836 */ /* 0x000fe40000000000 */
[----:B0-----:R-:W-:Y:S02]  /*6fb0*/  IMAD.MOV.U32 R9, RZ, RZ, R6 ;  /* 0x000000ffff097224 */ /* 0x001fe400078e0006 */
[C---:B------:R-:W-:Y:S02]  /*6fc0*/  IMAD R4, R20.reuse, R5, R4 ;  /* 0x0000000514047224 */ /* 0x040fe400078e0204 */
[----:B------:R-:W-:Y:S01]  /*6fd0*/  @!P0 IMAD.MOV R9, RZ, RZ, -R9 ;  /* 0x000000ffff098224 */ /* 0x000fe200078e0a09 */
[----:B------:R-:W-:Y:S01]  /*6fe0*/  ISETP.GT.U32.AND P0, PT, R20, R10, PT ;  /* 0x0000000a1400720c */ /* 0x000fe20003f04070 */
[----:B------:R-:W-:-:S03]  /*6ff0*/  IMAD.HI.U32 R6, R15, R13, RZ ;  /* 0x0000000d0f067227 */ /* 0x000fc600078e00ff */
[----:B------:R0:W-:Y:S01]  /*7000*/  STL [R1+0x344], R9 ;  /* 0x0003440901007387 */ /* 0x0001e20000100800 */
[----:B------:R-:W-:Y:S01]  /*7010*/  @!P5 IMAD.IADD R11, R11, 0x1, -R20 ;  /* 0x000000010b0bd824 */ /* 0x000fe200078e0a14 */
[----:B------:R-:W-:Y:S01]  /*7020*/  ISETP.GT.U32.AND P5, PT, R20, R4, PT ;  /* 0x000000041400720c */ /* 0x000fe20003fa4070 */
[----:B------:R-:W-:Y:S01]  /*7030*/  IMAD.MOV R6, RZ, RZ, -R6 ;  /* 0x000000ffff067224 */ /* 0x000fe200078e0a06 */
[----:B------:R1:W-:Y:S01]  /*7040*/  STL [R1+0x358], R7 ;  /* 0x0003580701007387 */ /* 0x0003e20000100800 */
[--C-:B------:R-:W-:Y:S01]  /*7050*/  @!P3 IMAD.IADD R0, R0, 0x1, -R20.reuse ;  /* 0x000000010000b824 */ /* 0x100fe200078e0a14 */
[----:B------:R-:W-:Y:S01]  /*7060*/  ISETP.GE.AND P3, PT, R3, RZ, PT ;  /* 0x000000ff0300720c */ /* 0x000fe20003f66270 */
[----:B------:R-:W-:Y:S02]  /*7070*/  IMAD R13, R20, R6, R13 ;  /* 0x00000006140d7224 */ /* 0x000fe400078e020d */
[----:B------:R-:W-:Y:S02]  /*7080*/  @!P0 IMAD.IADD R10, R10, 0x1, -R20 ;  /* 0x000000010a0a8824 */ /* 0x000fe400078e0a14 */
[----:B------:R-:W-:Y:S01]  /*7090*/  IMAD.MOV.U32 R12, RZ, RZ, R0 ;  /* 0x000000ffff0c7224 */ /* 0x000fe200078e0000 */
[----:B------:R-:W-:Y:S01]  /*70a0*/  IABS R0, R2 ;  /* 0x0000000200007213 */ /* 0x000fe20000000000 */
[----:B0-----:R-:W-:Y:S01]  /*70b0*/  IMAD.MOV.U32 R9, RZ, RZ, R11 ;  /* 0x000000ffff097224 */ /* 0x001fe200078e000b */
[C---:B------:R-:W-:Y:S01]  /*70c0*/  ISETP.GT.U32.AND P0, PT, R20.reuse, R10, PT ;  /* 0x0000000a1400720c */ /* 0x040fe20003f04070 */
[----:B------:R-:W-:Y:S01]  /*70d0*/  @!P6 IMAD.MOV R12, RZ, RZ, -R12 ;  /* 0x000000ffff0ce224 */ /* 0x000fe200078e0a0c */
[----:B------:R-:W-:Y:S01]  /*70e0*/  ISETP.GT.U32.AND P6, PT, R20, R13, PT ;  /* 0x0000000d1400720c */ /* 0x000fe20003fc4070 */
[----:B------:R-:W-:-:S02]  /*70f0*/  @!P5 IMAD.IADD R4, R4, 0x1, -R20 ;  /* 0x000000010404d824 */ /* 0x000fc400078e0a14 */
[C---:B-1----:R-:W-:Y:S01]  /*7100*/  VIADD R7, R21.reuse, 0x10c ;  /* 0x0000010c15077836 */ /* 0x042fe20000000000 */
[----:B------:R-:W-:Y:S01]  /*7110*/  STL [R1+0x36c], R12 ;  /* 0x00036c0c01007387 */ /* 0x000fe20000100800 */
[----:B------:R-:W-:Y:S01]  /*7120*/  VIADD R6, R21, 0x10a ;  /* 0x0000010a15067836 */ /* 0x000fe20000000000 */
[----:B------:R-:W-:Y:S01]  /*7130*/  ISETP.GT.U32.AND P5, PT, R20, R4, PT ;  /* 0x000000041400720c */ /* 0x000fe20003fa4070 */
[----:B------:R-:W-:Y:S01]  /*7140*/  @!P4 IMAD.MOV R9, RZ, RZ, -R9 ;  /* 0x000000ffff09c224 */ /* 0x000fe200078e0a09 */
[----:B------:R-:W-:Y:S01]  /*7150*/  IABS R3, R7 ;  /* 0x0000000700037213 */ /* 0x000fe20000000000 */
[----:B------:R-:W-:Y:S01]  /*7160*/  IMAD.HI.U32 R24, R15, R19, RZ ;  /* 0x000000130f187227 */ /* 0x000fe200078e00ff */
[----:B------:R-:W-:Y:S02]  /*7170*/  IABS R5, R6 ;  /* 0x0000000600057213 */ /* 0x000fe40000000000 */
[----:B------:R0:W-:Y:S01]  /*7180*/  STL [R1+0x368], R9 ;  /* 0x0003680901007387 */ /* 0x0001e20000100800 */
[--C-:B------:R-:W-:Y:S01]  /*7190*/  @!P0 IMAD.IADD R10, R10, 0x1, -R20.reuse ;  /* 0x000000010a0a8824 */ /* 0x100fe200078e0a14 */
[----:B------:R-:W-:Y:S01]  /*71a0*/  ISETP.GE.AND P0, PT, R6, RZ, PT ;  /* 0x000000ff0600720c */ /* 0x000fe20003f06270 */
[----:B------:R-:W-:Y:S01]  /*71b0*/  @!P6 IMAD.IADD R13, R13, 0x1, -R20 ;  /* 0x000000010d0de824 */ /* 0x000fe200078e0a14 */
[----:B------:R-:W-:Y:S01]  /*71c0*/  ISETP.GE.AND P4, PT, R7, RZ, PT ;  /* 0x000000ff0700720c */ /* 0x000fe20003f86270 */
[----:B------:R-:W-:-:S03]  /*71d0*/  IMAD.HI.U32 R11, R15, R3, RZ ;  /* 0x000000030f0b7227 */ /* 0x000fc600078e00ff */
[----:B------:R-:W-:Y:S01]  /*71e0*/  ISETP.GT.U32.AND P6, PT, R20, R13, PT ;  /* 0x0000000d1400720c */ /* 0x000fe20003fc4070 */
[----:B------:R-:W-:-:S04]  /*71f0*/  IMAD.HI.U32 R6, R15, R5, RZ ;  /* 0x000000050f067227 */ /* 0x000fc800078e00ff */
[----:B0-----:R-:W-:Y:S02]  /*7200*/  IMAD.MOV.U32 R9, RZ, RZ, R10 ;  /* 0x000000ffff097224 */ /* 0x001fe400078e000a */
[----:B------:R-:W-:Y:S02]  /*7210*/  IMAD.MOV R11, RZ, RZ, -R11 ;  /* 0x000000ffff0b7224 */ /* 0x000fe400078e0a0b */
[----:B------:R-:W-:Y:S01]  /*7220*/  @!P1 IMAD.MOV R9, RZ, RZ, -R9 ;  /* 0x000000ffff099224 */ /* 0x000fe200078e0a09 */
[----:B------:R-:W-:Y:S01]  /*7230*/  ISETP.GE.AND P1, PT, R2, RZ, PT ;  /* 0x000000ff0200720c */ /* 0x000fe20003f26270 */
[----:B------:R-:W-:Y:S02]  /*7240*/  IMAD.MOV R6, RZ, RZ, -R6 ;  /* 0x000000ffff067224 */ /* 0x000fe400078e0a06 */
[----:B------:R-:W-:Y:S01]  /*7250*/  @!P5 IMAD.IADD R4, R4, 0x1, -R20 ;  /* 0x000000010404d824 */ /* 0x000fe200078e0a14 */
[----:B------:R0:W-:Y:S01]  /*7260*/  STL [R1+0x360], R9 ;  /* 0x0003600901007387 */ /* 0x0001e20000100800 */
[----:B------:R-:W-:-:S02]  /*7270*/  IMAD R3, R20, R11, R3 ;  /* 0x0000000b14037224 */ /* 0x000fc400078e0203 */
[C---:B------:R-:W-:Y:S02]  /*7280*/  IMAD R2, R20.reuse, R6, R5 ;  /* 0x0000000614027224 */ /* 0x040fe400078e0205 */
[----:B------:R-:W-:Y:S01]  /*7290*/  IMAD.HI.U32 R7, R15, R0, RZ ;  /* 0x000000000f077227 */ /* 0x000fe200078e00ff */
[----:B------:R-:W-:-:S03]  /*72a0*/  ISETP.GT.U32.AND P5, PT, R20, R3, PT ;  /* 0x000000031400720c */ /* 0x000fc60003fa4070 */
[----:B------:R-:W-:Y:S02]  /*72b0*/  IMAD.MOV R7, RZ, RZ, -R7 ;  /* 0x000000ffff077224 */ /* 0x000fe400078e0a07 */
[----:B0-----:R-:W-:Y:S02]  /*72c0*/  IMAD.MOV.U32 R9, RZ, RZ, R4 ;  /* 0x000000ffff097224 */ /* 0x001fe400078e0004 */
[----:B------:R-:W-:Y:S02]  /*72d0*/  @!P6 IMAD.IADD R13, R13, 0x1, -R20 ;  /* 0x000000010d0de824 */ /* 0x000fe400078e0a14 */
[----:B------:R-:W-:Y:S01]  /*72e0*/  @!P2 IMAD.MOV R9, RZ, RZ, -R9 ;  /* 0x000000ffff09a224 */ /* 0x000fe200078e0a09 */
[C---:B------:R-:W-:Y:S01]  /*72f0*/  ISETP.GT.U32.AND P2, PT, R20.reuse, R2, PT ;  /* 0x000000021400720c */ /* 0x040fe20003f44070 */
[----:B------:R-:W-:Y:S02]  /*7300*/  IMAD R0, R20, R7, R0 ;  /* 0x0000000714007224 */ /* 0x000fe400078e0200 */
[----:B------:R-:W-:Y:S01]  /*7310*/  VIADD R7, R21, 0x106 ;  /* 0x0000010615077836 */ /* 0x000fe20000000000 */
[----:B------:R0:W-:Y:S01]  /*7320*/  STL [R1+0x364], R9 ;  /* 0x0003640901007387 */ /* 0x0001e20000100800 */
[----:B------:R-:W-:-:S02]  /*7330*/  @!P5 IMAD.IADD R3, R3, 0x1, -R20 ;  /* 0x000000010303d824 */ /* 0x000fc400078e0a14 */
[----:B------:R-:W-:Y:S01]  /*7340*/  VIADD R4, R21, 0x104 ;  /* 0x0000010415047836 */ /* 0x000fe20000000000 */
[----:B------:R-:W-:Y:S01]  /*7350*/  ISETP.GE.AND P6, PT, R7, RZ, PT ;  /* 0x000000ff0700720c */ /* 0x000fe20003fc6270 */
[C---:B------:R-:W-:Y:S01]  /*7360*/  VIADD R6, R21.reuse, 0x100 ;  /* 0x0000010015067836 */ /* 0x040fe20000000000 */
[----:B------:R-:W-:Y:S01]  /*7370*/  ISETP.GT.U32.AND P5, PT, R20, R3, PT ;  /* 0x000000031400720c */ /* 0x000fe20003fa4070 */
[----:B------:R-:W-:Y:S01]  /*7380*/  VIADD R5, R21, 0x102 ;  /* 0x0000010215057836 */ /* 0x000fe20000000000 */
[----:B------:R-:W-:Y:S01]  /*7390*/  IABS R7, R7 ;  /* 0x0000000700077213 */ /* 0x000fe20000000000 */
[----:B------:R-:W-:Y:S01]  /*73a0*/  @!P2 IMAD.IADD R2, R2, 0x1, -R20 ;  /* 0x000000010202a824 */ /* 0x000fe200078e0a14 */
[----:B------:R-:W-:Y:S01]  /*73b0*/  IABS R10, R4 ;  /* 0x00000004000a7213 */ /* 0x000fe20000000000 */
[----:B0-----:R-:W-:Y:S01]  /*73c0*/  IMAD.MOV.U32 R9, RZ, RZ, R13 ;  /* 0x000000ffff097224 */ /* 0x001fe200078e000d */
[----:B------:R-:W-:Y:S01]  /*73d0*/  IABS R12, R6 ;  /* 0x00000006000c7213 */ /* 0x000fe20000000000 */
[----:B------:R-:W-:Y:S01]  /*73e0*/  IMAD.HI.U32 R13, R15, R7, RZ ;  /* 0x000000070f0d7227 */ /* 0x000fe200078e00ff */
[----:B------:R-:W-:-:S02]  /*73f0*/  ISETP.GT.U32.AND P2, PT, R20, R2, PT ;  /* 0x000000021400720c */ /* 0x000fc40003f44070 */
[----:B------:R-:W-:Y:S01]  /*7400*/  IABS R11, R5 ;  /* 0x00000005000b7213 */ /* 0x000fe20000000000 */
[----:B------:R-:W-:Y:S01]  /*7410*/  @!P3 IMAD.MOV R9, RZ, RZ, -R9 ;  /* 0x000000ffff09b224 */ /* 0x000fe200078e0a09 */
[----:B------:R-:W-:Y:S01]  /*7420*/  ISETP.GT.U32.AND P3, PT, R20, R0, PT ;  /* 0x000000001400720c */ /* 0x000fe20003f64070 */
[----:B------:R-:W-:Y:S02]  /*7430*/  IMAD.MOV R13, RZ, RZ, -R13 ;  /* 0x000000ffff0d7224 */ /* 0x000fe400078e0a0d */
[----:B------:R-:W-:Y:S01]  /*7440*/  IMAD.HI.U32 R14, R15, R10, RZ ;  /* 0x0000000a0f0e7227 */ /* 0x000fe200078e00ff */
[----:B------:R0:W-:Y:S03]  /*7450*/  STL [R1+0x35c], R9 ;  /* 0x00035c0901007387 */ /* 0x0001e60000100800 */
[----:B------:R-:W-:Y:S01]  /*7460*/  @!P5 IMAD.IADD R3, R3, 0x1, -R20 ;  /* 0x000000010303d824 */ /* 0x000fe200078e0a14 */
[----:B------:R-:W-:Y:S01]  /*7470*/  ISETP.GE.AND P5, PT, R4, RZ, PT ;  /* 0x000000ff0400720c */ /* 0x000fe20003fa6270 */
[----:B------:R-:W-:-:S02]  /*7480*/  IMAD R7, R20, R13, R7 ;  /* 0x0000000d14077224 */ /* 0x000fc400078e0207 */
[--C-:B------:R-:W-:Y:S02]  /*7490*/  @!P2 IMAD.IADD R2, R2, 0x1, -R20.reuse ;  /* 0x000000010202a824 */ /* 0x100fe400078e0a14 */
[----:B------:R-:W-:Y:S01]  /*74a0*/  @!P3 IMAD.IADD R0, R0, 0x1, -R20 ;  /* 0x000000010000b824 */ /* 0x000fe200078e0a14 */
[C---:B------:R-:W-:Y:S01]  /*74b0*/  ISETP.GT.U32.AND P2, PT, R20.reuse, R7, PT ;  /* 0x000000071400720c */ /* 0x040fe20003f44070 */
[----:B------:R-:W-:Y:S02]  /*74c0*/  IMAD.MOV R14, RZ, RZ, -R14 ;  /* 0x000000ffff0e7224 */ /* 0x000fe400078e0a0e */
        /* <DEDUP_REMOVED lines=12> */
[----:B------:R-:W-:Y:S01]  /*7590*/  IMAD R12, R20, R4, R12 ;  /* 0x00000004140c7224 */ /* 0x000fe200078e020c */
[----:B------:R0:W-:Y:S01]  /*75a0*/  STL [R1+0x338], R9 ;  /* 0x0003380901007387 */ /* 0x0001e20000100800 */
[----:B------:R-:W-:-:S02]  /*75b0*/  @!P2 IMAD.IADD R7, R7, 0x1, -R20 ;  /* 0x000000010707a824 */ /* 0x000fc400078e0a14 */
[----:B------:R-:W-:Y:S02]  /*75c0*/  VIADD R4, R21, 0xfc ;  /* 0x000000fc15047836 */ /* 0x000fe40000000000 */
[----:B------:R-:W-:Y:S01]  /*75d0*/  @!P4 IMAD.IADD R10, R10, 0x1, -R20 ;  /* 0x000000010a0ac824 */ /* 0x000fe200078e0a14 */
[C---:B------:R-:W-:Y:S01]  /*75e0*/  ISETP.GT.U32.AND P2, PT, R20.reuse, R7, PT ;  /* 0x000000071400720c */ /* 0x040fe20003f44070 */
[----:B------:R-:W-:Y:S01]  /*75f0*/  IMAD.HI.U32 R16, R15, R11, RZ ;  /* 0x0000000b0f107227 */ /* 0x000fe200078e00ff */
[----:B------:R-:W-:Y:S02]  /*7600*/  IABS R13, R4 ;  /* 0x00000004000d7213 */ /* 0x000fe40000000000 */
[----:B------:R-:W-:Y:S01]  /*7610*/  ISETP.GT.U32.AND P4, PT, R20, R10, PT ;  /* 0x0000000a1400720c */ /* 0x000fe20003f84070 */
[----:B0-----:R-:W-:Y:S02]  /*7620*/  IMAD.MOV.U32 R9, RZ, RZ, R0 ;  /* 0x000000ffff097224 */ /* 0x001fe400078e0000 */
[----:B------:R-:W-:-:S02]  /*7630*/  IMAD.MOV R16, RZ, RZ, -R16 ;  /* 0x000000ffff107224 */ /* 0x000fc400078e0a10 */
[----:B------:R-:W-:Y:S01]  /*7640*/  @!P1 IMAD.MOV R9, RZ, RZ, -R9 ;  /* 0x000000ffff099224 */ /* 0x000fe200078e0a09 */
[C---:B------:R-:W-:Y:S01]  /*7650*/  ISETP.GT.U32.AND P1, PT, R20.reuse, R12, PT ;  /* 0x0000000c1400720c */ /* 0x040fe20003f24070 */
[----:B------:R-:W-:Y:S02]  /*7660*/  IMAD R3, R20, R16, R11 ;  /* 0x0000001014037224 */ /* 0x000fe400078e020b */
[----:B------:R-:W-:Y:S01]  /*7670*/  @!P2 IMAD.IADD R7, R7, 0x1, -R20 ;  /* 0x000000010707a824 */ /* 0x000fe200078e0a14 */
[----:B------:R-:W-:Y:S01]  /*7680*/  ISETP.GE.AND P2, PT, R6, RZ, PT ;  /* 0x000000ff0600720c */ /* 0x000fe20003f46270 */
[----:B------:R-:W-:Y:S01]  /*7690*/  VIADD R2, R21, 0xfe ;  /* 0x000000fe15027836 */ /* 0x000fe20000000000 */
[----:B------:R-:W-:Y:S01]  /*76a0*/  ISETP.GT.U32.AND P3, PT, R20, R3, PT ;  /* 0x000000031400720c */ /* 0x000fe20003f64070 */
[----:B------:R-:W-:Y:S01]  /*76b0*/  IMAD.HI.U32 R6, R15, R13, RZ ;  /* 0x0000000d0f067227 */ /* 0x000fe200078e00ff */
[----:B------:R0:W-:Y:S02]  /*76c0*/  STL [R1+0x334], R9 ;  /* 0x0003340901007387 */ /* 0x0001e40000100800 */
[----:B------:R-:W-:Y:S01]  /*76d0*/  IABS R11, R2 ;  /* 0x00000002000b7213 */ /* 0x000fe20000000000 */
[----:B------:R-:W-:-:S02]  /*76e0*/  VIADD R5, R21, 0xfa ;  /* 0x000000fa15057836 */ /* 0x000fc40000000000 */
[--C-:B------:R-:W-:Y:S02]  /*76f0*/  @!P1 IMAD.IADD R12, R12, 0x1, -R20.reuse ;  /* 0x000000010c0c9824 */ /* 0x100fe400078e0a14 */
[----:B------:R-:W-:Y:S01]  /*7700*/  @!P4 IMAD.IADD R10, R10, 0x1, -R20 ;  /* 0x000000010a0ac824 */ /* 0x000fe200078e0a14 */
[----:B------:R-:W-:Y:S01]  /*7710*/  IABS R0, R5 ;  /* 0x0000000500007213 */ /* 0x000fe20000000000 */
[----:B------:R-:W-:Y:S01]  /*7720*/  IMAD.MOV R6, RZ, RZ, -R6 ;  /* 0x000000ffff067224 */ /* 0x000fe200078e0a06 */
[C---:B------:R-:W-:Y:S01]  /*7730*/  ISETP.GT.U32.AND P1, PT, R20.reuse, R12, PT ;  /* 0x0000000c1400720c */ /* 0x040fe20003f24070 */
[----:B0-----:R-:W-:Y:S02]  /*7740*/  IMAD.MOV.U32 R9, RZ, RZ, R10 ;  /* 0x000000ffff097224 */ /* 0x001fe400078e000a */
[----:B------:R-:W-:Y:S02]  /*7750*/  IMAD R10, R20, R6, R13 ;  /* 0x00000006140a7224 */ /* 0x000fe400078e020d */
[----:B------:R-:W-:-:S04]  /*7760*/  IMAD.HI.U32 R14, R15, R11, RZ ;  /* 0x0000000b0f0e7227 */ /* 0x000fc800078e00ff */
[----:B------:R-:W-:Y:S02]  /*7770*/  IMAD.MOV.U32 R16, RZ, RZ, R7 ;  /* 0x000000ffff107224 */ /* 0x000fe400078e0007 */
[----:B------:R-:W-:-:S04]  /*7780*/  IMAD.HI.U32 R7, R15, R0, RZ ;  /* 0x000000000f077227 */ /* 0x000fc800078e00ff */
[----:B------:R-:W-:Y:S01]  /*7790*/  @!P1 IMAD.IADD R12, R12, 0x1, -R20 ;  /* 0x000000010c0c9824 */ /* 0x000fe200078e0a14 */
[C---:B------:R-:W-:Y:S01]  /*77a0*/  ISETP.GT.U32.AND P1, PT, R20.reuse, R10, PT ;  /* 0x0000000a1400720c */ /* 0x040fe20003f24070 */
[----:B------:R-:W-:Y:S02]  /*77b0*/  IMAD.MOV R14, RZ, RZ, -R14 ;  /* 0x000000ffff0e7224 */ /* 0x000fe400078e0a0e */
[----:B------:R-:W-:Y:S02]  /*77c0*/  @!P3 IMAD.IADD R3, R3, 0x1, -R20 ;  /* 0x000000010303b824 */ /* 0x000fe400078e0a14 */
[----:B------:R-:W-:Y:S02]  /*77d0*/  IMAD.MOV R7, RZ, RZ, -R7 ;  /* 0x000000ffff077224 */ /* 0x000fe400078e0a07 */
[C---:B------:R-:W-:Y:S01]  /*77e0*/  IMAD R11, R20.reuse, R14, R11 ;  /* 0x0000000e140b7224 */ /* 0x040fe200078e020b */
[----:B------:R-:W-:Y:S01]  /*77f0*/  ISETP.GT.U32.AND P3, PT, R20, R3, PT ;  /* 0x000000031400720c */ /* 0x000fe20003f64070 */
[----:B------:R-:W-:Y:S01]  /*7800*/  @!P6 IMAD.MOV R16, RZ, RZ, -R16 ;  /* 0x000000ffff10e224 */ /* 0x000fe200078e0a10 */
[----:B------:R-:W-:Y:S01]  /*7810*/  ISETP.GE.AND P6, PT, R2, RZ, PT ;  /* 0x000000ff0200720c */ /* 0x000fe20003fc6270 */
[C---:B------:R-:W-:Y:S01]  /*7820*/  IMAD R2, R20.reuse, R7, R0 ;  /* 0x0000000714027224 */ /* 0x040fe200078e0200 */
[----:B------:R-:W-:Y:S01]  /*7830*/  ISETP.GT.U32.AND P4, PT, R20, R11, PT ;  /* 0x0000000b1400720c */ /* 0x000fe20003f84070 */
[C---:B------:R-:W-:Y:S01]  /*7840*/  VIADD R0, R21.reuse, 0xf8 ;  /* 0x000000f815007836 */ /* 0x040fe20000000000 */
[----:B------:R-:W-:Y:S01]  /*7850*/  STL [R1+0x328], R16 ;  /* 0x0003281001007387 */ /* 0x000fe20000100800 */
[----:B------:R-:W-:Y:S01]  /*7860*/  @!P5 IMAD.MOV R9, RZ, RZ, -R9 ;  /* 0x000000ffff09d224 */ /* 0x000fe200078e0a09 */
[----:B------:R-:W-:Y:S01]  /*7870*/  ISETP.GE.AND P5, PT, R4, RZ, PT ;  /* 0x000000ff0400720c */ /* 0x000fe20003fa6270 */
[--C-:B------:R-:W-:Y:S01]  /*7880*/  @!P1 IMAD.IADD R10, R10, 0x1, -R20.reuse ;  /* 0x000000010a0a9824 */ /* 0x100fe200078e0a14 */
[----:B------:R-:W-:Y:S01]  /*7890*/  IABS R4, R0 ;  /* 0x0000000000047213 */ /* 0x000fe20000000000 */
[----:B------:R-:W-:Y:S01]  /*78a0*/  VIADD R6, R21, 0xf2 ;  /* 0x000000f215067836 */ /* 0x000fe20000000000 */
[----:B------:R0:W-:Y:S01]  /*78b0*/  STL [R1+0x2dc], R9 ;  /* 0x0002dc0901007387 */ /* 0x0001e20000100800 */
[----:B------:R-:W-:Y:S01]  /*78c0*/  @!P3 IMAD.IADD R3, R3, 0x1, -R20 ;  /* 0x000000010303b824 */ /* 0x000fe200078e0a14 */
[----:B------:R-:W-:Y:S01]  /*78d0*/  ISETP.GT.U32.AND P1, PT, R20, R10, PT ;  /* 0x0000000a1400720c */ /* 0x000fe20003f24070 */
[----:B------:R-:W-:Y:S01]  /*78e0*/  IMAD.HI.U32 R7, R15, R4, RZ ;  /* 0x000000040f077227 */ /* 0x000fe200078e00ff */
[----:B------:R-:W-:-:S02]  /*78f0*/  IABS R13, R6 ;  /* 0x00000006000d7213 */ /* 0x000fc40000000000 */
[----:B------:R-:W-:Y:S01]  /*7900*/  ISETP.GE.AND P3, PT, R5, RZ, PT ;  /* 0x000000ff0500720c */ /* 0x000fe20003f66270 */
[----:B------:R-:W-:Y:S02]  /*7910*/  @!P4 IMAD.IADD R11, R11, 0x1, -R20 ;  /* 0x000000010b0bc824 */ /* 0x000fe400078e0a14 */
[----:B------:R-:W-:Y:S02]  /*7920*/  IMAD.MOV R7, RZ, RZ, -R7 ;  /* 0x000000ffff077224 */ /* 0x000fe400078e0a07 */
[----:B------:R-:W-:Y:S01]  /*7930*/  IMAD.MOV.U32 R14, RZ, RZ, R3 ;  /* 0x000000ffff0e7224 */ /* 0x000fe200078e0003 */
[C---:B------:R-:W-:Y:S01]  /*7940*/  ISETP.GT.U32.AND P4, PT, R20.reuse, R11, PT ;  /* 0x0000000b1400720c */ /* 0x040fe20003f84070 */
[----:B------:R-:W-:Y:S02]  /*7950*/  VIADD R3, R21, 0xf6 ;  /* 0x000000f615037836 */ /* 0x000fe40000000000 */
[----:B------:R-:W-:Y:S02]  /*7960*/  IMAD R4, R20, R7, R4 ;  /* 0x0000000714047224 */ /* 0x000fe400078e0204 */
[----:B0-----:R-:W-:Y:S01]  /*7970*/  IMAD.MOV.U32 R9, RZ, RZ, R12 ;  /* 0x000000ffff097224 */ /* 0x001fe200078e000c */
[----:B------:R-:W-:Y:S01]  /*7980*/  IABS R16, R3 ;  /* 0x0000000300107213 */ /* 0x000fe20000000000 */
[----:B------:R-:W-:Y:S01]  /*7990*/  @!P1 IMAD.IADD R10, R10, 0x1, -R20 ;  /* 0x000000010a0a9824 */ /* 0x000fe200078e0a14 */
[----:B------:R-:W-:Y:S01]  /*79a0*/  ISETP.GT.U32.AND P1, PT, R20, R4, PT ;  /* 0x000000041400720c */ /* 0x000fe20003f24070 */
[----:B------:R-:W-:Y:S01]  /*79b0*/  @!P2 IMAD.MOV R9, RZ, RZ, -R9 ;  /* 0x000000ffff09a224 */ /* 0x000fe200078e0a09 */
[----:B------:R-:W-:Y:S01]  /*79c0*/  ISETP.GE.AND P2, PT, R3, RZ, PT ;  /* 0x000000ff0300720c */ /* 0x000fe20003f46270 */
[----:B------:R-:W-:-:S04]  /*79d0*/  IMAD.HI.U32 R3, R15, R16, RZ ;  /* 0x000000100f037227 */ /* 0x000fc800078e00ff */
[----:B------:R-:W-:Y:S01]  /*79e0*/  @!P0 IMAD.MOV R14, RZ, RZ, -R14 ;  /* 0x000000ffff0e8224 */ /* 0x000fe200078e0a0e */
[----:B------:R-:W-:Y:S01]  /*79f0*/  ISETP.GE.AND P0, PT, R0, RZ, PT ;  /* 0x000000ff0000720c */ /* 0x000fe20003f06270 */
[----:B------:R-:W-:Y:S01]  /*7a00*/  @!P4 IMAD.IADD R11, R11, 0x1, -R20 ;  /* 0x000000010b0bc824 */ /* 0x000fe200078e0a14 */
[C---:B------:R-:W-:Y:S01]  /*7a10*/  ISETP.GT.U32.AND P4, PT, R20.reuse, R2, PT ;  /* 0x000000021400720c */ /* 0x040fe20003f84070 */
[----:B------:R-:W-:Y:S01]  /*7a20*/  VIADD R0, R21, 0xf4 ;  /* 0x000000f415007836 */ /* 0x000fe20000000000 */
[----:B------:R-:W-:Y:S01]  /*7a30*/  STL [R1+0x320], R14 ;  /* 0x0003200e01007387 */ /* 0x000fe20000100800 */
[----:B------:R-:W-:Y:S02]  /*7a40*/  IMAD.MOV R3, RZ, RZ, -R3 ;  /* 0x000000ffff037224 */ /* 0x000fe400078e0a03 */
[----:B------:R-:W-:Y:S01]  /*7a50*/  IMAD.MOV.U32 R12, RZ, RZ, R11 ;  /* 0x000000ffff0c7224 */ /* 0x000fe200078e000b */
[----:B------:R-:W-:Y:S01]  /*7a60*/  IABS R5, R0 ;  /* 0x0000000000057213 */ /* 0x000fe20000000000 */
[----:B------:R-:W-:Y:S01]  /*7a70*/  IMAD R16, R20, R3, R16 ;  /* 0x0000000314107224 */ /* 0x000fe200078e0210 */
[----:B------:R0:W-:Y:S01]  /*7a80*/  STL [R1+0x324], R9 ;  /* 0x0003240901007387 */ /* 0x0001e20000100800 */
[----:B------:R-:W-:-:S02]  /*7a90*/  @!P1 IMAD.IADD R4, R4, 0x1, -R20 ;  /* 0x0000000104049824 */ /* 0x000fc400078e0a14 */
[----:B------:R-:W-:-:S03]  /*7aa0*/  IMAD.HI.U32 R3, R15, R13, RZ ;  /* 0x0000000d0f037227 */ /* 0x000fc600078e00ff */
[C---:B------:R-:W-:Y:S01]  /*7ab0*/  ISETP.GT.U32.AND P1, PT, R20.reuse, R4, PT ;  /* 0x000000041400720c */ /* 0x040fe20003f24070 */
[----:B------:R-:W-:Y:S01]  /*7ac0*/  @!P6 IMAD.MOV R12, RZ, RZ, -R12 ;  /* 0x000000ffff0ce224 */ /* 0x000fe200078e0a0c */
[C---:B------:R-:W-:Y:S01]  /*7ad0*/  ISETP.GT.U32.AND P6, PT, R20.reuse, R16, PT ;  /* 0x000000101400720c */ /* 0x040fe20003fc4070 */
[----:B------:R-:W-:Y:S02]  /*7ae0*/  IMAD.MOV R3, RZ, RZ, -R3 ;  /* 0x000000ffff037224 */ /* 0x000fe400078e0a03 */
[----:B------:R-:W-:Y:S01]  /*7af0*/  IMAD.HI.U32 R7, R15, R5, RZ ;  /* 0x000000050f077227 */ /* 0x000fe200078e00ff */
[----:B------:R-:W-:Y:S03]  /*7b00*/  STL [R1+0x300], R12 ;  /* 0x0003000c01007387 */ /* 0x000fe60000100800 */
[----:B0-----:R-:W-:Y:S02]  /*7b10*/  IMAD.MOV.U32 R9, RZ, RZ, R10 ;  /* 0x000000ffff097224 */ /* 0x001fe400078e000a */
[----:B------:R-:W-:-:S02]  /*7b20*/  IMAD R13, R20, R3, R13 ;  /* 0x00000003140d7224 */ /* 0x000fc400078e020d */
[----:B------:R-:W-:Y:S02]  /*7b30*/  IMAD.MOV R7, RZ, RZ, -R7 ;  /* 0x000000ffff077224 */ /* 0x000fe400078e0a07 */
[----:B------:R-:W-:Y:S02]  /*7b40*/  VIADD R3, R21, 0xf0 ;  /* 0x000000f015037836 */ /* 0x000fe40000000000 */
[----:B------:R-:W-:Y:S01]  /*7b50*/  @!P5 IMAD.MOV R9, RZ, RZ, -R9 ;  /* 0x000000ffff09d224 */ /* 0x000fe200078e0a09 */
[----:B------:R-:W-:Y:S01]  /*7b60*/  ISETP.GE.AND P5, PT, R0, RZ, PT ;  /* 0x000000ff0000720c */ /* 0x000fe20003fa6270 */
[--C-:B------:R-:W-:Y:S01]  /*7b70*/  @!P4 IMAD.IADD R2, R2, 0x1, -R20.reuse ;  /* 0x000000010202c824 */ /* 0x100fe200078e0a14 */
[----:B------:R-:W-:Y:S01]  /*7b80*/  IABS R10, R3 ;  /* 0x00000003000a7213 */ /* 0x000fe20000000000 */
[----:B------:R-:W-:Y:S01]  /*7b90*/  IMAD R0, R20, R7, R5 ;  /* 0x0000000714007224 */ /* 0x000fe200078e0205 */
[----:B------:R0:W-:Y:S01]  /*7ba0*/  STL [R1+0x31c], R9 ;  /* 0x00031c0901007387 */ /* 0x0001e20000100800 */
[--C-:B------:R-:W-:Y:S01]  /*7bb0*/  @!P6 IMAD.IADD R16, R16, 0x1, -R20.reuse ;  /* 0x000000011010e824 */ /* 0x100fe200078e0a14 */
[----:B------:R-:W-:Y:S01]  /*7bc0*/  ISETP.GT.U32.AND P4, PT, R20, R2, PT ;  /* 0x000000021400720c */ /* 0x000fe20003f84070 */
[----:B------:R-:W-:Y:S01]  /*7bd0*/  @!P1 IMAD.IADD R4, R4, 0x1, -R20 ;  /* 0x0000000104049824 */ /* 0x000fe200078e0a14 */
[C---:B------:R-:W-:Y:S01]  /*7be0*/  ISETP.GT.U32.AND P1, PT, R20.reuse, R0, PT ;  /* 0x000000001400720c */ /* 0x040fe20003f24070 */
[----:B------:R-:W-:Y:S01]  /*7bf0*/  IMAD.HI.U32 R14, R15, R10, RZ ;  /* 0x0000000a0f0e7227 */ /* 0x000fe200078e00ff */
[----:B------:R-:W-:-:S03]  /*7c00*/  ISETP.GT.U32.AND P6, PT, R20, R16, PT ;  /* 0x000000101400720c */ /* 0x000fc60003fc4070 */
[----:B------:R-:W-:Y:S02]  /*7c10*/  IMAD.MOV R14, RZ, RZ, -R14 ;  /* 0x000000ffff0e7224 */ /* 0x000fe400078e0a0e */
        /* <DEDUP_REMOVED lines=8> */
[----:B0-----:R-:W-:Y:S01]  /*7ca0*/  IMAD.MOV.U32 R9, RZ, RZ, R2 ;  /* 0x000000ffff097224 */ /* 0x001fe200078e0002 */
[----:B------:R-:W-:Y:S01]  /*7cb0*/  ISETP.GE.AND P4, PT, R6, RZ, PT ;  /* 0x000000ff0600720c */ /* 0x000fe20003f86270 */
[----:B------:R-:W-:-:S04]  /*7cc0*/  IMAD.HI.U32 R22, R15, R23, RZ ;  /* 0x000000170f167227 */ /* 0x000fc800078e00ff */
[----:B------:R-:W-:Y:S02]  /*7cd0*/  @!P3 IMAD.MOV R9, RZ, RZ, -R9 ;  /* 0x000000ffff09b224 */ /* 0x000fe400078e0a09 */
[C---:B------:R-:W-:Y:S02]  /*7ce0*/  VIADD R6, R21.reuse, 0xea ;  /* 0x000000ea15067836 */ /* 0x040fe40000000000 */
[----:B------:R-:W-:Y:S01]  /*7cf0*/  VIADD R12, R21, 0xe8 ;  /* 0x000000e8150c7836 */ /* 0x000fe20000000000 */
[----:B------:R0:W-:Y:S01]  /*7d00*/  STL [R1+0x2d4], R9 ;  /* 0x0002d40901007387 */ /* 0x0001e20000100800 */
[----:B------:R-:W-:Y:S01]  /*7d10*/  IMAD.MOV R22, RZ, RZ, -R22 ;  /* 0x000000ffff167224 */ /* 0x000fe200078e0a16 */
[----:B------:R-:W-:Y:S01]  /*7d20*/  IABS R7, R6 ;  /* 0x0000000600077213 */ /* 0x000fe20000000000 */
[--C-:B------:R-:W-:Y:S01]  /*7d30*/  @!P1 IMAD.IADD R10, R10, 0x1, -R20.reuse ;  /* 0x000000010a0a9824 */ /* 0x100fe200078e0a14 */
[----:B------:R-:W-:Y:S01]  /*7d40*/  IABS R11, R12 ;  /* 0x0000000c000b7213 */ /* 0x000fe20000000000 */
[C---:B------:R-:W-:Y:S01]  /*7d50*/  IMAD R22, R20.reuse, R22, R23 ;  /* 0x0000001614167224 */ /* 0x040fe200078e0217 */
[----:B------:R-:W-:Y:S01]  /*7d60*/  ISETP.GT.U32.AND P1, PT, R20, R0, PT ;  /* 0x000000001400720c */ /* 0x000fe20003f24070 */
[----:B------:R-:W-:-:S02]  /*7d70*/  @!P6 IMAD.IADD R13, R13, 0x1, -R20 ;  /* 0x000000010d0de824 */ /* 0x000fc400078e0a14 */
[C---:B------:R-:W-:Y:S01]  /*7d80*/  IMAD.HI.U32 R17, R15.reuse, R7, RZ ;  /* 0x000000070f117227 */ /* 0x040fe200078e00ff */
[C---:B------:R-:W-:Y:S02]  /*7d90*/  ISETP.GT.U32.AND P6, PT, R20.reuse, R22, PT ;  /* 0x000000161400720c */ /* 0x040fe40003fc4070 */
[----:B------:R-:W-:Y:S01]  /*7da0*/  ISETP.GT.U32.AND P3, PT, R20, R13, PT ;  /* 0x0000000d1400720c */ /* 0x000fe20003f64070 */
[----:B0-----:R-:W-:Y:S02]  /*7db0*/  IMAD.MOV.U32 R9, RZ, RZ, R4 ;  /* 0x000000ffff097224 */ /* 0x001fe400078e0004 */
[----:B------:R-:W-:-:S04]  /*7dc0*/  IMAD.HI.U32 R14, R15, R11, RZ ;  /* 0x0000000b0f0e7227 */ /* 0x000fc800078e00ff */
[----:B------:R-:W-:Y:S01]  /*7dd0*/  @!P0 IMAD.MOV R9, RZ, RZ, -R9 ;  /* 0x000000ffff098224 */ /* 0x000fe200078e0a09 */
[C---:B------:R-:W-:Y:S01]  /*7de0*/  ISETP.GT.U32.AND P0, PT, R20.reuse, R10, PT ;  /* 0x0000000a1400720c */ /* 0x040fe20003f04070 */
[----:B------:R-:W-:Y:S02]  /*7df0*/  IMAD.MOV R24, RZ, RZ, -R24 ;  /* 0x000000ffff187224 */ /* 0x000fe400078e0a18 */
[----:B------:R-:W-:Y:S01]  /*7e00*/  IMAD.MOV R17, RZ, RZ, -R17 ;  /* 0x000000ffff117224 */ /* 0x000fe200078e0a11 */
[----:B------:R0:W-:Y:S01]  /*7e10*/  STL [R1+0x2d0], R9 ;  /* 0x0002d00901007387 */ /* 0x0001e20000100800 */
[C---:B------:R-:W-:Y:S02]  /*7e20*/  IMAD R19, R20.reuse, R24, R19 ;  /* 0x0000001814137224 */ /* 0x040fe400078e0213 */
[----:B------:R-:W-:Y:S02]  /*7e30*/  IMAD.MOV R14, RZ, RZ, -R14 ;  /* 0x000000ffff0e7224 */ /* 0x000fe400078e0a0e */
[----:B------:R-:W-:-:S02]  /*7e40*/  IMAD R7, R20, R17, R7 ;  /* 0x0000001114077224 */ /* 0x000fc400078e0207 */
[----:B------:R-:W-:Y:S02]  /*7e50*/  IMAD R11, R20, R14, R11 ;  /* 0x0000000e140b7224 */ /* 0x000fe400078e020b */
[----:B------:R-:W-:Y:S02]  /*7e60*/  @!P6 IMAD.IADD R22, R22, 0x1, -R20 ;  /* 0x000000011616e824 */ /* 0x000fe400078e0a14 */
[----:B0-----:R-:W-:Y:S02]  /*7e70*/  IMAD.MOV.U32 R9, RZ, RZ, R16 ;  /* 0x000000ffff097224 */ /* 0x001fe400078e0010 */
[--C-:B------:R-:W-:Y:S01]  /*7e80*/  @!P1 IMAD.IADD R0, R0, 0x1, -R20.reuse ;  /* 0x0000000100009824 */ /* 0x100fe200078e0a14 */
[C---:B------:R-:W-:Y:S01]  /*7e90*/  ISETP.GT.U32.AND P1, PT, R20.reuse, R7, PT ;  /* 0x000000071400720c */ /* 0x040fe20003f24070 */
[----:B------:R-:W-:Y:S01]  /*7ea0*/  @!P2 IMAD.MOV R9, RZ, RZ, -R9 ;  /* 0x000000ffff09a224 */ /* 0x000fe200078e0a09 */
[----:B------:R-:W-:Y:S01]  /*7eb0*/  ISETP.GT.U32.AND P2, PT, R20, R19, PT ;  /* 0x000000131400720c */ /* 0x000fe20003f44070 */
[--C-:B------:R-:W-:Y:S01]  /*7ec0*/  @!P0 IMAD.IADD R10, R10, 0x1, -R20.reuse ;  /* 0x000000010a0a8824 */ /* 0x100fe200078e0a14 */
[C---:B------:R-:W-:Y:S01]  /*7ed0*/  ISETP.GT.U32.AND P0, PT, R20.reuse, R11, PT ;  /* 0x0000000b1400720c */ /* 0x040fe20003f04070 */
[C---:B------:R-:W-:Y:S01]  /*7ee0*/  VIADD R17, R21.reuse, 0xe6 ;  /* 0x000000e615117836 */ /* 0x040fe20000000000 */
[----:B------:R-:W-:Y:S01]  /*7ef0*/  ISETP.GT.U32.AND P6, PT, R20, R22, PT ;  /* 0x000000161400720c */ /* 0x000fe20003fc4070 */
[----:B------:R-:W-:Y:S01]  /*7f00*/  VIADD R14, R21, 0xe4 ;  /* 0x000000e4150e7836 */ /* 0x000fe20000000000 */
[----:B------:R0:W-:Y:S01]  /*7f10*/  STL [R1+0x2cc], R9 ;  /* 0x0002cc0901007387 */ /* 0x0001e20000100800 */
[----:B------:R-:W-:Y:S01]  /*7f20*/  @!P3 IMAD.IADD R13, R13, 0x1, -R20 ;  /* 0x000000010d0db824 */ /* 0x000fe200078e0a14 */
[----:B------:R-:W-:Y:S01]  /*7f30*/  IABS R2, R17 ;  /* 0x0000001100027213 */ /* 0x000fe20000000000 */
[----:B------:R-:W-:Y:S01]  /*7f40*/  IMAD.MOV.U32 R23, RZ, RZ, R0 ;  /* 0x000000ffff177224 */ /* 0x000fe200078e0000 */
[----:B------:R-:W-:Y:S01]  /*7f50*/  IABS R4, R14 ;  /* 0x0000000e00047213 */ /* 0x000fe20000000000 */
[--C-:B------:R-:W-:Y:S01]  /*7f60*/  @!P1 IMAD.IADD R7, R7, 0x1, -R20.reuse ;  /* 0x0000000107079824 */ /* 0x100fe200078e0a14 */
[----:B------:R-:W-:Y:S01]  /*7f70*/  ISETP.GE.AND P3, PT, R3, RZ, PT ;  /* 0x000000ff0300720c */ /* 0x000fe20003f66270 */
[----:B------:R-:W-:Y:S01]  /*7f80*/  @!P2 IMAD.IADD R19, R19, 0x1, -R20 ;  /* 0x000000011313a824 */ /* 0x000fe200078e0a14 */
[----:B------:R-:W-:Y:S01]  /*7f90*/  ISETP.GE.AND P1, PT, R6, RZ, PT ;  /* 0x000000ff0600720c */ /* 0x000fe20003f26270 */
[----:B------:R-:W-:Y:S01]  /*7fa0*/  IMAD.HI.U32 R3, R15, R2, RZ ;  /* 0x000000020f037227 */ /* 0x000fe200078e00ff */
[----:B------:R-:W-:-:S03]  /*7fb0*/  ISETP.GE.AND P2, PT, R18, RZ, PT ;  /* 0x000000ff1200720c */ /* 0x000fc60003f46270 */
[----:B------:R-:W-:Y:S01]  /*7fc0*/  @!P0 IMAD.IADD R11, R11, 0x1, -R20 ;  /* 0x000000010b0b8824 */ /* 0x000fe200078e0a14 */
[----:B------:R-:W-:Y:S01]  /*7fd0*/  ISETP.GT.U32.AND P0, PT, R20, R19, PT ;  /* 0x000000131400720c */ /* 0x000fe20003f04070 */
[----:B------:R-:W-:-:S04]  /*7fe0*/  IMAD.HI.U32 R16, R15, R4, RZ ;  /* 0x000000040f107227 */ /* 0x000fc800078e00ff */
[----:B------:R-:W-:Y:S02]  /*7ff0*/  IMAD.MOV R3, RZ, RZ, -R3 ;  /* 0x000000ffff037224 */ /* 0x000fe400078e0a03 */
[----:B------:R-:W-:Y:S01]  /*8000*/  @!P6 IMAD.IADD R22, R22, 0x1, -R20 ;  /* 0x000000011616e824 */ /* 0x000fe200078e0a14 */
[----:B------:R-:W-:Y:S01]  /*8010*/  ISETP.GE.AND P6, PT, R5, RZ, PT ;  /* 0x000000ff0500720c */ /* 0x000fe20003fc6270 */
[----:B------:R-:W-:Y:S01]  /*8020*/  @!P5 IMAD.MOV R23, RZ, RZ, -R23 ;  /* 0x000000ffff17d224 */ /* 0x000fe200078e0a17 */
[C---:B------:R-:W-:Y:S01]  /*8030*/  ISETP.GT.U32.AND P5, PT, R20.reuse, R7, PT ;  /* 0x000000071400720c */ /* 0x040fe20003fa4070 */
[----:B------:R-:W-:Y:S02]  /*8040*/  IMAD.MOV R16, RZ, RZ, -R16 ;  /* 0x000000ffff107224 */ /* 0x000fe400078e0a10 */
[----:B------:R-:W-:Y:S01]  /*8050*/  IMAD R2, R20, R3, R2 ;  /* 0x0000000314027224 */ /* 0x000fe200078e0202 */
[----:B------:R-:W-:Y:S01]  /*8060*/  STL [R1+0x2b4], R23 ;  /* 0x0002b41701007387 */ /* 0x000fe20000100800 */
[----:B------:R-:W-:-:S02]  /*8070*/  IMAD.MOV.U32 R6, RZ, RZ, R10 ;  /* 0x000000ffff067224 */ /* 0x000fc400078e000a */
[C---:B------:R-:W-:Y:S02]  /*8080*/  IMAD R4, R20.reuse, R16, R4 ;  /* 0x0000001014047224 */ /* 0x040fe400078e0204 */
[----:B0-----:R-:W-:Y:S02]  /*8090*/  IMAD.MOV.U32 R9, RZ, RZ, R13 ;  /* 0x000000ffff097224 */ /* 0x001fe400078e000d */
[----:B------:R-:W-:Y:S01]  /*80a0*/  @!P3 IMAD.MOV R6, RZ, RZ, -R6 ;  /* 0x000000ffff06b224 */ /* 0x000fe200078e0a06 */
[C---:B------:R-:W-:Y:S01]  /*80b0*/  ISETP.GT.U32.AND P3, PT, R20.reuse, R2, PT ;  /* 0x000000021400720c */ /* 0x040fe20003f64070 */
[----:B------:R-:W-:Y:S02]  /*80c0*/  VIADD R0, R21, 0xe2 ;  /* 0x000000e215007836 */ /* 0x000fe40000000000 */
[----:B------:R-:W-:Y:S01]  /*80d0*/  @!P4 IMAD.MOV R9, RZ, RZ, -R9 ;  /* 0x000000ffff09c224 */ /* 0x000fe200078e0a09 */
[C---:B------:R-:W-:Y:S01]  /*80e0*/  ISETP.GT.U32.AND P4, PT, R20.reuse, R11, PT ;  /* 0x0000000b1400720c */ /* 0x040fe20003f84070 */
[----:B------:R-:W-:Y:S01]  /*80f0*/  IMAD.MOV.U32 R5, RZ, RZ, R22 ;  /* 0x000000ffff057224 */ /* 0x000fe200078e0016 */
[----:B------:R-:W-:Y:S01]  /*8100*/  IABS R10, R0 ;  /* 0x00000000000a7213 */ /* 0x000fe20000000000 */
[--C-:B------:R-:W-:Y:S01]  /*8110*/  @!P0 IMAD.IADD R19, R19, 0x1, -R20.reuse ;  /* 0x0000000113138824 */ /* 0x100fe200078e0a14 */
[----:B------:R-:W-:Y:S01]  /*8120*/  ISETP.GT.U32.AND P0, PT, R20, R4, PT ;  /* 0x000000041400720c */ /* 0x000fe20003f04070 */
[----:B------:R-:W-:Y:S01]  /*8130*/  @!P6 IMAD.MOV R5, RZ, RZ, -R5 ;  /* 0x000000ffff05e224 */ /* 0x000fe200078e0a05 */
[----:B------:R0:W-:Y:S01]  /*8140*/  STL [R1+0x2ac], R9 ;  /* 0x0002ac0901007387 */ /* 0x0001e20000100800 */
[--C-:B------:R-:W-:Y:S01]  /*8150*/  @!P5 IMAD.IADD R7, R7, 0x1, -R20.reuse ;  /* 0x000000010707d824 */ /* 0x100fe200078e0a14 */
[----:B------:R-:W-:Y:S01]  /*8160*/  ISETP.GE.AND P6, PT, R12, RZ, PT ;  /* 0x000000ff0c00720c */ /* 0x000fe20003fc6270 */
[--C-:B------:R-:W-:Y:S01]  /*8170*/  @!P3 IMAD.IADD R2, R2, 0x1, -R20.reuse ;  /* 0x000000010202b824 */ /* 0x100fe200078e0a14 */
[----:B------:R1:W-:Y:S01]  /*8180*/  STL [R1+0x2a8], R6 ;  /* 0x0002a80601007387 */ /* 0x0003e20000100800 */
[----:B------:R-:W-:Y:S01]  /*8190*/  VIADD R3, R21, 0xe0 ;  /* 0x000000e015037836 */ /* 0x000fe20000000000 */
[----:B------:R-:W-:Y:S01]  /*81a0*/  ISETP.GE.AND P3, PT, R0, RZ, PT ;  /* 0x000000ff0000720c */ /* 0x000fe20003f66270 */
[--C-:B------:R-:W-:Y:S01]  /*81b0*/  @!P4 IMAD.IADD R11, R11, 0x1, -R20.reuse ;  /* 0x000000010b0bc824 */ /* 0x100fe200078e0a14 */
[----:B------:R2:W-:Y:S01]  /*81c0*/  STL [R1+0x298], R5 ;  /* 0x0002980501007387 */ /* 0x0005e20000100800 */
[----:B------:R-:W-:Y:S01]  /*81d0*/  ISETP.GE.AND P5, PT, R17, RZ, PT ;  /* 0x000000ff1100720c */ /* 0x000fe20003fa6270 */
[----:B0-----:R-:W-:Y:S01]  /*81e0*/  IMAD.MOV.U32 R9, RZ, RZ, R19 ;  /* 0x000000ffff097224 */ /* 0x001fe200078e0013 */
[----:B------:R-:W-:Y:S01]  /*81f0*/  IABS R16, R3 ;  /* 0x0000000300107213 */ /* 0x000fe20000000000 */
[----:B------:R-:W-:Y:S01]  /*8200*/  @!P0 IMAD.IADD R4, R4, 0x1, -R20 ;  /* 0x0000000104048824 */ /* 0x000fe200078e0a14 */
[----:B------:R-:W-:Y:S01]  /*8210*/  ISETP.GT.U32.AND P0, PT, R20, R2, PT ;  /* 0x000000021400720c */ /* 0x000fe20003f04070 */
[----:B-1----:R-:W-:Y:S01]  /*8220*/  IMAD.MOV.U32 R6, RZ, RZ, R7 ;  /* 0x000000ffff067224 */ /* 0x002fe200078e0007 */
[----:B------:R-:W-:Y:S01]  /*8230*/  ISETP.GE.AND P4, PT, R14, RZ, PT ;  /* 0x000000ff0e00720c */ /* 0x000fe20003f86270 */
[----:B------:R-:W-:Y:S01]  /*8240*/  @!P2 IMAD.MOV R9, RZ, RZ, -R9 ;  /* 0x000000ffff09a224 */ /* 0x000fe200078e0a09 */
[----:B------:R-:W-:Y:S01]  /*8250*/  ISETP.GT.U32.AND P2, PT, R20, R4, PT ;  /* 0x000000041400720c */ /* 0x000fe20003f44070 */
[----:B--2---:R-:W-:-:S03]  /*8260*/  IMAD.HI.U32 R5, R15, R10, RZ ;  /* 0x0000000a0f057227 */ /* 0x004fc600078e00ff */
[----:B------:R-:W-:Y:S01]  /*8270*/  STL [R1+0x294], R9 ;  /* 0x0002940901007387 */ /* 0x000fe20000100800 */
[----:B------:R-:W-:Y:S01]  /*8280*/  @!P1 IMAD.MOV R6, RZ, RZ, -R6 ;  /* 0x000000ffff069224 */ /* 0x000fe200078e0a06 */
[----:B------:R-:W-:Y:S01]  /*8290*/  ISETP.GE.AND P1, PT, R3, RZ, PT ;  /* 0x000000ff0300720c */ /* 0x000fe20003f26270 */
[----:B------:R-:W-:Y:S02]  /*82a0*/  IMAD.MOV R5, RZ, RZ, -R5 ;  /* 0x000000ffff057224 */ /* 0x000fe400078e0a05 */
[----:B------:R-:W-:Y:S01]  /*82b0*/  IMAD.HI.U32 R0, R15, R16, RZ ;  /* 0x000000100f007227 */ /* 0x000fe200078e00ff */
[----:B------:R0:W-:Y:S03]  /*82c0*/  STL [R1+0x290], R6 ;  /* 0x0002900601007387 */ /* 0x0001e60000100800 */
[----:B------:R-:W-:Y:S02]  /*82d0*/  IMAD R10, R20, R5, R10 ;  /* 0x00000005140a7224 */ /* 0x000fe400078e020a */
[----:B------:R-:W-:-:S02]  /*82e0*/  IMAD.MOV R0, RZ, RZ, -R0 ;  /* 0x000000ffff007224 */ /* 0x000fc400078e0a00 */
[----:B------:R-:W-:Y:S02]  /*82f0*/  @!P0 IMAD.IADD R2, R2, 0x1, -R20 ;  /* 0x0000000102028824 */ /* 0x000fe400078e0a14 */
[C---:B------:R-:W-:Y:S02]  /*8300*/  IMAD R16, R20.reuse, R0, R16 ;  /* 0x0000000014107224 */ /* 0x040fe400078e0210 */
[----:B0-----:R-:W-:Y:S02]  /*8310*/  IMAD.MOV.U32 R6, RZ, RZ, R11 ;  /* 0x000000ffff067224 */ /* 0x001fe400078e000b */
[C---:B------:R-:W-:Y:S02]  /*8320*/  VIADD R12, R21.reuse, 0xde ;  /* 0x000000de150c7836 */ /* 0x040fe40000000000 */
[----:B------:R-:W-:Y:S01]  /*8330*/  @!P6 IMAD.MOV R6, RZ, RZ, -R6 ;  /* 0x000000ffff06e224 */ /* 0x000fe200078e0a06 */
[----:B------:R-:W-:Y:S01]  /*8340*/  ISETP.GT.U32.AND P6, PT, R20, R10, PT ;  /* 0x0000000a1400720c */ /* 0x000fe20003fc4070 */
[----:B------:R-:W-:Y:S01]  /*8350*/  IMAD.MOV.U32 R7, RZ, RZ, R2 ;  /* 0x000000ffff077224 */ /* 0x000fe200078e0002 */
[----:B------:R-:W-:Y:S01]  /*8360*/  ISETP.GE.AND P0, PT, R12, RZ, PT ;  /* 0x000000ff0c00720c */ /* 0x000fe20003f06270 */
[----:B------:R-:W-:Y:S01]  /*8370*/  @!P2 IMAD.IADD R4, R4, 0x1, -R20 ;  /* 0x000000010404a824 */ /* 0x000fe200078e0a14 */
[----:B------:R-:W-:Y:S01]  /*8380*/  ISETP.GT.U32.AND P2, PT, R20, R16, PT ;  /* 0x000000101400720c */ /* 0x000fe20003f44070 */
[----:B------:R-:W-:Y:S01]  /*8390*/  @!P5 IMAD.MOV R7, RZ, RZ, -R7 ;  /* 0x000000ffff07d224 */ /* 0x000fe200078e0a07 */
[----:B------:R-:W-:Y:S01]  /*83a0*/  IABS R12, R12 ;  /* 0x0000000c000c7213 */ /* 0x000fe20000000000 */
[----:B------:R0:W-:Y:S01]  /*83b0*/  STL [R1+0x1d0], R6 ;  /* 0x0001d00601007387 */ /* 0x0001e20000100800 */
[----:B------:R-:W-:-:S02]  /*83c0*/  VIADD R0, R21, 0xda ;  /* 0x000000da15007836 */ /* 0x000fc40000000000 */
[----:B------:R-:W-:Y:S01]  /*83d0*/  VIADD R3, R21, 0xdc ;  /* 0x000000dc15037836 */ /* 0x000fe20000000000 */
[----:B------:R1:W-:Y:S01]  /*83e0*/  STL [R1+0x170], R7 ;  /* 0x0001700701007387 */ /* 0x0003e20000100800 */
[----:B------:R-:W-:Y:S01]  /*83f0*/  @!P4 IMAD.MOV R4, RZ, RZ, -R4 ;  /* 0x000000ffff04c224 */ /* 0x000fe200078e0a04 */
[----:B------:R-:W-:Y:S01]  /*8400*/  IABS R5, R0 ;  /* 0x0000000000057213 */ /* 0x000fe20000000000 */
[--C-:B------:R-:W-:Y:S01]  /*8410*/  @!P6 IMAD.IADD R10, R10, 0x1, -R20.reuse ;  /* 0x000000010a0ae824 */ /* 0x100fe200078e0a14 */
[----:B------:R-:W-:Y:S01]  /*8420*/  ISETP.GE.AND P6, PT, R3, RZ, PT ;  /* 0x000000ff0300720c */ /* 0x000fe20003fc6270 */
[----:B------:R-:W-:Y:S01]  /*8430*/  VIADD R11, R21, 0xd6 ;  /* 0x000000d6150b7836 */ /* 0x000fe20000000000 */
[----:B0-----:R-:W-:Y:S01]  /*8440*/  IABS R6, R3 ;  /* 0x0000000300067213 */ /* 0x001fe20000000000 */
[----:B------:R-:W-:Y:S01]  /*8450*/  @!P2 IMAD.IADD R16, R16, 0x1, -R20 ;  /* 0x000000011010a824 */ /* 0x000fe200078e0a14 */
[----:B------:R-:W-:Y:S01]  /*8460*/  ISETP.GT.U32.AND P5, PT, R20, R10, PT ;  /* 0x0000000a1400720c */ /* 0x000fe20003fa4070 */
[C---:B------:R-:W-:Y:S01]  /*8470*/  IMAD.HI.U32 R2, R15.reuse, R5, RZ ;  /* 0x000000050f027227 */ /* 0x040fe200078e00ff */
[----:B------:R-:W-:Y:S01]  /*8480*/  ISETP.GE.AND P4, PT, R0, RZ, PT ;  /* 0x000000ff0000720c */ /* 0x000fe20003f86270 */
[----:B------:R0:W-:Y:S01]  /*8490*/  STL [R1+0x28c], R4 ;  /* 0x00028c0401007387 */ /* 0x0001e20000100800 */
[----:B------:R-:W-:Y:S01]  /*84a0*/  ISETP.GT.U32.AND P2, PT, R20, R16, PT ;  /* 0x000000101400720c */ /* 0x000fe20003f44070 */
[----:B-1----:R-:W-:Y:S01]  /*84b0*/  IMAD.HI.U32 R7, R15, R12, RZ ;  /* 0x0000000c0f077227 */ /* 0x002fe200078e00ff */
[----:B------:R-:W-:-:S03]  /*84c0*/  IABS R14, R11 ;  /* 0x0000000b000e7213 */ /* 0x000fc60000000000 */
[----:B------:R-:W-:Y:S02]  /*84d0*/  IMAD.MOV R7, RZ, RZ, -R7 ;  /* 0x000000ffff077224 */ /* 0x000fe400078e0a07 */
[----:B------:R-:W-:-:S04]  /*84e0*/  IMAD.HI.U32 R3, R15, R6, RZ ;  /* 0x000000060f037227 */ /* 0x000fc800078e00ff */
[----:B------:R-:W-:Y:S02]  /*84f0*/  IMAD R12, R20, R7, R12 ;  /* 0x00000007140c7224 */ /* 0x000fe400078e020c */
[----:B------:R-:W-:Y:S02]  /*8500*/  @!P5 IMAD.IADD R10, R10, 0x1, -R20 ;  /* 0x000000010a0ad824 */ /* 0x000fe400078e0a14 */
[----:B------:R-:W-:Y:S01]  /*8510*/  IMAD.MOV R2, RZ, RZ, -R2 ;  /* 0x000000ffff027224 */ /* 0x000fe200078e0a02 */
[C---:B------:R-:W-:Y:S01]  /*8520*/  ISETP.GT.U32.AND P5, PT, R20.reuse, R12, PT ;  /* 0x0000000c1400720c */ /* 0x040fe20003fa4070 */
[----:B------:R-:W-:Y:S02]  /*8530*/  IMAD.MOV R3, RZ, RZ, -R3 ;  /* 0x000000ffff037224 */ /* 0x000fe400078e0a03 */
[----:B------:R-:W-:Y:S02]  /*8540*/  IMAD R5, R20, R2, R5 ;  /* 0x0000000214057224 */ /* 0x000fe400078e0205 */
[----:B------:R-:W-:-:S02]  /*8550*/  IMAD.MOV.U32 R9, RZ, RZ, R10 ;  /* 0x000000ffff097224 */ /* 0x000fc400078e000a */
[C---:B------:R-:W-:Y:S02]  /*8560*/  IMAD R6, R20.reuse, R3, R6 ;  /* 0x0000000314067224 */ /* 0x040fe400078e0206 */
[----:B------:R-:W-:Y:S01]  /*8570*/  @!P3 IMAD.MOV R9, RZ, RZ, -R9 ;  /* 0x000000ffff09b224 */ /* 0x000fe200078e0a09 */
[----:B------:R-:W-:Y:S01]  /*8580*/  ISETP.GT.U32.AND P3, PT, R20, R5, PT ;  /* 0x000000051400720c */ /* 0x000fe20003f64070 */
[--C-:B------:R-:W-:Y:S01]  /*8590*/  @!P2 IMAD.IADD R16, R16, 0x1, -R20.reuse ;  /* 0x000000011010a824 */ /* 0x100fe200078e0a14 */
[----:B------:R-:W-:Y:S01]  /*85a0*/  ISETP.GT.U32.AND P2, PT, R20, R6, PT ;  /* 0x000000061400720c */ /* 0x000fe20003f44070 */
[--C-:B------:R-:W-:Y:S01]  /*85b0*/  @!P5 IMAD.IADD R12, R12, 0x1, -R20.reuse ;  /* 0x000000010c0cd824 */ /* 0x100fe200078e0a14 */
[----:B------:R1:W-:Y:S01]  /*85c0*/  STL [R1+0x250], R9 ;  /* 0x0002500901007387 */ /* 0x0003e20000100800 */
[C---:B------:R-:W-:Y:S02]  /*85d0*/  VIADD R0, R21.reuse, 0xd8 ;  /* 0x000000d815007836 */ /* 0x040fe40000000000 */
[C---:B------:R-:W-:Y:S01]  /*85e0*/  VIADD R3, R21.reuse, 0xd4 ;  /* 0x000000d415037836 */ /* 0x040fe20000000000 */
[----:B------:R-:W-:Y:S01]  /*85f0*/  ISETP.GT.U32.AND P5, PT, R20, R12, PT ;  /* 0x0000000c1400720c */ /* 0x000fe20003fa4070 */
[C---:B------:R-:W-:Y:S01]  /*8600*/  VIADD R2, R21.reuse, 0xd2 ;  /* 0x000000d215027836 */ /* 0x040fe20000000000 */
[----:B0-----:R-:W-:Y:S01]  /*8610*/  IABS R4, R0 ;  /* 0x0000000000047213 */ /* 0x001fe20000000000 */
[----:B------:R-:W-:Y:S01]  /*8620*/  VIADD R22, R21, 0x64 ;  /* 0x0000006415167836 */ /* 0x000fe20000000000 */
[----:B------:R-:W-:Y:S01]  /*8630*/  IABS R13, R3 ;  /* 0x00000003000d7213 */ /* 0x000fe20000000000 */
[----:B------:R-:W-:Y:S01]  /*8640*/  @!P3 IMAD.IADD R5, R5, 0x1, -R20 ;  /* 0x000000010505b824 */ /* 0x000fe200078e0a14 */
[----:B------:R-:W-:Y:S01]  /*8650*/  IABS R7, R2 ;  /* 0x0000000200077213 */ /* 0x000fe20000000000 */
[----:B------:R-:W-:-:S03]  /*8660*/  IMAD.HI.U32 R10, R15, R4, RZ ;  /* 0x000000040f0a7227 */ /* 0x000fc600078e00ff */
[----:B------:R-:W-:Y:S01]  /*8670*/  ISETP.GT.U32.AND P3, PT, R20, R5, PT ;  /* 0x000000051400720c */ /* 0x000fe20003f64070 */
[----:B------:R-:W-:Y:S02]  /*8680*/  @!P2 IMAD.IADD R6, R6, 0x1, -R20 ;  /* 0x000000010606a824 */ /* 0x000fe400078e0a14 */
[----:B-1----:R-:W-:Y:S02]  /*8690*/  IMAD.MOV.U32 R9, RZ, RZ, R16 ;  /* 0x000000ffff097224 */ /* 0x002fe400078e0010 */
[----:B------:R-:W-:Y:S01]  /*86a0*/  IMAD.MOV R10, RZ, RZ, -R10 ;  /* 0x000000ffff0a7224 */ /* 0x000fe200078e0a0a */
[----:B------:R-:W-:Y:S01]  /*86b0*/  ISETP.GT.U32.AND P2, PT, R20, R6, PT ;  /* 0x000000061400720c */ /* 0x000fe20003f44070 */
[----:B------:R-:W-:Y:S01]  /*86c0*/  @!P1 IMAD.MOV R9, RZ, RZ, -R9 ;  /* 0x000000ffff099224 */ /* 0x000fe200078e0a09 */
[----:B------:R-:W-:Y:S01]  /*86d0*/  ISETP.GE.AND P1, PT, R0, RZ, PT ;  /* 0x000000ff0000720c */ /* 0x000fe20003f26270 */
[----:B------:R-:W-:Y:S02]  /*86e0*/  @!P5 IMAD.IADD R12, R12, 0x1, -R20 ;  /* 0x000000010c0cd824 */ /* 0x000fe400078e0a14 */
[----:B------:R-:W-:Y:S01]  /*86f0*/  IMAD R0, R20, R10, R4 ;  /* 0x0000000a14007224 */ /* 0x000fe200078e0204 */
[----:B------:R0:W-:Y:S01]  /*8700*/  STL [R1+0x288], R9 ;  /* 0x0002880901007387 */ /* 0x0001e20000100800 */
[----:B------:R-:W-:-:S03]  /*8710*/  IMAD.HI.U32 R4, R15, R13, RZ ;  /* 0x0000000d0f047227 */ /* 0x000fc600078e00ff */
[----:B------:R-:W-:Y:S01]  /*8720*/  ISETP.GT.U32.AND P5, PT, R20, R0, PT ;  /* 0x000000001400720c */ /* 0x000fe20003fa4070 */
[----:B------:R-:W-:-:S04]  /*8730*/  IMAD.HI.U32 R16, R15, R14, RZ ;  /* 0x0000000e0f107227 */ /* 0x000fc800078e00ff */
[----:B------:R-:W-:-:S04]  /*8740*/  IMAD.HI.U32 R10, R15, R7, RZ ;  /* 0x000000070f0a7227 */ /* 0x000fc800078e00ff */
[----:B0-----:R-:W-:Y:S02]  /*8750*/  IMAD.MOV.U32 R9, RZ, RZ, R12 ;  /* 0x000000ffff097224 */ /* 0x001fe400078e000c */
[----:B------:R-:W-:Y:S02]  /*8760*/  IMAD.MOV R4, RZ, RZ, -R4 ;  /* 0x000000ffff047224 */ /* 0x000fe400078e0a04 */
[----:B------:R-:W-:Y:S02]  /*8770*/  @!P0 IMAD.MOV R9, RZ, RZ, -R9 ;  /* 0x000000ffff098224 */ /* 0x000fe400078e0a09 */
[----:B------:R-:W-:Y:S02]  /*8780*/  IMAD.MOV R16, RZ, RZ, -R16 ;  /* 0x000000ffff107224 */ /* 0x000fe400078e0a10 */
[----:B------:R-:W-:Y:S01]  /*8790*/  IMAD.MOV R10, RZ, RZ, -R10 ;  /* 0x000000ffff0a7224 */ /* 0x000fe200078e0a0a */
[----:B------:R0:W-:Y:S01]  /*87a0*/  STL [R1+0x274], R9 ;  /* 0x0002740901007387 */ /* 0x0001e20000100800 */
[----:B------:R-:W-:-:S02]  /*87b0*/  IMAD R13, R20, R4, R13 ;  /* 0x00000004140d7224 */ /* 0x000fc400078e020d */
[--C-:B------:R-:W-:Y:S02]  /*87c0*/  @!P3 IMAD.IADD R5, R5, 0x1, -R20.reuse ;  /* 0x000000010505b824 */ /* 0x100fe400078e0a14 */
[----:B------:R-:W-:Y:S01]  /*87d0*/  @!P2 IMAD.IADD R6, R6, 0x1, -R20 ;  /* 0x000000010606a824 */ /* 0x000fe200078e0a14 */
[----:B------:R-:W-:Y:S01]  /*87e0*/  ISETP.GE.AND P2, PT, R11, RZ, PT ;  /* 0x000000ff0b00720c */ /* 0x000fe20003f46270 */
[C---:B------:R-:W-:Y:S01]  /*87f0*/  IMAD R11, R20.reuse, R16, R14 ;  /* 0x00000010140b7224 */ /* 0x040fe200078e020e */
[C---:B------:R-:W-:Y:S01]  /*8800*/  ISETP.GT.U32.AND P3, PT, R20.reuse, R13, PT ;  /* 0x0000000d1400720c */ /* 0x040fe20003f64070 */
[C---:B------:R-:W-:Y:S02]  /*8810*/  IMAD R7, R20.reuse, R10, R7 ;  /* 0x0000000a14077224 */ /* 0x040fe400078e0207 */
[----:B0-----:R-:W-:Y:S01]  /*8820*/  IMAD.MOV.U32 R9, RZ, RZ, R5 ;  /* 0x000000ffff097224 */ /* 0x001fe200078e0005 */
[----:B------:R-:W-:Y:S01]  /*8830*/  ISETP.GT.U32.AND P0, PT, R20, R11, PT ;  /* 0x0000000b1400720c */ /* 0x000fe20003f04070 */
[----:B------:R-:W-:-:S02]  /*8840*/  @!P5 IMAD.IADD R0, R0, 0x1, -R20 ;  /* 0x000000010000d824 */ /* 0x000fc400078e0a14 */
[----:B------:R-:W-:Y:S01]  /*8850*/  @!P4 IMAD.MOV R9, RZ, RZ, -R9 ;  /* 0x000000ffff09c224 */ /* 0x000fe200078e0a09 */
[C---:B------:R-:W-:Y:S01]  /*8860*/  ISETP.GT.U32.AND P4, PT, R20.reuse, R7, PT ;  /* 0x000000071400720c */ /* 0x040fe20003f84070 */
[----:B------:R-:W-:Y:S01]  /*8870*/  @!P6 IMAD.MOV R6, RZ, RZ, -R6 ;  /* 0x000000ffff06e224 */ /* 0x000fe200078e0a06 */
[----:B------:R-:W-:Y:S01]  /*8880*/  ISETP.GE.AND P6, PT, R3, RZ, PT ;  /* 0x000000ff0300720c */ /* 0x000fe20003fc6270 */
[C---:B------:R-:W-:Y:S01]  /*8890*/  VIADD R3, R21.reuse, 0xce ;  /* 0x000000ce15037836 */ /* 0x040fe20000000000 */
[----:B------:R-:W-:Y:S01]  /*88a0*/  ISETP.GT.U32.AND P5, PT, R20, R0, PT ;  /* 0x000000001400720c */ /* 0x000fe20003fa4070 */
[----:B------:R-:W-:Y:S01]  /*88b0*/  VIADD R4, R21, 0xd0 ;  /* 0x000000d015047836 */ /* 0x000fe20000000000 */
[----:B------:R0:W-:Y:S01]  /*88c0*/  STL [R1+0x27c], R6 ;  /* 0x00027c0601007387 */ /* 0x0001e20000100800 */
[--C-:B------:R-:W-:Y:S02]  /*88d0*/  @!P3 IMAD.IADD R13, R13, 0x1, -R20.reuse ;  /* 0x000000010d0db824 */ /* 0x100fe400078e0a14 */
[--C-:B------:R-:W-:Y:S01]  /*88e0*/  @!P0 IMAD.IADD R11, R11, 0x1, -R20.reuse ;  /* 0x000000010b0b8824 */ /* 0x100fe200078e0a14 */
[----:B------:R-:W-:Y:S01]  /*88f0*/  IABS R12, R4 ;  /* 0x00000004000c7213 */ /* 0x000fe20000000000 */
[----:B------:R1:W-:Y:S01]  /*8900*/  STL [R1+0x280], R9 ;  /* 0x0002800901007387 */ /* 0x0003e20000100800 */
[----:B------:R-:W-:Y:S01]  /*8910*/  ISETP.GE.AND P0, PT, R4, RZ, PT ;  /* 0x000000ff0400720c */ /* 0x000fe20003f06270 */
[----:B------:R-:W-:Y:S01]  /*8920*/  @!P4 IMAD.IADD R7, R7, 0x1, -R20 ;  /* 0x000000010707c824 */ /* 0x000fe200078e0a14 */
[----:B------:R-:W-:Y:S01]  /*8930*/  ISETP.GT.U32.AND P4, PT, R20, R13, PT ;  /* 0x0000000d1400720c */ /* 0x000fe20003f84070 */
[----:B------:R-:W-:Y:S01]  /*8940*/  IMAD.HI.U32 R5, R15, R12, RZ ;  /* 0x0000000c0f057227 */ /* 0x000fe200078e00ff */
[----:B0-----:R-:W-:-:S02]  /*8950*/  IABS R6, R3 ;  /* 0x0000000300067213 */ /* 0x001fc40000000000 */
[----:B------:R-:W-:Y:S01]  /*8960*/  ISETP.GT.U32.AND P3, PT, R20, R11, PT ;  /* 0x0000000b1400720c */ /* 0x000fe20003f64070 */
[----:B------:R-:W-:Y:S01]  /*8970*/  @!P5 IMAD.IADD R0, R0, 0x1, -R20 ;  /* 0x000000010000d824 */ /* 0x000fe200078e0a14 */
[----:B------:R-:W-:Y:S01]  /*8980*/  ISETP.GE.AND P5, PT, R2, RZ, PT ;  /* 0x000000ff0200720c */ /* 0x000fe20003fa6270 */
[----:B------:R-:W-:-:S04]  /*8990*/  IMAD.HI.U32 R4, R15, R6, RZ ;  /* 0x000000060f047227 */ /* 0x000fc800078e00ff */
[----:B------:R-:W-:Y:S02]  /*89a0*/  IMAD.MOV R4, RZ, RZ, -R4 ;  /* 0x000000ffff047224 */ /* 0x000fe400078e0a04 */
[----:B------:R-:W-:Y:S02]  /*89b0*/  IMAD.MOV R5, RZ, RZ, -R5 ;  /* 0x000000ffff057224 */ /* 0x000fe400078e0a05 */
[----:B-1----:R-:W-:Y:S02]  /*89c0*/  IMAD.MOV.U32 R9, RZ, RZ, R0 ;  /* 0x000000ffff097224 */ /* 0x002fe400078e0000 */
[C---:B------:R-:W-:Y:S02]  /*89d0*/  IMAD R6, R20.reuse, R4, R6 ;  /* 0x0000000414067224 */ /* 0x040fe400078e0206 */
[C---:B------:R-:W-:Y:S02]  /*89e0*/  IMAD R12, R20.reuse, R5, R12 ;  /* 0x00000005140c7224 */ /* 0x040fe400078e020c */
[----:B------:R-:W-:Y:S01]  /*89f0*/  @!P1 IMAD.MOV R9, RZ, RZ, -R9 ;  /* 0x000000ffff099224 */ /* 0x000fe200078e0a09 */
[C---:B------:R-:W-:Y:S01]  /*8a00*/  ISETP.GT.U32.AND P1, PT, R20.reuse, R7, PT ;  /* 0x000000071400720c */ /* 0x040fe20003f24070 */
[--C-:B------:R-:W-:Y:S01]  /*8a10*/  @!P4 IMAD.IADD R13, R13, 0x1, -R20.reuse ;  /* 0x000000010d0dc824 */ /* 0x100fe200078e0a14 */
        /* <DEDUP_REMOVED lines=10> */
[----:B------:R-:W-:Y:S01]  /*8ac0*/  ISETP.GE.AND P1, PT, R3, RZ, PT ;  /* 0x000000ff0300720c */ /* 0x000fe20003f26270 */
[----:B------:R-:W-:Y:S01]  /*8ad0*/  @!P4 IMAD.IADD R6, R6, 0x1, -R20 ;  /* 0x000000010606c824 */ /* 0x000fe200078e0a14 */
[----:B------:R-:W-:Y:S01]  /*8ae0*/  IABS R5, R2 ;  /* 0x0000000200057213 */ /* 0x000fe20000000000 */
[----:B0-----:R-:W-:Y:S02]  /*8af0*/  IMAD.MOV.U32 R9, RZ, RZ, R11 ;  /* 0x000000ffff097224 */ /* 0x001fe400078e000b */
[----:B------:R-:W-:-:S02]  /*8b00*/  IMAD.MOV.U32 R3, RZ, RZ, R14 ;  /* 0x000000ffff037224 */ /* 0x000fc400078e000e */
[----:B------:R-:W-:-:S04]  /*8b10*/  IMAD.HI.U32 R16, R15, R4, RZ ;  /* 0x000000040f107227 */ /* 0x000fc800078e00ff */
[----:B------:R-:W-:Y:S01]  /*8b20*/  @!P3 IMAD.IADD R12, R12, 0x1, -R20 ;  /* 0x000000010c0cb824 */ /* 0x000fe200078e0a14 */
[----:B------:R-:W-:Y:S01]  /*8b30*/  ISETP.GE.AND P3, PT, R2, RZ, PT ;  /* 0x000000ff0200720c */ /* 0x000fe20003f66270 */
[----:B------:R-:W-:Y:S01]  /*8b40*/  @!P2 IMAD.MOV R9, RZ, RZ, -R9 ;  /* 0x000000ffff09a224 */ /* 0x000fe200078e0a09 */
[C---:B------:R-:W-:Y:S01]  /*8b50*/  ISETP.GT.U32.AND P2, PT, R20.reuse, R6, PT ;  /* 0x000000061400720c */ /* 0x040fe20003f44070 */
[C---:B------:R-:W-:Y:S01]  /*8b60*/  IMAD.HI.U32 R2, R15.reuse, R3, RZ ;  /* 0x000000030f027227 */ /* 0x040fe200078e00ff */
[----:B------:R-:W-:Y:S02]  /*8b70*/  ISETP.GT.U32.AND P4, PT, R20, R12, PT ;  /* 0x0000000c1400720c */ /* 0x000fe40003f84070 */
[----:B------:R0:W-:Y:S01]  /*8b80*/  STL [R1+0x278], R9 ;  /* 0x0002780901007387 */ /* 0x0001e20000100800 */
[----:B------:R-:W-:Y:S02]  /*8b90*/  IMAD.MOV R11, RZ, RZ, -R16 ;  /* 0x000000ffff0b7224 */ /* 0x000fe400078e0a10 */
[----:B------:R-:W-:-:S04]  /*8ba0*/  IMAD.HI.U32 R14, R15, R5, RZ ;  /* 0x000000050f0e7227 */ /* 0x000fc800078e00ff */
[----:B------:R-:W-:Y:S02]  /*8bb0*/  IMAD.MOV R2, RZ, RZ, -R2 ;  /* 0x000000ffff027224 */ /* 0x000fe400078e0a02 */
[C---:B------:R-:W-:Y:S02]  /*8bc0*/  IMAD R4, R20.reuse, R11, R4 ;  /* 0x0000000b14047224 */ /* 0x040fe400078e0204 */
[----:B------:R-:W-:Y:S02]  /*8bd0*/  IMAD.MOV R14, RZ, RZ, -R14 ;  /* 0x000000ffff0e7224 */ /* 0x000fe400078e0a0e */
[----:B0-----:R-:W-:Y:S02]  /*8be0*/  IMAD.MOV.U32 R9, RZ, RZ, R13 ;  /* 0x000000ffff097224 */ /* 0x001fe400078e000d */
[C---:B------:R-:W-:Y:S02]  /*8bf0*/  IMAD R3, R20.reuse, R2, R3 ;  /* 0x0000000214037224 */ /* 0x040fe400078e0203 */
[----:B------:R-:W-:Y:S01]  /*8c00*/  @!P5 IMAD.MOV R7, RZ, RZ, -R7 ;  /* 0x000000ffff07d224 */ /* 0x000fe200078e0a07 */
[C---:B------:R-:W-:Y:S01]  /*8c10*/  ISETP.GT.U32.AND P5, PT, R20.reuse, R4, PT ;  /* 0x000000041400720c */ /* 0x040fe20003fa4070 */
[----:B------:R-:W-:-:S02]  /*8c20*/  IMAD R5, R20, R14, R5 ;  /* 0x0000000e14057224 */ /* 0x000fc400078e0205 */
[----:B------:R-:W-:Y:S02]  /*8c30*/  @!P6 IMAD.MOV R9, RZ, RZ, -R9 ;  /* 0x000000ffff09e224 */ /* 0x000fe400078e0a09 */
[--C-:B------:R-:W-:Y:S01]  /*8c40*/  @!P2 IMAD.IADD R6, R6, 0x1, -R20.reuse ;  /* 0x000000010606a824 */ /* 0x100fe200078e0a14 */
[----:B------:R-:W-:Y:S01]  /*8c50*/  ISETP.GT.U32.AND P2, PT, R20, R3, PT ;  /* 0x000000031400720c */ /* 0x000fe20003f44070 */
[--C-:B------:R-:W-:Y:S01]  /*8c60*/  @!P4 IMAD.IADD R12, R12, 0x1, -R20.reuse ;  /* 0x000000010c0cc824 */ /* 0x100fe200078e0a14 */
[----:B------:R-:W-:Y:S01]  /*8c70*/  ISETP.GT.U32.AND P6, PT, R20, R5, PT ;  /* 0x000000051400720c */ /* 0x000fe20003fc4070 */
[----:B------:R-:W-:Y:S01]  /*8c80*/  STL [R1+0x268], R9 ;  /* 0x0002680901007387 */ /* 0x000fe20000100800 */
[----:B------:R-:W-:Y:S01]  /*8c90*/  ISETP.GE.AND P4, PT, R0, RZ, PT ;  /* 0x000000ff0000720c */ /* 0x000fe20003f86270 */
[----:B------:R-:W-:Y:S02]  /*8ca0*/  VIADD R16, R21, 0xc6 ;  /* 0x000000c615107836 */ /* 0x000fe40000000000 */
[----:B------:R0:W-:Y:S01]  /*8cb0*/  STL [R1+0x26c], R7 ;  /* 0x00026c0701007387 */ /* 0x0001e20000100800 */
[----:B------:R-:W-:-:S02]  /*8cc0*/  @!P5 IMAD.IADD R4, R4, 0x1, -R20 ;  /* 0x000000010404d824 */ /* 0x000fc400078e0a14 */
[----:B------:R-:W-:Y:S01]  /*8cd0*/  IABS R2, R16 ;  /* 0x0000001000027213 */ /* 0x000fe20000000000 */
[----:B------:R-:W-:Y:S02]  /*8ce0*/  @!P1 IMAD.MOV R6, RZ, RZ, -R6 ;  /* 0x000000ffff069224 */ /* 0x000fe400078e0a06 */
[--C-:B------:R-:W-:Y:S01]  /*8cf0*/  @!P2 IMAD.IADD R3, R3, 0x1, -R20.reuse ;  /* 0x000000010303a824 */ /* 0x100fe200078e0a14 */
[----:B------:R-:W-:Y:S01]  /*8d00*/  ISETP.GT.U32.AND P2, PT, R20, R4, PT ;  /* 0x000000041400720c */ /* 0x000fe20003f44070 */
[----:B------:R-:W-:Y:S01]  /*8d10*/  @!P6 IMAD.IADD R5, R5, 0x1, -R20 ;  /* 0x000000010505e824 */ /* 0x000fe200078e0a14 */
[----:B------:R-:W-:Y:S01]  /*8d20*/  ISETP.GE.AND P6, PT, R10, RZ, PT ;  /* 0x000000ff0a00720c */ /* 0x000fe20003fc6270 */
[----:B0-----:R-:W-:Y:S02]  /*8d30*/  VIADD R7, R21, 0xc4 ;  /* 0x000000c415077836 */ /* 0x001fe40000000000 */
[----:B------:R-:W-:Y:S01]  /*8d40*/  IMAD.HI.U32 R11, R15, R2, RZ ;  /* 0x000000020f0b7227 */ /* 0x000fe200078e00ff */
[----:B------:R-:W-:-:S02]  /*8d50*/  ISETP.GT.U32.AND P5, PT, R20, R5, PT ;  /* 0x000000051400720c */ /* 0x000fc40003fa4070 */
[----:B------:R-:W-:Y:S01]  /*8d60*/  IABS R0, R7 ;  /* 0x0000000700007213 */ /* 0x000fe20000000000 */
[----:B------:R-:W-:Y:S02]  /*8d70*/  IMAD.MOV R11, RZ, RZ, -R11 ;  /* 0x000000ffff0b7224 */ /* 0x000fe400078e0a0b */
[----:B------:R-:W-:Y:S02]  /*8d80*/  IMAD.MOV.U32 R9, RZ, RZ, R12 ;  /* 0x000000ffff097224 */ /* 0x000fe400078e000c */
[----:B------:R-:W-:-:S04]  /*8d90*/  IMAD.HI.U32 R13, R15, R0, RZ ;  /* 0x000000000f0d7227 */ /* 0x000fc800078e00ff */
[----:B------:R-:W-:Y:S02]  /*8da0*/  IMAD.MOV R13, RZ, RZ, -R13 ;  /* 0x000000ffff0d7224 */ /* 0x000fe400078e0a0d */
[----:B------:R-:W-:Y:S02]  /*8db0*/  @!P2 IMAD.IADD R4, R4, 0x1, -R20 ;  /* 0x000000010404a824 */ /* 0x000fe400078e0a14 */
[C---:B------:R-:W-:Y:S02]  /*8dc0*/  IMAD R0, R20.reuse, R13, R0 ;  /* 0x0000000d14007224 */ /* 0x040fe400078e0200 */
[C---:B------:R-:W-:Y:S02]  /*8dd0*/  IMAD R2, R20.reuse, R11, R2 ;  /* 0x0000000b14027224 */ /* 0x040fe400078e0202 */
[----:B------:R-:W-:Y:S01]  /*8de0*/  @!P5 IMAD.IADD R5, R5, 0x1, -R20 ;  /* 0x000000010505d824 */ /* 0x000fe200078e0a14 */
[C---:B------:R-:W-:Y:S01]  /*8df0*/  ISETP.GT.U32.AND P2, PT, R20.reuse, R0, PT ;  /* 0x000000001400720c */ /* 0x040fe20003f44070 */
[----:B------:R-:W-:Y:S01]  /*8e00*/  @!P0 IMAD.MOV R9, RZ, RZ, -R9 ;  /* 0x000000ffff098224 */ /* 0x000fe200078e0a09 */
[C---:B------:R-:W-:Y:S01]  /*8e10*/  ISETP.GT.U32.AND P5, PT, R20.reuse, R2, PT ;  /* 0x000000021400720c */ /* 0x040fe20003fa4070 */
[C---:B------:R-:W-:Y:S01]  /*8e20*/  VIADD R10, R21.reuse, 0xc2 ;  /* 0x000000c2150a7836 */ /* 0x040fe20000000000 */
[----:B------:R-:W-:Y:S01]  /*8e30*/  ISETP.GT.U32.AND P0, PT, R20, R3, PT ;  /* 0x000000031400720c */ /* 0x000fe20003f04070 */
[C---:B------:R-:W-:Y:S01]  /*8e40*/  VIADD R11, R21.reuse, 0xc0 ;  /* 0x000000c0150b7836 */ /* 0x040fe20000000000 */
[----:B------:R-:W-:Y:S01]  /*8e50*/  STL [R1+0x270], R9 ;  /* 0x0002700901007387 */ /* 0x000fe20000100800 */
[----:B------:R-:W-:Y:S01]  /*8e60*/  VIADD R13, R21, 0xbe ;  /* 0x000000be150d7836 */ /* 0x000fe20000000000 */
[----:B------:R-:W-:Y:S01]  /*8e70*/  IABS R12, R10 ;  /* 0x0000000a000c7213 */ /* 0x000fe20000000000 */
[----:B------:R-:W-:Y:S01]  /*8e80*/  @!P3 IMAD.MOV R5, RZ, RZ, -R5 ;  /* 0x000000ffff05b224 */ /* 0x000fe200078e0a05 */
[----:B------:R-:W-:Y:S01]  /*8e90*/  IABS R14, R11 ;  /* 0x0000000b000e7213 */ /* 0x000fe20000000000 */
[----:B------:R-:W-:Y:S01]  /*8ea0*/  @!P4 IMAD.MOV R4, RZ, RZ, -R4 ;  /* 0x000000ffff04c224 */ /* 0x000fe200078e0a04 */
[----:B------:R-:W-:Y:S01]  /*8eb0*/  STL [R1+0x264], R6 ;  /* 0x0002640601007387 */ /* 0x000fe20000100800 */
[--C-:B------:R-:W-:Y:S01]  /*8ec0*/  @!P2 IMAD.IADD R0, R0, 0x1, -R20.reuse ;  /* 0x000000010000a824 */ /* 0x100fe200078e0a14 */
[----:B------:R-:W-:Y:S01]  /*8ed0*/  ISETP.GE.AND P4, PT, R10, RZ, PT ;  /* 0x000000ff0a00720c */ /* 0x000fe20003f86270 */
[----:B------:R-:W-:Y:S01]  /*8ee0*/  IMAD.HI.U32 R17, R15, R12, RZ ;  /* 0x0000000c0f117227 */ /* 0x000fe200078e00ff */
[----:B------:R-:W-:Y:S02]  /*8ef0*/  STL [R1+0x260], R5 ;  /* 0x0002600501007387 */ /* 0x000fe40000100800 */
[----:B------:R-:W-:Y:S01]  /*8f00*/  ISETP.GT.U32.AND P2, PT, R20, R0, PT ;  /* 0x000000001400720c */ /* 0x000fe20003f44070 */
[--C-:B------:R-:W-:Y:S01]  /*8f10*/  @!P5 IMAD.IADD R2, R2, 0x1, -R20.reuse ;  /* 0x000000010202d824 */ /* 0x100fe200078e0a14 */
[----:B------:R0:W-:Y:S01]  /*8f20*/  STL [R1+0x258], R4 ;  /* 0x0002580401007387 */ /* 0x0001e20000100800 */
[----:B------:R-:W-:Y:S01]  /*8f30*/  @!P0 IMAD.IADD R3, R3, 0x1, -R20 ;  /* 0x0000000103038824 */ /* 0x000fe200078e0a14 */
[----:B------:R-:W-:Y:S01]  /*8f40*/  ISETP.GE.AND P0, PT, R16, RZ, PT ;  /* 0x000000ff1000720c */ /* 0x000fe20003f06270 */
[----:B------:R-:W-:Y:S01]  /*8f50*/  IMAD.HI.U32 R18, R15, R14, RZ ;  /* 0x0000000e0f127227 */ /* 0x000fe200078e00ff */
[----:B------:R-:W-:-:S02]  /*8f60*/  ISETP.GT.U32.AND P1, PT, R20, R2, PT ;  /* 0x000000021400720c */ /* 0x000fc40003f24070 */
[----:B------:R-:W-:Y:S01]  /*8f70*/  ISETP.GE.AND P5, PT, R7, RZ, PT ;  /* 0x000000ff0700720c */ /* 0x000fe20003fa6270 */
[----:B------:R-:W-:Y:S01]  /*8f80*/  IMAD.MOV R16, RZ, RZ, -R17 ;  /* 0x000000ffff107224 */ /* 0x000fe200078e0a11 */
[----:B------:R-:W-:Y:S01]  /*8f90*/  IABS R17, R13 ;  /* 0x0000000d00117213 */ /* 0x000fe20000000000 */
[----:B------:R-:W-:Y:S02]  /*8fa0*/  IMAD.MOV R18, RZ, RZ, -R18 ;  /* 0x000000ffff127224 */ /* 0x000fe400078e0a12 */
[C---:B------:R-:W-:Y:S02]  /*8fb0*/  IMAD R12, R20.reuse, R16, R12 ;  /* 0x00000010140c7224 */ /* 0x040fe400078e020c */
[----:B------:R-:W-:Y:S01]  /*8fc0*/  @!P6 IMAD.MOV R3, RZ, RZ, -R3 ;  /* 0x000000ffff03e224 */ /* 0x000fe200078e0a03 */
[----:B------:R-:W-:Y:S01]  /*8fd0*/  ISETP.GE.AND P6, PT, R11, RZ, PT ;  /* 0x000000ff0b00720c */ /* 0x000fe20003fc6270 */
[C---:B------:R-:W-:Y:S01]  /*8fe0*/  IMAD R14, R20.reuse, R18, R14 ;  /* 0x00000012140e7224 */ /* 0x040fe200078e020e */
[----:B------:R-:W-:Y:S01]  /*8ff0*/  ISETP.GT.U32.AND P3, PT, R20, R12, PT ;  /* 0x0000000c1400720c */ /* 0x000fe20003f64070 */
[--C-:B------:R-:W-:Y:S01]  /*9000*/  @!P2 IMAD.IADD R0, R0, 0x1, -R20.reuse ;  /* 0x000000010000a824 */ /* 0x100fe200078e0a14 */
[----:B------:R1:W-:Y:S01]  /*9010*/  STL [R1+0x254], R3 ;  /* 0x0002540301007387 */ /* 0x0003e20000100800 */
[----:B------:R-:W-:Y:S01]  /*9020*/  @!P1 IMAD.IADD R2, R2, 0x1, -R20 ;  /* 0x0000000102029824 */ /* 0x000fe200078e0a14 */
[----:B------:R-:W-:Y:S01]  /*9030*/  ISETP.GT.U32.AND P2, PT, R20, R14, PT ;  /* 0x0000000e1400720c */ /* 0x000fe20003f44070 */
[----:B0-----:R-:W-:Y:S01]  /*9040*/  VIADD R4, R21, 0xbc ;  /* 0x000000bc15047836 */ /* 0x001fe20000000000 */
[----:B------:R-:W-:Y:S01]  /*9050*/  ISETP.GE.AND P1, PT, R13, RZ, PT ;  /* 0x000000ff0d00720c */ /* 0x000fe20003f26270 */
[----:B------:R-:W-:-:S02]  /*9060*/  IMAD.MOV.U32 R5, RZ, RZ, R2 ;  /* 0x000000ffff057224 */ /* 0x000fc400078e0002 */
[----:B------:R-:W-:Y:S01]  /*9070*/  IMAD.MOV.U32 R6, RZ, RZ, R0 ;  /* 0x000000ffff067224 */ /* 0x000fe200078e0000 */
[----:B------:R-:W-:Y:S01]  /*9080*/  IABS R11, R4 ;  /* 0x00000004000b7213 */ /* 0x000fe20000000000 */
[----:B------:R-:W-:Y:S01]  /*9090*/  @!P0 IMAD.MOV R5, RZ, RZ, -R5 ;  /* 0x000000ffff058224 */ /* 0x000fe200078e0a05 */
[----:B------:R-:W-:Y:S01]  /*90a0*/  ISETP.GE.AND P0, PT, R4, RZ, PT ;  /* 0x000000ff0400720c */ /* 0x000fe20003f06270 */
[----:B-1----:R-:W-:-:S03]  /*90b0*/  IMAD.HI.U32 R3, R15, R17, RZ ;  /* 0x000000110f037227 */ /* 0x002fc600078e00ff */
[----:B------:R0:W-:Y:S01]  /*90c0*/  STL [R1+0x230], R5 ;  /* 0x0002300501007387 */ /* 0x0001e20000100800 */
[----:B------:R-:W-:Y:S02]  /*90d0*/  IMAD.MOV R3, RZ, RZ, -R3 ;  /* 0x000000ffff037224 */ /* 0x000fe400078e0a03 */
[----:B------:R-:W-:Y:S02]  /*90e0*/  @!P3 IMAD.IADD R12, R12, 0x1, -R20 ;  /* 0x000000010c0cb824 */ /* 0x000fe400078e0a14 */
[C---:B------:R-:W-:Y:S02]  /*90f0*/  IMAD R3, R20.reuse, R3, R17 ;  /* 0x0000000314037224 */ /* 0x040fe400078e0211 */
[----:B------:R-:W-:Y:S01]  /*9100*/  @!P5 IMAD.MOV R6, RZ, RZ, -R6 ;  /* 0x000000ffff06d224 */ /* 0x000fe200078e0a06 */
[----:B------:R-:W-:Y:S01]  /*9110*/  ISETP.GT.U32.AND P3, PT, R20, R12, PT ;  /* 0x0000000c1400720c */ /* 0x000fe20003f64070 */
[----:B------:R-:W-:Y:S01]  /*9120*/  @!P2 IMAD.IADD R14, R14, 0x1, -R20 ;  /* 0x000000010e0ea824 */ /* 0x000fe200078e0a14 */
[C---:B------:R-:W-:Y:S01]  /*9130*/  ISETP.GT.U32.AND P5, PT, R20.reuse, R3, PT ;  /* 0x000000031400720c */ /* 0x040fe20003fa4070 */
[----:B------:R-:W-:Y:S01]  /*9140*/  VIADD R0, R21, 0xba ;  /* 0x000000ba15007836 */ /* 0x000fe20000000000 */
[----:B------:R1:W-:Y:S01]  /*9150*/  STL [R1+0x220], R6 ;  /* 0x0002200601007387 */ /* 0x0003e20000100800 */
[----:B0-----:R-:W-:Y:S01]  /*9160*/  IMAD.HI.U32 R5, R15, R11, RZ ;  /* 0x0000000b0f057227 */ /* 0x001fe200078e00ff */
[----:B------:R-:W-:-:S02]  /*9170*/  ISETP.GT.U32.AND P2, PT, R20, R14, PT ;  /* 0x0000000e1400720c */ /* 0x000fc40003f44070 */
[----:B------:R-:W-:Y:S01]  /*9180*/  IABS R4, R0 ;  /* 0x0000000000047213 */ /* 0x000fe20000000000 */
[----:B------:R-:W-:Y:S02]  /*9190*/  IMAD.MOV R5, RZ, RZ, -R5 ;  /* 0x000000ffff057224 */ /* 0x000fe400078e0a05 */
[----:B------:R-:W-:Y:S02]  /*91a0*/  VIADD R2, R21, 0xb8 ;  /* 0x000000b815027836 */ /* 0x000fe40000000000 */
[----:B------:R-:W-:Y:S02]  /*91b0*/  IMAD R11, R20, R5, R11 ;  /* 0x00000005140b7224 */ /* 0x000fe400078e020b */
[----:B------:R-:W-:Y:S01]  /*91c0*/  IMAD.HI.U32 R5, R15, R4, RZ ;  /* 0x000000040f057227 */ /* 0x000fe200078e00ff */
[----:B-1----:R-:W-:-:S03]  /*91d0*/  IABS R6, R2 ;  /* 0x0000000200067213 */ /* 0x002fc60000000000 */
[--C-:B------:R-:W-:Y:S02]  /*91e0*/  @!P5 IMAD.IADD R3, R3, 0x1, -R20.reuse ;  /* 0x000000010303d824 */ /* 0x100fe400078e0a14 */
[--C-:B------:R-:W-:Y:S01]  /*91f0*/  @!P3 IMAD.IADD R12, R12, 0x1, -R20.reuse ;  /* 0x000000010c0cb824 */ /* 0x100fe200078e0a14 */
[----:B------:R-:W-:Y:S01]  /*9200*/  ISETP.GE.AND P3, PT, R0, RZ, PT ;  /* 0x000000ff0000720c */ /* 0x000fe20003f66270 */
[----:B------:R-:W-:Y:S01]  /*9210*/  IMAD.MOV R5, RZ, RZ, -R5 ;  /* 0x000000ffff057224 */ /* 0x000fe200078e0a05 */
[----:B------:R-:W-:Y:S01]  /*9220*/  ISETP.GT.U32.AND P5, PT, R20, R3, PT ;  /* 0x000000031400720c */ /* 0x000fe20003fa4070 */
[----:B------:R-:W-:Y:S01]  /*9230*/  @!P2 IMAD.IADD R14, R14, 0x1, -R20 ;  /* 0x000000010e0ea824 */ /* 0x000fe200078e0a14 */
[----:B------:R-:W-:Y:S01]  /*9240*/  ISETP.GE.AND P2, PT, R2, RZ, PT ;  /* 0x000000ff0200720c */ /* 0x000fe20003f46270 */
[----:B------:R-:W-:Y:S02]  /*9250*/  IMAD.MOV.U32 R7, RZ, RZ, R12 ;  /* 0x000000ffff077224 */ /* 0x000fe400078e000c */
[----:B------:R-:W-:-:S02]  /*9260*/  IMAD.MOV.U32 R12, RZ, RZ, R6 ;  /* 0x000000ffff0c7224 */ /* 0x000fc400078e0006 */
        /* <DEDUP_REMOVED lines=9> */
[----:B------:R-:W-:Y:S01]  /*9300*/  IMAD.HI.U32 R2, R15, R12, RZ ;  /* 0x0000000c0f027227 */ /* 0x000fe200078e00ff */
[----:B------:R1:W-:Y:S03]  /*9310*/  STL [R1+0x248], R6 ;  /* 0x0002480601007387 */ /* 0x0003e60000100800 */
[----:B------:R-:W-:Y:S02]  /*9320*/  IMAD.MOV R2, RZ, RZ, -R2 ;  /* 0x000000ffff027224 */ /* 0x000fe400078e0a02 */
[----:B------:R-:W-:Y:S01]  /*9330*/  VIADD R0, R21, 0xb6 ;  /* 0x000000b615007836 */ /* 0x000fe20000000000 */
[----:B0-----:R-:W-:Y:S01]  /*9340*/  IABS R7, R5 ;  /* 0x0000000500077213 */ /* 0x001fe20000000000 */
[----:B------:R-:W-:Y:S02]  /*9350*/  @!P6 IMAD.IADD R4, R4, 0x1, -R20 ;  /* 0x000000010404e824 */ /* 0x000fe400078e0a14 */
[C---:B------:R-:W-:Y:S01]  /*9360*/  IMAD R12, R20.reuse, R2, R12 ;  /* 0x00000002140c7224 */ /* 0x040fe200078e020c */
[----:B------:R-:W-:Y:S01]  /*9370*/  IABS R10, R0 ;  /* 0x00000000000a7213 */ /* 0x000fe20000000000 */
[----:B-1----:R-:W-:Y:S01]  /*9380*/  IMAD.MOV.U32 R6, RZ, RZ, R3 ;  /* 0x000000ffff067224 */ /* 0x002fe200078e0003 */
[----:B------:R-:W-:Y:S01]  /*9390*/  ISETP.GT.U32.AND P6, PT, R20, R4, PT ;  /* 0x000000041400720c */ /* 0x000fe20003fc4070 */
[----:B------:R-:W-:Y:S01]  /*93a0*/  @!P4 IMAD.IADD R11, R11, 0x1, -R20 ;  /* 0x000000010b0bc824 */ /* 0x000fe200078e0a14 */
[----:B------:R-:W-:Y:S01]  /*93b0*/  ISETP.GE.AND P5, PT, R0, RZ, PT ;  /* 0x000000ff0000720c */ /* 0x000fe20003fa6270 */
[----:B------:R-:W-:Y:S01]  /*93c0*/  @!P1 IMAD.MOV R6, RZ, RZ, -R6 ;  /* 0x000000ffff069224 */ /* 0x000fe200078e0a06 */
[C---:B------:R-:W-:Y:S01]  /*93d0*/  ISETP.GT.U32.AND P1, PT, R20.reuse, R12, PT ;  /* 0x0000000c1400720c */ /* 0x040fe20003f24070 */
[----:B------:R-:W-:Y:S01]  /*93e0*/  IMAD.HI.U32 R2, R15, R10, RZ ;  /* 0x0000000a0f027227 */ /* 0x000fe200078e00ff */
[----:B------:R-:W-:-:S02]  /*93f0*/  ISETP.GT.U32.AND P4, PT, R20, R11, PT ;  /* 0x0000000b1400720c */ /* 0x000fc40003f84070 */
[----:B------:R0:W-:Y:S01]  /*9400*/  STL [R1+0x24c], R6 ;  /* 0x00024c0601007387 */ /* 0x0001e20000100800 */
[----:B------:R-:W-:Y:S02]  /*9410*/  IMAD.MOV R2, RZ, RZ, -R2 ;  /* 0x000000ffff027224 */ /* 0x000fe400078e0a02 */
[----:B------:R-:W-:Y:S02]  /*9420*/  VIADD R0, R21, 0xb2 ;  /* 0x000000b215007836 */ /* 0x000fe40000000000 */
[----:B------:R-:W-:Y:S02]  /*9430*/  @!P6 IMAD.IADD R4, R4, 0x1, -R20 ;  /* 0x000000010404e824 */ /* 0x000fe400078e0a14 */
[----:B------:R-:W-:Y:S01]  /*9440*/  IMAD R10, R20, R2, R10 ;  /* 0x00000002140a7224 */ /* 0x000fe200078e020a */
[----:B------:R-:W-:Y:S01]  /*9450*/  IABS R14, R0 ;  /* 0x00000000000e7213 */ /* 0x000fe20000000000 */
[----:B------:R-:W-:Y:S02]  /*9460*/  @!P1 IMAD.IADD R12, R12, 0x1, -R20 ;  /* 0x000000010c0c9824 */ /* 0x000fe400078e0a14 */
[----:B0-----:R-:W-:-:S03]  /*9470*/  IMAD.HI.U32 R6, R15, R7, RZ ;  /* 0x000000070f067227 */ /* 0x001fc600078e00ff */
[C---:B------:R-:W-:Y:S01]  /*9480*/  ISETP.GT.U32.AND P1, PT, R20.reuse, R12, PT ;  /* 0x0000000c1400720c */ /* 0x040fe20003f24070 */
[----:B------:R-:W-:Y:S02]  /*9490*/  IMAD.MOV R6, RZ, RZ, -R6 ;  /* 0x000000ffff067224 */ /* 0x000fe400078e0a06 */
[----:B------:R-:W-:Y:S02]  /*94a0*/  VIADD R3, R21, 0xb0 ;  /* 0x000000b015037836 */ /* 0x000fe40000000000 */
[C---:B------:R-:W-:Y:S02]  /*94b0*/  IMAD R7, R20.reuse, R6, R7 ;  /* 0x0000000614077224 */ /* 0x040fe400078e0207 */
[----:B------:R-:W-:Y:S01]  /*94c0*/  @!P4 IMAD.IADD R11, R11, 0x1, -R20 ;  /* 0x000000010b0bc824 */ /* 0x000fe200078e0a14 */
[C---:B------:R-:W-:Y:S01]  /*94d0*/  ISETP.GT.U32.AND P4, PT, R20.reuse, R10, PT ;  /* 0x0000000a1400720c */ /* 0x040fe20003f84070 */
[----:B------:R-:W-:Y:S01]  /*94e0*/  IMAD.HI.U32 R16, R15, R14, RZ ;  /* 0x0000000e0f107227 */ /* 0x000fe200078e00ff */
[----:B------:R-:W-:-:S02]  /*94f0*/  ISETP.GT.U32.AND P6, PT, R20, R7, PT ;  /* 0x000000071400720c */ /* 0x000fc40003fc4070 */
[----:B------:R-:W-:Y:S01]  /*9500*/  IABS R13, R3 ;  /* 0x00000003000d7213 */ /* 0x000fe20000000000 */
[----:B------:R-:W-:Y:S02]  /*9510*/  IMAD.MOV.U32 R9, RZ, RZ, R11 ;  /* 0x000000ffff097224 */ /* 0x000fe400078e000b */
[----:B------:R-:W-:Y:S02]  /*9520*/  IMAD.MOV R16, RZ, RZ, -R16 ;  /* 0x000000ffff107224 */ /* 0x000fe400078e0a10 */
[----:B------:R-:W-:Y:S02]  /*9530*/  IMAD.MOV.U32 R11, RZ, RZ, R13 ;  /* 0x000000ffff0b7224 */ /* 0x000fe400078e000d */
[----:B------:R-:W-:Y:S01]  /*9540*/  @!P0 IMAD.MOV R9, RZ, RZ, -R9 ;  /* 0x000000ffff098224 */ /* 0x000fe200078e0a09 */
[----:B------:R-:W-:Y:S01]  /*9550*/  ISETP.GE.AND P0, PT, R5, RZ, PT ;  /* 0x000000ff0500720c */ /* 0x000fe20003f06270 */
[----:B------:R-:W-:Y:S02]  /*9560*/  @!P3 IMAD.MOV R4, RZ, RZ, -R4 ;  /* 0x000000ffff04b224 */ /* 0x000fe400078e0a04 */
[----:B------:R-:W-:Y:S01]  /*9570*/  @!P6 IMAD.IADD R7, R7, 0x1, -R20 ;  /* 0x000000010707e824 */ /* 0x000fe200078e0a14 */
[----:B------:R-:W-:Y:S01]  /*9580*/  STL [R1+0x234], R9 ;  /* 0x0002340901007387 */ /* 0x000fe20000100800 */
[----:B------:R-:W-:Y:S01]  /*9590*/  IMAD R14, R20, R16, R14 ;  /* 0x00000010140e7224 */ /* 0x000fe200078e020e */
[----:B------:R-:W-:Y:S01]  /*95a0*/  ISETP.GE.AND P6, PT, R0, RZ, PT ;  /* 0x000000ff0000720c */ /* 0x000fe20003fc6270 */
[----:B------:R-:W-:Y:S01]  /*95b0*/  VIADD R2, R21, 0xae ;  /* 0x000000ae15027836 */ /* 0x000fe20000000000 */
[----:B------:R-:W-:Y:S01]  /*95c0*/  ISETP.GT.U32.AND P3, PT, R20, R7, PT ;  /* 0x000000071400720c */ /* 0x000fe20003f64070 */
[----:B------:R-:W-:Y:S01]  /*95d0*/  IMAD.HI.U32 R5, R15, R11, RZ ;  /* 0x0000000b0f057227 */ /* 0x000fe200078e00ff */
[----:B------:R0:W-:Y:S02]  /*95e0*/  STL [R1+0x1d4], R4 ;  /* 0x0001d40401007387 */ /* 0x0001e40000100800 */
[----:B------:R-:W-:Y:S01]  /*95f0*/  IABS R6, R2 ;  /* 0x0000000200067213 */ /* 0x000fe20000000000 */
[----:B------:R-:W-:-:S02]  /*9600*/  @!P4 IMAD.IADD R10, R10, 0x1, -R20 ;  /* 0x000000010a0ac824 */ /* 0x000fc400078e0a14 */
[----:B------:R-:W-:Y:S01]  /*9610*/  @!P1 IMAD.IADD R12, R12, 0x1, -R20 ;  /* 0x000000010c0c9824 */ /* 0x000fe200078e0a14 */
[C---:B------:R-:W-:Y:S01]  /*9620*/  ISETP.GT.U32.AND P1, PT, R20.reuse, R14, PT ;  /* 0x0000000e1400720c */ /* 0x040fe20003f24070 */
[----:B------:R-:W-:Y:S01]  /*9630*/  IMAD.HI.U32 R0, R15, R6, RZ ;  /* 0x000000060f007227 */ /* 0x000fe200078e00ff */
[----:B------:R-:W-:-:S03]  /*9640*/  ISETP.GT.U32.AND P4, PT, R20, R10, PT ;  /* 0x0000000a1400720c */ /* 0x000fc60003f84070 */
[----:B0-----:R-:W-:Y:S02]  /*9650*/  IMAD.MOV R4, RZ, RZ, -R5 ;  /* 0x000000ffff047224 */ /* 0x001fe400078e0a05 */
[----:B------:R-:W-:Y:S02]  /*9660*/  @!P3 IMAD.IADD R7, R7, 0x1, -R20 ;  /* 0x000000010707b824 */ /* 0x000fe400078e0a14 */
[----:B------:R-:W-:Y:S02]  /*9670*/  IMAD R11, R20, R4, R11 ;  /* 0x00000004140b7224 */ /* 0x000fe400078e020b */
[----:B------:R-:W-:Y:S02]  /*9680*/  IMAD.MOV R5, RZ, RZ, -R0 ;  /* 0x000000ffff057224 */ /* 0x000fe400078e0a00 */
[----:B------:R-:W-:Y:S01]  /*9690*/  @!P1 IMAD.IADD R14, R14, 0x1, -R20 ;  /* 0x000000010e0e9824 */ /* 0x000fe200078e0a14 */
[C---:B------:R-:W-:Y:S01]  /*96a0*/  ISETP.GT.U32.AND P3, PT, R20.reuse, R11, PT ;  /* 0x0000000b1400720c */ /* 0x040fe20003f64070 */
[----:B------:R-:W-:-:S02]  /*96b0*/  IMAD R6, R20, R5, R6 ;  /* 0x0000000514067224 */ /* 0x000fc400078e0206 */
[----:B------:R-:W-:Y:S01]  /*96c0*/  @!P4 IMAD.IADD R10, R10, 0x1, -R20 ;  /* 0x000000010a0ac824 */ /* 0x000fe200078e0a14 */
[----:B------:R-:W-:Y:S01]  /*96d0*/  ISETP.GE.AND P4, PT, R3, RZ, PT ;  /* 0x000000ff0300720c */ /* 0x000fe20003f86270 */
[C---:B------:R-:W-:Y:S01]  /*96e0*/  VIADD R0, R21.reuse, 0xaa ;  /* 0x000000aa15007836 */ /* 0x040fe20000000000 */
[C---:B------:R-:W-:Y:S01]  /*96f0*/  ISETP.GT.U32.AND P1, PT, R20.reuse, R14, PT ;  /* 0x0000000e1400720c */ /* 0x040fe20003f24070 */
[----:B------:R-:W-:Y:S02]  /*9700*/  VIADD R3, R21, 0xac ;  /* 0x000000ac15037836 */ /* 0x000fe40000000000 */
[----:B------:R-:W-:Y:S01]  /*9710*/  @!P2 IMAD.MOV R12, RZ, RZ, -R12 ;  /* 0x000000ffff0ca224 */ /* 0x000fe200078e0a0c */
[C---:B------:R-:W-:Y:S01]  /*9720*/  ISETP.GT.U32.AND P2, PT, R20.reuse, R6, PT ;  /* 0x000000061400720c */ /* 0x040fe20003f44070 */
[----:B------:R-:W-:Y:S01]  /*9730*/  IMAD.MOV.U32 R9, RZ, RZ, R7 ;  /* 0x000000ffff097224 */ /* 0x000fe200078e0007 */
[----:B------:R-:W-:Y:S01]  /*9740*/  IABS R5, R0 ;  /* 0x0000000000057213 */ /* 0x000fe20000000000 */
[----:B------:R-:W-:Y:S01]  /*9750*/  @!P3 IMAD.IADD R11, R11, 0x1, -R20 ;  /* 0x000000010b0bb824 */ /* 0x000fe200078e0a14 */
[----:B------:R-:W-:Y:S01]  /*9760*/  IABS R4, R3 ;  /* 0x0000000300047213 */ /* 0x000fe20000000000 */
[----:B------:R-:W-:Y:S01]  /*9770*/  @!P0 IMAD.MOV R9, RZ, RZ, -R9 ;  /* 0x000000ffff098224 */ /* 0x000fe200078e0a09 */
[----:B------:R-:W-:Y:S01]  /*9780*/  ISETP.GE.AND P0, PT, R3, RZ, PT ;  /* 0x000000ff0300720c */ /* 0x000fe20003f06270 */
[----:B------:R-:W-:Y:S01]  /*9790*/  IMAD.MOV.U32 R3, RZ, RZ, R5 ;  /* 0x000000ffff037224 */ /* 0x000fe200078e0005 */
[----:B------:R-:W-:Y:S01]  /*97a0*/  ISETP.GT.U32.AND P3, PT, R20, R11, PT ;  /* 0x0000000b1400720c */ /* 0x000fe20003f64070 */
[----:B------:R-:W-:Y:S01]  /*97b0*/  IMAD.HI.U32 R5, R15, R4, RZ ;  /* 0x000000040f057227 */ /* 0x000fe200078e00ff */
[----:B------:R0:W-:Y:S03]  /*97c0*/  STL [R1+0x1ec], R12 ;  /* 0x0001ec0c01007387 */ /* 0x0001e60000100800 */
[----:B------:R-:W-:-:S02]  /*97d0*/  IMAD.MOV.U32 R13, RZ, RZ, R10 ;  /* 0x000000ffff0d7224 */ /* 0x000fc400078e000a */
[--C-:B------:R-:W-:Y:S01]  /*97e0*/  @!P1 IMAD.IADD R14, R14, 0x1, -R20.reuse ;  /* 0x000000010e0e9824 */ /* 0x100fe200078e0a14 */
[----:B------:R-:W-:Y:S01]  /*97f0*/  ISETP.GE.AND P1, PT, R0, RZ, PT ;  /* 0x000000ff0000720c */ /* 0x000fe20003f26270 */
[----:B------:R-:W-:Y:S02]  /*9800*/  IMAD.MOV R5, RZ, RZ, -R5 ;  /* 0x000000ffff057224 */ /* 0x000fe400078e0a05 */
[----:B------:R-:W-:Y:S02]  /*9810*/  @!P2 IMAD.IADD R6, R6, 0x1, -R20 ;  /* 0x000000010606a824 */ /* 0x000fe400078e0a14 */
[----:B0-----:R-:W-:Y:S02]  /*9820*/  VIADD R12, R21, 0xa8 ;  /* 0x000000a8150c7836 */ /* 0x001fe40000000000 */
[----:B------:R-:W-:Y:S01]  /*9830*/  IMAD.HI.U32 R0, R15, R3, RZ ;  /* 0x000000030f007227 */ /* 0x000fe200078e00ff */
[----:B------:R-:W-:-:S03]  /*9840*/  ISETP.GT.U32.AND P2, PT, R20, R6, PT ;  /* 0x000000061400720c */ /* 0x000fc60003f44070 */
[----:B------:R-:W-:Y:S01]  /*9850*/  @!P5 IMAD.MOV R13, RZ, RZ, -R13 ;  /* 0x000000ffff0dd224 */ /* 0x000fe200078e0a0d */
[----:B------:R-:W-:Y:S01]  /*9860*/  ISETP.GE.AND P5, PT, R2, RZ, PT ;  /* 0x000000ff0200720c */ /* 0x000fe20003fa6270 */
[C---:B------:R-:W-:Y:S01]  /*9870*/  IMAD R4, R20.reuse, R5, R4 ;  /* 0x0000000514047224 */ /* 0x040fe200078e0204 */
[----:B------:R-:W-:Y:S01]  /*9880*/  IABS R2, R12 ;  /* 0x0000000c00027213 */ /* 0x000fe20000000000 */
[----:B------:R-:W-:Y:S01]  /*9890*/  IMAD.MOV R0, RZ, RZ, -R0 ;  /* 0x000000ffff007224 */ /* 0x000fe200078e0a00 */
[----:B------:R-:W-:Y:S01]  /*98a0*/  STL [R1+0x208], R13 ;  /* 0x0002080d01007387 */ /* 0x000fe20000100800 */
[----:B------:R-:W-:Y:S01]  /*98b0*/  @!P3 IMAD.IADD R11, R11, 0x1, -R20 ;  /* 0x000000010b0bb824 */ /* 0x000fe200078e0a14 */
[C---:B------:R-:W-:Y:S01]  /*98c0*/  ISETP.GT.U32.AND P3, PT, R20.reuse, R4, PT ;  /* 0x000000041400720c */ /* 0x040fe20003f64070 */
[----:B------:R-:W-:Y:S01]  /*98d0*/  IMAD R3, R20, R0, R3 ;  /* 0x0000000014037224 */ /* 0x000fe200078e0203 */
[----:B------:R0:W-:Y:S01]  /*98e0*/  STL [R1+0x20c], R9 ;  /* 0x00020c0901007387 */ /* 0x0001e20000100800 */
[----:B------:R-:W-:-:S04]  /*98f0*/  IMAD.HI.U32 R0, R15, R2, RZ ;  /* 0x000000020f007227 */ /* 0x000fc800078e00ff */
[----:B------:R-:W-:Y:S02]  /*9900*/  IMAD.MOV R0, RZ, RZ, -R0 ;  /* 0x000000ffff007224 */ /* 0x000fe400078e0a00 */
[C---:B------:R-:W-:Y:S02]  /*9910*/  VIADD R7, R21.reuse, 0xa6 ;  /* 0x000000a615077836 */ /* 0x040fe40000000000 */
[----:B------:R-:W-:Y:S01]  /*9920*/  @!P2 IMAD.IADD R6, R6, 0x1, -R20 ;  /* 0x000000010606a824 */ /* 0x000fe200078e0a14 */
[C---:B------:R-:W-:Y:S01]  /*9930*/  ISETP.GT.U32.AND P2, PT, R20.reuse, R3, PT ;  /* 0x000000031400720c */ /* 0x040fe20003f44070 */
[----:B------:R-:W-:Y:S01]  /*9940*/  IMAD R2, R20, R0, R2 ;  /* 0x0000000014027224 */ /* 0x000fe200078e0202 */
[----:B------:R-:W-:Y:S01]  /*9950*/  IABS R18, R7 ;  /* 0x0000000700127213 */ /* 0x000fe20000000000 */
[C---:B------:R-:W-:Y:S02]  /*9960*/  VIADD R10, R21.reuse, 0xa4 ;  /* 0x000000a4150a7836 */ /* 0x040fe40000000000 */
[----:B------:R-:W-:Y:S01]  /*9970*/  @!P3 IMAD.IADD R4, R4, 0x1, -R20 ;  /* 0x000000010404b824 */ /* 0x000fe200078e0a14 */
[----:B------:R-:W-:Y:S01]  /*9980*/  ISETP.GT.U32.AND P3, PT, R20, R2, PT ;  /* 0x000000021400720c */ /* 0x000fe20003f64070 */
[----:B0-----:R-:W-:Y:S01]  /*9990*/  IMAD.MOV.U32 R9, RZ, RZ, R14 ;  /* 0x000000ffff097224 */ /* 0x001fe200078e000e */
[----:B------:R-:W-:Y:S01]  /*99a0*/  IABS R17, R10 ;  /* 0x0000000a00117213 */ /* 0x000fe20000000000 */
[----:B------:R-:W-:-:S02]  /*99b0*/  VIADD R5, R21, 0xa2 ;  /* 0x000000a215057836 */ /* 0x000fc40000000000 */
[----:B------:R-:W-:Y:S01]  /*99c0*/  @!P6 IMAD.MOV R9, RZ, RZ, -R9 ;  /* 0x000000ffff09e224 */ /* 0x000fe200078e0a09 */
[----:B------:R-:W-:Y:S01]  /*99d0*/  ISETP.GT.U32.AND P6, PT, R20, R4, PT ;  /* 0x000000041400720c */ /* 0x000fe20003fc4070 */
[C---:B------:R-:W-:Y:S01]  /*99e0*/  IMAD.HI.U32 R19, R15.reuse, R18, RZ ;  /* 0x000000120f137227 */ /* 0x040fe200078e00ff */
[----:B------:R-:W-:Y:S02]  /*99f0*/  IABS R16, R5 ;  /* 0x0000000500107213 */ /* 0x000fe40000000000 */
[----:B------:R0:W-:Y:S01]  /*9a00*/  STL [R1+0x1c4], R9 ;  /* 0x0001c40901007387 */ /* 0x0001e20000100800 */
[----:B------:R-:W-:-:S04]  /*9a10*/  IMAD.HI.U32 R13, R15, R17, RZ ;  /* 0x000000110f0d7227 */ /* 0x000fc800078e00ff */
[----:B------:R-:W-:Y:S02]  /*9a20*/  IMAD.MOV R19, RZ, RZ, -R19 ;  /* 0x000000ffff137224 */ /* 0x000fe400078e0a13 */
[----:B------:R-:W-:Y:S01]  /*9a30*/  @!P2 IMAD.IADD R3, R3, 0x1, -R20 ;  /* 0x000000010303a824 */ /* 0x000fe200078e0a14 */
[----:B------:R-:W-:Y:S01]  /*9a40*/  ISETP.GE.AND P2, PT, R12, RZ, PT ;  /* 0x000000ff0c00720c */ /* 0x000fe20003f46270 */
[----:B------:R-:W-:Y:S02]  /*9a50*/  IMAD.MOV R13, RZ, RZ, -R13 ;  /* 0x000000ffff0d7224 */ /* 0x000fe400078e0a0d */
[----:B------:R-:W-:Y:S02]  /*9a60*/  IMAD R18, R20, R19, R18 ;  /* 0x0000001314127224 */ /* 0x000fe400078e0212 */
[----:B------:R-:W-:Y:S01]  /*9a70*/  @!P3 IMAD.IADD R2, R2, 0x1, -R20 ;  /* 0x000000010202b824 */ /* 0x000fe200078e0a14 */
[----:B------:R-:W-:Y:S01]  /*9a80*/  ISETP.GT.U32.AND P3, PT, R20, R3, PT ;  /* 0x000000031400720c */ /* 0x000fe20003f64070 */
[----:B------:R-:W-:-:S04]  /*9a90*/  IMAD.HI.U32 R14, R15, R16, RZ ;  /* 0x000000100f0e7227 */ /* 0x000fc800078e00ff */
[----:B0-----:R-:W-:Y:S02]  /*9aa0*/  IMAD.MOV.U32 R9, RZ, RZ, R11 ;  /* 0x000000ffff097224 */ /* 0x001fe400078e000b */
[----:B------:R-:W-:Y:S02]  /*9ab0*/  IMAD R17, R20, R13, R17 ;  /* 0x0000000d14117224 */ /* 0x000fe400078e0211 */
[----:B------:R-:W-:Y:S01]  /*9ac0*/  @!P6 IMAD.IADD R4, R4, 0x1, -R20 ;  /* 0x000000010404e824 */ /* 0x000fe200078e0a14 */
[C---:B------:R-:W-:Y:S01]  /*9ad0*/  ISETP.GT.U32.AND P6, PT, R20.reuse, R18, PT ;  /* 0x000000121400720c */ /* 0x040fe20003fc4070 */
[----:B------:R-:W-:Y:S02]  /*9ae0*/  VIADD R0, R21, 0xa0 ;  /* 0x000000a015007836 */ /* 0x000fe40000000000 */
[----:B------:R-:W-:Y:S02]  /*9af0*/  IMAD.MOV R14, RZ, RZ, -R14 ;  /* 0x000000ffff0e7224 */ /* 0x000fe400078e0a0e */
[----:B------:R-:W-:Y:S01]  /*9b00*/  @!P4 IMAD.MOV R9, RZ, RZ, -R9 ;  /* 0x000000ffff09c224 */ /* 0x000fe200078e0a09 */
[C---:B------:R-:W-:Y:S01]  /*9b10*/  ISETP.GT.U32.AND P4, PT, R20.reuse, R2, PT ;  /* 0x000000021400720c */ /* 0x040fe20003f84070 */
[----:B------:R-:W-:Y:S01]  /*9b20*/  @!P5 IMAD.MOV R6, RZ, RZ, -R6 ;  /* 0x000000ffff06d224 */ /* 0x000fe200078e0a06 */
[C---:B------:R-:W-:Y:S01]  /*9b30*/  ISETP.GT.U32.AND P5, PT, R20.reuse, R17, PT ;  /* 0x000000111400720c */ /* 0x040fe20003fa4070 */
[----:B------:R-:W-:Y:S01]  /*9b40*/  IMAD R16, R20, R14, R16 ;  /* 0x0000000e14107224 */ /* 0x000fe200078e0210 */
[----:B------:R-:W-:Y:S01]  /*9b50*/  IABS R12, R0 ;  /* 0x00000000000c7213 */ /* 0x000fe20000000000 */
[----:B------:R0:W-:Y:S01]  /*9b60*/  STL [R1+0x17c], R9 ;  /* 0x00017c0901007387 */ /* 0x0001e20000100800 */
[----:B------:R-:W-:-:S02]  /*9b70*/  @!P3 IMAD.IADD R3, R3, 0x1, -R20 ;  /* 0x000000010303b824 */ /* 0x000fc400078e0a14 */
[----:B------:R-:W-:Y:S01]  /*9b80*/  ISETP.GT.U32.AND P3, PT, R20, R16, PT ;  /* 0x000000101400720c */ /* 0x000fe20003f64070 */
[--C-:B------:R-:W-:Y:S01]  /*9b90*/  @!P6 IMAD.IADD R18, R18, 0x1, -R20.reuse ;  /* 0x000000011212e824 */ /* 0x100fe200078e0a14 */
[----:B------:R1:W-:Y:S01]  /*9ba0*/  STL [R1+0x178], R6 ;  /* 0x0001780601007387 */ /* 0x0003e20000100800 */
[----:B------:R-:W-:Y:S01]  /*9bb0*/  ISETP.GE.AND P6, PT, R5, RZ, PT ;  /* 0x000000ff0500720c */ /* 0x000fe20003fc6270 */
[----:B------:R-:W-:Y:S02]  /*9bc0*/  VIADD R5, R21, 0x9c ;  /* 0x0000009c15057836 */ /* 0x000fe40000000000 */
[----:B------:R-:W-:Y:S01]  /*9bd0*/  @!P4 IMAD.IADD R2, R2, 0x1, -R20 ;  /* 0x000000010202c824 */ /* 0x000fe200078e0a14 */
[----:B------:R-:W-:Y:S01]  /*9be0*/  ISETP.GE.AND P4, PT, R10, RZ, PT ;  /* 0x000000ff0a00720c */ /* 0x000fe20003f86270 */
[----:B0-----:R-:W-:Y:S01]  /*9bf0*/  IMAD.MOV.U32 R9, RZ, RZ, R4 ;  /* 0x000000ffff097224 */ /* 0x001fe200078e0004 */
[----:B------:R-:W-:Y:S01]  /*9c00*/  IABS R11, R5 ;  /* 0x00000005000b7213 */ /* 0x000fe20000000000 */
[----:B------:R-:W-:-:S04]  /*9c10*/  IMAD.HI.U32 R4, R15, R12, RZ ;  /* 0x0000000c0f047227 */ /* 0x000fc800078e00ff */
[----:B------:R-:W-:Y:S02]  /*9c20*/  IMAD.MOV R14, RZ, RZ, -R4 ;  /* 0x000000ffff0e7224 */ /* 0x000fe400078e0a04 */
[----:B------:R-:W-:Y:S01]  /*9c30*/  @!P5 IMAD.IADD R17, R17, 0x1, -R20 ;  /* 0x000000011111d824 */ /* 0x000fe200078e0a14 */
[C---:B------:R-:W-:Y:S01]  /*9c40*/  ISETP.GT.U32.AND P5, PT, R20.reuse, R18, PT ;  /* 0x000000121400720c */ /* 0x040fe20003fa4070 */
[----:B-1----:R-:W-:Y:S02]  /*9c50*/  IMAD.MOV.U32 R6, RZ, RZ, R3 ;  /* 0x000000ffff067224 */ /* 0x002fe400078e0003 */
[----:B------:R-:W-:Y:S02]  /*9c60*/  IMAD R14, R20, R14, R12 ;  /* 0x0000000e140e7224 */ /* 0x000fe400078e020c */
[----:B------:R-:W-:Y:S02]  /*9c70*/  IMAD.MOV.U32 R3, RZ, RZ, R2 ;  /* 0x000000ffff037224 */ /* 0x000fe400078e0002 */
[----:B------:R-:W-:-:S02]  /*9c80*/  VIADD R4, R21, 0x9e ;  /* 0x0000009e15047836 */ /* 0x000fc40000000000 */
[----:B------:R-:W-:Y:S02]  /*9c90*/  @!P3 IMAD.IADD R16, R16, 0x1, -R20 ;  /* 0x000000011010b824 */ /* 0x000fe400078e0a14 */
[----:B------:R-:W-:Y:S01]  /*9ca0*/  @!P1 IMAD.MOV R6, RZ, RZ, -R6 ;  /* 0x000000ffff069224 */ /* 0x000fe200078e0a06 */
[C---:B------:R-:W-:Y:S01]  /*9cb0*/  ISETP.GT.U32.AND P1, PT, R20.reuse, R17, PT ;  /* 0x000000111400720c */ /* 0x040fe20003f24070 */
[----:B------:R-:W-:Y:S01]  /*9cc0*/  @!P2 IMAD.MOV R3, RZ, RZ, -R3 ;  /* 0x000000ffff03a224 */ /* 0x000fe200078e0a03 */
[----:B------:R-:W-:Y:S01]  /*9cd0*/  ISETP.GT.U32.AND P2, PT, R20, R14, PT ;  /* 0x0000000e1400720c */ /* 0x000fe20003f44070 */
[----:B------:R-:W-:Y:S01]  /*9ce0*/  @!P0 IMAD.MOV R9, RZ, RZ, -R9 ;  /* 0x000000ffff098224 */ /* 0x000fe200078e0a09 */
[----:B------:R-:W-:Y:S01]  /*9cf0*/  ISETP.GE.AND P0, PT, R7, RZ, PT ;  /* 0x000000ff0700720c */ /* 0x000fe20003f06270 */
[----:B------:R-:W-:Y:S01]  /*9d00*/  @!P5 IMAD.IADD R18, R18, 0x1, -R20 ;  /* 0x000000011212d824 */ /* 0x000fe200078e0a14 */
[----:B------:R-:W-:Y:S01]  /*9d10*/  IABS R7, R4 ;  /* 0x0000000400077213 */ /* 0x000fe20000000000 */
[----:B------:R-:W-:Y:S01]  /*9d20*/  VIADD R10, R21, 0x96 ;  /* 0x00000096150a7836 */ /* 0x000fe20000000000 */
[----:B------:R-:W-:Y:S01]  /*9d30*/  ISETP.GT.U32.AND P3, PT, R20, R16, PT ;  /* 0x000000101400720c */ /* 0x000fe20003f64070 */
[----:B------:R0:W-:Y:S01]  /*9d40*/  STL [R1+0x174], R9 ;  /* 0x0001740901007387 */ /* 0x0001e20000100800 */
[----:B------:R-:W-:Y:S01]  /*9d50*/  ISETP.GE.AND P5, PT, R0, RZ, PT ;  /* 0x000000ff0000720c */ /* 0x000fe20003fa6270 */
[----:B------:R-:W-:-:S02]  /*9d60*/  IMAD.HI.U32 R2, R15, R7, RZ ;  /* 0x000000070f027227 */ /* 0x000fc400078e00ff */
[----:B------:R-:W-:Y:S02]  /*9d70*/  STL [R1+0xbc], R6 ;  /* 0x0000bc0601007387 */ /* 0x000fe40000100800 */
[----:B------:R-:W-:Y:S02]  /*9d80*/  IMAD.HI.U32 R0, R15, R11, RZ ;  /* 0x0000000b0f007227 */ /* 0x000fe400078e00ff */
[----:B------:R1:W-:Y:S02]  /*9d90*/  STL [R1+0x16c], R3 ;  /* 0x00016c0301007387 */ /* 0x0003e40000100800 */
[----:B0-----:R-:W-:Y:S02]  /*9da0*/  IMAD.MOV.U32 R9, RZ, RZ, R18 ;  /* 0x000000ffff097224 */ /* 0x001fe400078e0012 */
[----:B------:R-:W-:Y:S02]  /*9db0*/  IMAD.MOV R2, RZ, RZ, -R2 ;  /* 0x000000ffff027224 */ /* 0x000fe400078e0a02 */
[----:B------:R-:W-:Y:S01]  /*9dc0*/  @!P1 IMAD.IADD R17, R17, 0x1, -R20 ;  /* 0x0000000111119824 */ /* 0x000fe200078e0a14 */
[----:B------:R-:W-:Y:S01]  /*9dd0*/  ISETP.GE.AND P1, PT, R4, RZ, PT ;  /* 0x000000ff0400720c */ /* 0x000fe20003f26270 */
[----:B------:R-:W-:-:S02]  /*9de0*/  IMAD.MOV R0, RZ, RZ, -R0 ;  /* 0x000000ffff007224 */ /* 0x000fc400078e0a00 */
[----:B-1----:R-:W-:Y:S02]  /*9df0*/  VIADD R3, R21, 0x9a ;  /* 0x0000009a15037836 */ /* 0x002fe40000000000 */
[--C-:B------:R-:W-:Y:S01]  /*9e00*/  @!P2 IMAD.IADD R14, R14, 0x1, -R20.reuse ;  /* 0x000000010e0ea824 */ /* 0x100fe200078e0a14 */
[----:B------:R-:W-:Y:S01]  /*9e10*/  ISETP.GE.AND P2, PT, R5, RZ, PT ;  /* 0x000000ff0500720c */ /* 0x000fe20003f46270 */
[----:B------:R-:W-:Y:S01]  /*9e20*/  @!P0 IMAD.MOV R9, RZ, RZ, -R9 ;  /* 0x000000ffff098224 */ /* 0x000fe200078e0a09 */
[----:B------:R-:W-:Y:S01]  /*9e30*/  IABS R6, R3 ;  /* 0x0000000300067213 */ /* 0x000fe20000000000 */
[C---:B------:R-:W-:Y:S01]  /*9e40*/  IMAD R7, R20.reuse, R2, R7 ;  /* 0x0000000214077224 */ /* 0x040fe200078e0207 */
[----:B------:R-:W-:Y:S01]  /*9e50*/  ISETP.GT.U32.AND P0, PT, R20, R14, PT ;  /* 0x0000000e1400720c */ /* 0x000fe20003f04070 */
[----:B------:R-:W-:Y:S01]  /*9e60*/  @!P3 IMAD.IADD R16, R16, 0x1, -R20 ;  /* 0x000000011010b824 */ /* 0x000fe200078e0a14 */
[----:B------:R0:W-:Y:S01]  /*9e70*/  STL [R1+0x9c], R9 ;  /* 0x00009c0901007387 */ /* 0x0001e20000100800 */
[C---:B------:R-:W-:Y:S01]  /*9e80*/  IMAD R11, R20.reuse, R0, R11 ;  /* 0x00000000140b7224 */ /* 0x040fe200078e020b */
[----:B------:R-:W-:Y:S01]  /*9e90*/  ISETP.GT.U32.AND P3, PT, R20, R7, PT ;  /* 0x000000071400720c */ /* 0x000fe20003f64070 */
[----:B------:R-:W-:Y:S01]  /*9ea0*/  IMAD.MOV.U32 R19, RZ, RZ, R17 ;  /* 0x000000ffff137224 */ /* 0x000fe200078e0011 */
[----:B------:R-:W-:Y:S01]  /*9eb0*/  IABS R5, R10 ;  /* 0x0000000a00057213 */ /* 0x000fe20000000000 */
[----:B------:R-:W-:-:S04]  /*9ec0*/  IMAD.HI.U32 R13, R15, R6, RZ ;  /* 0x000000060f0d7227 */ /* 0x000fc800078e00ff */
[----:B------:R-:W-:Y:S01]  /*9ed0*/  @!P4 IMAD.MOV R19, RZ, RZ, -R19 ;  /* 0x000000ffff13c224 */ /* 0x000fe200078e0a13 */
[C---:B------:R-:W-:Y:S01]  /*9ee0*/  ISETP.GT.U32.AND P4, PT, R20.reuse, R11, PT ;  /* 0x0000000b1400720c */ /* 0x040fe20003f84070 */
[----:B0-----:R-:W-:Y:S02]  /*9ef0*/  IMAD.MOV.U32 R9, RZ, RZ, R16 ;  /* 0x000000ffff097224 */ /* 0x001fe400078e0010 */
[----:B------:R-:W-:Y:S01]  /*9f00*/  IMAD.MOV R13, RZ, RZ, -R13 ;  /* 0x000000ffff0d7224 */ /* 0x000fe200078e0a0d */
[----:B------:R-:W-:Y:S01]  /*9f10*/  STL [R1+0x98], R19 ;  /* 0x0000981301007387 */ /* 0x000fe20000100800 */
[----:B------:R-:W-:Y:S01]  /*9f20*/  @!P6 IMAD.MOV R9, RZ, RZ, -R9 ;  /* 0x000000ffff09e224 */ /* 0x000fe200078e0a09 */
[----:B------:R-:W-:Y:S01]  /*9f30*/  ISETP.GE.AND P6, PT, R3, RZ, PT ;  /* 0x000000ff0300720c */ /* 0x000fe20003fc6270 */
[----:B------:R-:W-:Y:S02]  /*9f40*/  IMAD R3, R20, R13, R6 ;  /* 0x0000000d14037224 */ /* 0x000fe400078e0206 */
[--C-:B------:R-:W-:Y:S01]  /*9f50*/  @!P0 IMAD.IADD R14, R14, 0x1, -R20.reuse ;  /* 0x000000010e0e8824 */ /* 0x100fe200078e0a14 */
[----:B------:R0:W-:Y:S01]  /*9f60*/  STL [R1+0x168], R9 ;  /* 0x0001680901007387 */ /* 0x0001e20000100800 */
[----:B------:R-:W-:Y:S01]  /*9f70*/  @!P3 IMAD.IADD R7, R7, 0x1, -R20 ;  /* 0x000000010707b824 */ /* 0x000fe200078e0a14 */
[----:B------:R-:W-:Y:S01]  /*9f80*/  ISETP.GT.U32.AND P0, PT, R20, R3, PT ;  /* 0x000000031400720c */ /* 0x000fe20003f04070 */
[----:B------:R-:W-:-:S02]  /*9f90*/  VIADD R4, R21, 0x98 ;  /* 0x0000009815047836 */ /* 0x000fc40000000000 */
[----:B------:R-:W-:Y:S01]  /*9fa0*/  @!P4 IMAD.IADD R11, R11, 0x1, -R20 ;  /* 0x000000010b0bc824 */ /* 0x000fe200078e0a14 */
[C---:B------:R-:W-:Y:S01]  /*9fb0*/  ISETP.GT.U32.AND P3, PT, R20.reuse, R7, PT ;  /* 0x000000071400720c */ /* 0x040fe20003f64070 */
[----:B------:R-:W-:Y:S01]  /*9fc0*/  VIADD R2, R21, 0x94 ;  /* 0x0000009415027836 */ /* 0x000fe20000000000 */
[----:B------:R-:W-:Y:S01]  /*9fd0*/  IABS R12, R4 ;  /* 0x00000004000c7213 */ /* 0x000fe20000000000 */
[C---:B------:R-:W-:Y:S01]  /*9fe0*/  IMAD.HI.U32 R6, R15.reuse, R5, RZ ;  /* 0x000000050f067227 */ /* 0x040fe200078e00ff */
[----:B------:R-:W-:Y:S02]  /*9ff0*/  ISETP.GT.U32.AND P4, PT, R20, R11, PT ;  /* 0x0000000b1400720c */ /* 0x000fe40003f84070 */
[----:B------:R-:W-:Y:S01]  /*a000*/  IABS R0, R2 ;  /* 0x0000000200007213 */ /* 0x000fe20000000000 */
[----:B------:R-:W-:-:S04]  /*a010*/  IMAD.HI.U32 R16, R15, R12, RZ ;  /* 0x0000000c0f107227 */ /* 0x000fc800078e00ff */
[----:B------:R-:W-:Y:S02]  /*a020*/  IMAD.MOV R6, RZ, RZ, -R6 ;  /* 0x000000ffff067224 */ /* 0x000fe400078e0a06 */
[----:B------:R-:W-:Y:S02]  /*a030*/  @!P0 IMAD.IADD R3, R3, 0x1, -R20 ;  /* 0x0000000103038824 */ /* 0x000fe400078e0a14 */
[----:B------:R-:W-:-:S03]  /*a040*/  IMAD.HI.U32 R13, R15, R0, RZ ;  /* 0x000000000f0d7227 */ /* 0x000fc600078e00ff */
[C---:B------:R-:W-:Y:S01]  /*a050*/  ISETP.GT.U32.AND P0, PT, R20.reuse, R3, PT ;  /* 0x000000031400720c */ /* 0x040fe20003f04070 */
[----:B0-----:R-:W-:Y:S02]  /*a060*/  IMAD.MOV.U32 R9, RZ, RZ, R14 ;  /* 0x000000ffff097224 */ /* 0x001fe400078e000e */
[----:B------:R-:W-:Y:S02]  /*a070*/  IMAD.MOV R16, RZ, RZ, -R16 ;  /* 0x000000ffff107224 */ /* 0x000fe400078e0a10 */
[----:B------:R-:W-:Y:S02]  /*a080*/  IMAD R5, R20, R6, R5 ;  /* 0x0000000614057224 */ /* 0x000fe400078e0205 */
[----:B------:R-:W-:Y:S02]  /*a090*/  IMAD.MOV R13, RZ, RZ, -R13 ;  /* 0x000000ffff0d7224 */ /* 0x000fe400078e0a0d */
[----:B------:R-:W-:Y:S02]  /*a0a0*/  @!P5 IMAD.MOV R9, RZ, RZ, -R9 ;  /* 0x000000ffff09d224 */ /* 0x000fe400078e0a09 */
[----:B------:R-:W-:Y:S01]  /*a0b0*/  @!P3 IMAD.IADD R7, R7, 0x1, -R20 ;  /* 0x000000010707b824 */ /* 0x000fe200078e0a14 */
[----:B------:R-:W-:Y:S01]  /*a0c0*/  ISETP.GE.AND P3, PT, R4, RZ, PT ;  /* 0x000000ff0400720c */ /* 0x000fe20003f66270 */
[C---:B------:R-:W-:Y:S01]  /*a0d0*/  IMAD R12, R20.reuse, R16, R12 ;  /* 0x00000010140c7224 */ /* 0x040fe200078e020c */
[----:B------:R0:W-:Y:S01]  /*a0e0*/  STL [R1+0x54], R9 ;  /* 0x0000540901007387 */ /* 0x0001e20000100800 */
[----:B------:R-:W-:Y:S01]  /*a0f0*/  @!P4 IMAD.IADD R11, R11, 0x1, -R20 ;  /* 0x000000010b0bc824 */ /* 0x000fe200078e0a14 */
[C---:B------:R-:W-:Y:S01]  /*a100*/  ISETP.GT.U32.AND P4, PT, R20.reuse, R5, PT ;  /* 0x000000051400720c */ /* 0x040fe20003f84070 */
[C---:B------:R-:W-:Y:S01]  /*a110*/  IMAD R0, R20.reuse, R13, R0 ;  /* 0x0000000d14007224 */ /* 0x040fe200078e0200 */
[----:B------:R-:W-:Y:S01]  /*a120*/  ISETP.GT.U32.AND P5, PT, R20, R12, PT ;  /* 0x0000000c1400720c */ /* 0x000fe20003fa4070 */
[----:B------:R-:W-:-:S02]  /*a130*/  IMAD.MOV.U32 R13, RZ, RZ, R7 ;  /* 0x000000ffff0d7224 */ /* 0x000fc400078e0007 */
[--C-:B------:R-:W-:Y:S01]  /*a140*/  @!P0 IMAD.IADD R3, R3, 0x1, -R20.reuse ;  /* 0x0000000103038824 */ /* 0x100fe200078e0a14 */
[----:B------:R-:W-:Y:S01]  /*a150*/  ISETP.GE.AND P0, PT, R2, RZ, PT ;  /* 0x000000ff0200720c */ /* 0x000fe20003f06270 */
[----:B------:R-:W-:Y:S01]  /*a160*/  @!P1 IMAD.MOV R13, RZ, RZ, -R13 ;  /* 0x000000ffff0d9224 */ /* 0x000fe200078e0a0d */
[----:B------:R-:W-:Y:S01]  /*a170*/  ISETP.GE.AND P1, PT, R10, RZ, PT ;  /* 0x000000ff0a00720c */ /* 0x000fe20003f26270 */
[----:B0-----:R-:W-:Y:S02]  /*a180*/  IMAD.MOV.U32 R9, RZ, RZ, R11 ;  /* 0x000000ffff097224 */ /* 0x001fe400078e000b */
[C---:B------:R-:W-:Y:S01]  /*a190*/  VIADD R11, R21.reuse, 0x90 ;  /* 0x00000090150b7836 */ /* 0x040fe20000000000 */
[----:B------:R0:W-:Y:S01]  /*a1a0*/  STL [R1+0x50], R13 ;  /* 0x0000500d01007387 */ /* 0x0001e20000100800 */
[----:B------:R-:W-:Y:S01]  /*a1b0*/  @!P2 IMAD.MOV R9, RZ, RZ, -R9 ;  /* 0x000000ffff09a224 */ /* 0x000fe200078e0a09 */
[----:B------:R-:W-:Y:S01]  /*a1c0*/  ISETP.GT.U32.AND P2, PT, R20, R0, PT ;  /* 0x000000001400720c */ /* 0x000fe20003f44070 */
[----:B------:R-:W-:Y:S01]  /*a1d0*/  VIADD R4, R21, 0x92 ;  /* 0x0000009215047836 */ /* 0x000fe20000000000 */
[----:B------:R-:W-:Y:S01]  /*a1e0*/  IABS R2, R11 ;  /* 0x0000000b00027213 */ /* 0x000fe20000000000 */
[--C-:B------:R-:W-:Y:S01]  /*a1f0*/  @!P4 IMAD.IADD R5, R5, 0x1, -R20.reuse ;  /* 0x000000010505c824 */ /* 0x100fe200078e0a14 */
[----:B------:R1:W-:Y:S01]  /*a200*/  STL [R1+0x160], R9 ;  /* 0x0001600901007387 */ /* 0x0003e20000100800 */
[----:B------:R-:W-:Y:S01]  /*a210*/  @!P5 IMAD.IADD R12, R12, 0x1, -R20 ;  /* 0x000000010c0cd824 */ /* 0x000fe200078e0a14 */
[----:B------:R-:W-:Y:S01]  /*a220*/  IABS R6, R4 ;  /* 0x0000000400067213 */ /* 0x000fe20000000000 */
[----:B------:R-:W-:Y:S01]  /*a230*/  VIADD R10, R21, 0x8c ;  /* 0x0000008c150a7836 */ /* 0x000fe20000000000 */
[----:B------:R-:W-:Y:S01]  /*a240*/  ISETP.GE.AND P5, PT, R4, RZ, PT ;  /* 0x000000ff0400720c */ /* 0x000fe20003fa6270 */
[----:B0-----:R-:W-:Y:S01]  /*a250*/  IMAD.HI.U32 R13, R15, R2, RZ ;  /* 0x000000020f0d7227 */ /* 0x001fe200078e00ff */
[----:B------:R-:W-:-:S02]  /*a260*/  ISETP.GT.U32.AND P4, PT, R20, R12, PT ;  /* 0x0000000c1400720c */ /* 0x000fc40003f84070 */
[----:B------:R-:W-:Y:S01]  /*a270*/  IABS R16, R10 ;  /* 0x0000000a00107213 */ /* 0x000fe20000000000 */
[----:B------:R-:W-:-:S04]  /*a280*/  IMAD.HI.U32 R7, R15, R6, RZ ;  /* 0x000000060f077227 */ /* 0x000fc800078e00ff */
[----:B-1----:R-:W-:Y:S02]  /*a290*/  IMAD.MOV.U32 R9, RZ, RZ, R3 ;  /* 0x000000ffff097224 */ /* 0x002fe400078e0003 */
[----:B------:R-:W-:Y:S02]  /*a2a0*/  IMAD.MOV R13, RZ, RZ, -R13 ;  /* 0x000000ffff0d7224 */ /* 0x000fe400078e0a0d */
[----:B------:R-:W-:Y:S01]  /*a2b0*/  @!P6 IMAD.MOV R9, RZ, RZ, -R9 ;  /* 0x000000ffff09e224 */ /* 0x000fe200078e0a09 */
[C---:B------:R-:W-:Y:S01]  /*a2c0*/  ISETP.GT.U32.AND P6, PT, R20.reuse, R5, PT ;  /* 0x000000051400720c */ /* 0x040fe20003fc4070 */
[----:B------:R-:W-:Y:S02]  /*a2d0*/  IMAD.MOV R7, RZ, RZ, -R7 ;  /* 0x000000ffff077224 */ /* 0x000fe400078e0a07 */
[C---:B------:R-:W-:Y:S01]  /*a2e0*/  IMAD R2, R20.reuse, R13, R2 ;  /* 0x0000000d14027224 */ /* 0x040fe200078e0202 */
[----:B------:R0:W-:Y:S01]  /*a2f0*/  STL [R1+0x164], R9 ;  /* 0x0001640901007387 */ /* 0x0001e20000100800 */
[----:B------:R-:W-:-:S02]  /*a300*/  IMAD R4, R20, R7, R6 ;  /* 0x0000000714047224 */ /* 0x000fc400078e0206 */
[--C-:B------:R-:W-:Y:S02]  /*a310*/  @!P4 IMAD.IADD R12, R12, 0x1, -R20.reuse ;  /* 0x000000010c0cc824 */ /* 0x100fe400078e0a14 */
[--C-:B------:R-:W-:Y:S01]  /*a320*/  @!P2 IMAD.IADD R0, R0, 0x1, -R20.reuse ;  /* 0x000000010000a824 */ /* 0x100fe200078e0a14 */
[C---:B------:R-:W-:Y:S01]  /*a330*/  ISETP.GT.U32.AND P4, PT, R20.reuse, R4, PT ;  /* 0x000000041400720c */ /* 0x040fe20003f84070 */
[----:B------:R-:W-:Y:S02]  /*a340*/  VIADD R7, R21, 0x8a ;  /* 0x0000008a15077836 */ /* 0x000fe40000000000 */
[----:B------:R-:W-:Y:S01]  /*a350*/  @!P6 IMAD.IADD R5, R5, 0x1, -R20 ;  /* 0x000000010505e824 */ /* 0x000fe200078e0a14 */
[C---:B------:R-:W-:Y:S01]  /*a360*/  ISETP.GT.U32.AND P6, PT, R20.reuse, R2, PT ;  /* 0x000000021400720c */ /* 0x040fe20003fc4070 */
[----:B------:R-:W-:Y:S01]  /*a370*/  VIADD R3, R21, 0x8e ;  /* 0x0000008e15037836 */ /* 0x000fe20000000000 */
[----:B------:R-:W-:Y:S01]  /*a380*/  ISETP.GT.U32.AND P2, PT, R20, R0, PT ;  /* 0x000000001400720c */ /* 0x000fe20003f44070 */
[----:B------:R-:W-:Y:S01]  /*a390*/  IMAD.MOV.U32 R17, RZ, RZ, R12 ;  /* 0x000000ffff117224 */ /* 0x000fe200078e000c */
[----:B------:R-:W-:Y:S01]  /*a3a0*/  IABS R13, R7 ;  /* 0x00000007000d7213 */ /* 0x000fe20000000000 */
[----:B0-----:R-:W-:Y:S01]  /*a3b0*/  IMAD.MOV.U32 R9, RZ, RZ, R5 ;  /* 0x000000ffff097224 */ /* 0x001fe200078e0005 */
[----:B------:R-:W-:Y:S01]  /*a3c0*/  IABS R6, R3 ;  /* 0x0000000300067213 */ /* 0x000fe20000000000 */
[----:B------:R-:W-:-:S02]  /*a3d0*/  @!P3 IMAD.MOV R17, RZ, RZ, -R17 ;  /* 0x000000ffff11b224 */ /* 0x000fc400078e0a11 */
[--C-:B------:R-:W-:Y:S01]  /*a3e0*/  @!P4 IMAD.IADD R4, R4, 0x1, -R20.reuse ;  /* 0x000000010404c824 */ /* 0x100fe200078e0a14 */
[----:B------:R-:W-:Y:S01]  /*a3f0*/  ISETP.GE.AND P4, PT, R3, RZ, PT ;  /* 0x000000ff0300720c */ /* 0x000fe20003f86270 */
[C---:B------:R-:W-:Y:S01]  /*a400*/  IMAD.HI.U32 R3, R15.reuse, R13, RZ ;  /* 0x0000000d0f037227 */ /* 0x040fe200078e00ff */
[----:B------:R-:W-:Y:S02]  /*a410*/  STL [R1+0x44], R17 ;  /* 0x0000441101007387 */ /* 0x000fe40000100800 */
[----:B------:R-:W-:Y:S01]  /*a420*/  ISETP.GT.U32.AND P3, PT, R20, R4, PT ;  /* 0x000000041400720c */ /* 0x000fe20003f64070 */
[----:B------:R-:W-:Y:S02]  /*a430*/  @!P6 IMAD.IADD R2, R2, 0x1, -R20 ;  /* 0x000000010202e824 */ /* 0x000fe400078e0a14 */
[----:B------:R-:W-:-:S03]  /*a440*/  IMAD.HI.U32 R14, R15, R6, RZ ;  /* 0x000000060f0e7227 */ /* 0x000fc600078e00ff */
[----:B------:R-:W-:Y:S01]  /*a450*/  ISETP.GT.U32.AND P6, PT, R20, R2, PT ;  /* 0x000000021400720c */ /* 0x000fe20003fc4070 */
[----:B------:R-:W-:Y:S02]  /*a460*/  IMAD.MOV R3, RZ, RZ, -R3 ;  /* 0x000000ffff037224 */ /* 0x000fe400078e0a03 */
[----:B------:R-:W-:Y:S01]  /*a470*/  @!P2 IMAD.IADD R0, R0, 0x1, -R20 ;  /* 0x000000010000a824 */ /* 0x000fe200078e0a14 */
[----:B------:R-:W-:Y:S01]  /*a480*/  ISETP.GE.AND P2, PT, R11, RZ, PT ;  /* 0x000000ff0b00720c */ /* 0x000fe20003f46270 */
[----:B------:R-:W-:Y:S02]  /*a490*/  IMAD.MOV R14, RZ, RZ, -R14 ;  /* 0x000000ffff0e7224 */ /* 0x000fe400078e0a0e */
[----:B------:R-:W-:-:S04]  /*a4a0*/  IMAD.HI.U32 R11, R15, R16, RZ ;  /* 0x000000100f0b7227 */ /* 0x000fc800078e00ff */
[C---:B------:R-:W-:Y:S02]  /*a4b0*/  IMAD R13, R20.reuse, R3, R13 ;  /* 0x00000003140d7224 */ /* 0x040fe400078e020d */
[----:B------:R-:W-:Y:S02]  /*a4c0*/  IMAD R6, R20, R14, R6 ;  /* 0x0000000e14067224 */ /* 0x000fe400078e0206 */
[----:B------:R-:W-:Y:S02]  /*a4d0*/  IMAD.MOV R11, RZ, RZ, -R11 ;  /* 0x000000ffff0b7224 */ /* 0x000fe400078e0a0b */
[----:B------:R-:W-:Y:S01]  /*a4e0*/  @!P6 IMAD.IADD R2, R2, 0x1, -R20 ;  /* 0x000000010202e824 */ /* 0x000fe200078e0a14 */
[C---:B------:R-:W-:Y:S01]  /*a4f0*/  ISETP.GT.U32.AND P6, PT, R20.reuse, R13, PT ;  /* 0x0000000d1400720c */ /* 0x040fe20003fc4070 */
[----:B------:R-:W-:Y:S01]  /*a500*/  @!P1 IMAD.MOV R9, RZ, RZ, -R9 ;  /* 0x000000ffff099224 */ /* 0x000fe200078e0a09 */
[C---:B------:R-:W-:Y:S01]  /*a510*/  ISETP.GT.U32.AND P1, PT, R20.reuse, R6, PT ;  /* 0x000000061400720c */ /* 0x040fe20003f24070 */
[----:B------:R-:W-:-:S02]  /*a520*/  IMAD R16, R20, R11, R16 ;  /* 0x0000000b14107224 */ /* 0x000fc400078e0210 */
[----:B------:R-:W-:Y:S01]  /*a530*/  IMAD.MOV.U32 R5, RZ, RZ, R0 ;  /* 0x000000ffff057224 */ /* 0x000fe200078e0000 */
[----:B------:R0:W-:Y:S01]  /*a540*/  STL [R1+0x40], R9 ;  /* 0x0000400901007387 */ /* 0x0001e20000100800 */
[C---:B------:R-:W-:Y:S02]  /*a550*/  VIADD R0, R21.reuse, 0x86 ;  /* 0x0000008615007836 */ /* 0x040fe40000000000 */
[----:B------:R-:W-:Y:S01]  /*a560*/  @!P0 IMAD.MOV R5, RZ, RZ, -R5 ;  /* 0x000000ffff058224 */ /* 0x000fe200078e0a05 */
[----:B------:R-:W-:Y:S01]  /*a570*/  ISETP.GT.U32.AND P0, PT, R20, R16, PT ;  /* 0x000000101400720c */ /* 0x000fe20003f04070 */
[----:B------:R-:W-:Y:S01]  /*a580*/  VIADD R3, R21, 0x88 ;  /* 0x0000008815037836 */ /* 0x000fe20000000000 */
[----:B------:R-:W-:Y:S01]  /*a590*/  IABS R11, R0 ;  /* 0x00000000000b7213 */ /* 0x000fe20000000000 */
[--C-:B------:R-:W-:Y:S01]  /*a5a0*/  @!P3 IMAD.IADD R4, R4, 0x1, -R20.reuse ;  /* 0x000000010404b824 */ /* 0x100fe200078e0a14 */
[----:B------:R1:W-:Y:S01]  /*a5b0*/  STL [R1+0xc0], R5 ;  /* 0x0000c00501007387 */ /* 0x0003e20000100800 */
[--C-:B------:R-:W-:Y:S01]  /*a5c0*/  @!P6 IMAD.IADD R13, R13, 0x1, -R20.reuse ;  /* 0x000000010d0de824 */ /* 0x100fe200078e0a14 */
[----:B------:R-:W-:Y:S01]  /*a5d0*/  ISETP.GE.AND P3, PT, R10, RZ, PT ;  /* 0x000000ff0a00720c */ /* 0x000fe20003f66270 */
[----:B------:R-:W-:Y:S01]  /*a5e0*/  @!P1 IMAD.IADD R6, R6, 0x1, -R20 ;  /* 0x0000000106069824 */ /* 0x000fe200078e0a14 */
[----:B------:R-:W-:Y:S01]  /*a5f0*/  ISETP.GE.AND P1, PT, R7, RZ, PT ;  /* 0x000000ff0700720c */ /* 0x000fe20003f26270 */
[----:B0-----:R-:W-:Y:S01]  /*a600*/  IMAD.MOV.U32 R9, RZ, RZ, R4 ;  /* 0x000000ffff097224 */ /* 0x001fe200078e0004 */
[----:B------:R-:W-:Y:S01]  /*a610*/  ISETP.GT.U32.AND P6, PT, R20, R13, PT ;  /* 0x0000000d1400720c */ /* 0x000fe20003fc4070 */
[----:B------:R-:W-:-:S02]  /*a620*/  IMAD.MOV.U32 R7, RZ, RZ, R2 ;  /* 0x000000ffff077224 */ /* 0x000fc400078e0002 */
[----:B------:R-:W-:Y:S01]  /*a630*/  IMAD.HI.U32 R2, R15, R11, RZ ;  /* 0x0000000b0f027227 */ /* 0x000fe200078e00ff */
[----:B-1----:R-:W-:-:S03]  /*a640*/  IABS R5, R3 ;  /* 0x0000000300057213 */ /* 0x002fc60000000000 */
[----:B------:R-:W-:Y:S02]  /*a650*/  @!P0 IMAD.IADD R16, R16, 0x1, -R20 ;  /* 0x0000000110108824 */ /* 0x000fe400078e0a14 */
[----:B------:R-:W-:Y:S01]  /*a660*/  @!P5 IMAD.MOV R9, RZ, RZ, -R9 ;  /* 0x000000ffff09d224 */ /* 0x000fe200078e0a09 */
[C---:B------:R-:W-:Y:S01]  /*a670*/  ISETP.GT.U32.AND P5, PT, R20.reuse, R6, PT ;  /* 0x000000061400720c */ /* 0x040fe20003fa4070 */
[----:B------:R-:W-:Y:S01]  /*a680*/  IMAD.HI.U32 R4, R15, R5, RZ ;  /* 0x000000050f047227 */ /* 0x000fe200078e00ff */
[----:B------:R-:W-:Y:S02]  /*a690*/  ISETP.GT.U32.AND P0, PT, R20, R16, PT ;  /* 0x000000101400720c */ /* 0x000fe40003f04070 */
[----:B------:R0:W-:Y:S01]  /*a6a0*/  STL [R1+0xcc], R9 ;  /* 0x0000cc0901007387 */ /* 0x0001e20000100800 */
[----:B------:R-:W-:Y:S02]  /*a6b0*/  IMAD.MOV R2, RZ, RZ, -R2 ;  /* 0x000000ffff027224 */ /* 0x000fe400078e0a02 */
[----:B------:R-:W-:-:S02]  /*a6c0*/  IMAD.MOV R4, RZ, RZ, -R4 ;  /* 0x000000ffff047224 */ /* 0x000fc400078e0a04 */
[C---:B------:R-:W-:Y:S02]  /*a6d0*/  IMAD R11, R20.reuse, R2, R11 ;  /* 0x00000002140b7224 */ /* 0x040fe400078e020b */
[C---:B------:R-:W-:Y:S02]  /*a6e0*/  IMAD R5, R20.reuse, R4, R5 ;  /* 0x0000000414057224 */ /* 0x040fe400078e0205 */
[--C-:B------:R-:W-:Y:S01]  /*a6f0*/  @!P6 IMAD.IADD R13, R13, 0x1, -R20.reuse ;  /* 0x000000010d0de824 */ /* 0x100fe200078e0a14 */
[----:B------:R-:W-:Y:S01]  /*a700*/  ISETP.GT.U32.AND P6, PT, R20, R11, PT ;  /* 0x0000000b1400720c */ /* 0x000fe20003fc4070 */
[--C-:B------:R-:W-:Y:S01]  /*a710*/  @!P5 IMAD.IADD R6, R6, 0x1, -R20.reuse ;  /* 0x000000010606d824 */ /* 0x100fe200078e0a14 */
[----:B------:R-:W-:Y:S01]  /*a720*/  ISETP.GT.U32.AND P5, PT, R20, R5, PT ;  /* 0x000000051400720c */ /* 0x000fe20003fa4070 */
[C---:B------:R-:W-:Y:S02]  /*a730*/  VIADD R14, R21.reuse, 0x84 ;  /* 0x00000084150e7836 */ /* 0x040fe40000000000 */
[--C-:B------:R-:W-:Y:S01]  /*a740*/  @!P0 IMAD.IADD R16, R16, 0x1, -R20.reuse ;  /* 0x0000000110108824 */ /* 0x100fe200078e0a14 */
[----:B------:R-:W-:Y:S01]  /*a750*/  ISETP.GE.AND P0, PT, R0, RZ, PT ;  /* 0x000000ff0000720c */ /* 0x000fe20003f06270 */
[----:B------:R-:W-:Y:S01]  /*a760*/  @!P2 IMAD.MOV R7, RZ, RZ, -R7 ;  /* 0x000000ffff07a224 */ /* 0x000fe200078e0a07 */
[----:B------:R-:W-:Y:S01]  /*a770*/  IABS R4, R14 ;  /* 0x0000000e00047213 */ /* 0x000fe20000000000 */
[----:B------:R-:W-:Y:S01]  /*a780*/  VIADD R0, R21, 0x80 ;  /* 0x0000008015007836 */ /* 0x000fe20000000000 */
[----:B------:R-:W-:Y:S01]  /*a790*/  ISETP.GE.AND P2, PT, R3, RZ, PT ;  /* 0x000000ff0300720c */ /* 0x000fe20003f46270 */
[----:B------:R-:W-:Y:S01]  /*a7a0*/  VIADD R2, R21, 0x82 ;  /* 0x0000008215027836 */ /* 0x000fe20000000000 */
[----:B------:R1:W-:Y:S01]  /*a7b0*/  STL [R1+0x15c], R7 ;  /* 0x00015c0701007387 */ /* 0x0003e20000100800 */
[----:B------:R-:W-:-:S02]  /*a7c0*/  @!P6 IMAD.IADD R11, R11, 0x1, -R20 ;  /* 0x000000010b0be824 */ /* 0x000fc400078e0a14 */
[----:B------:R-:W-:Y:S01]  /*a7d0*/  IMAD.HI.U32 R12, R15, R4, RZ ;  /* 0x000000040f0c7227 */ /* 0x000fe200078e00ff */
[----:B------:R-:W-:Y:S02]  /*a7e0*/  IABS R3, R2 ;  /* 0x0000000200037213 */ /* 0x000fe40000000000 */
[----:B------:R-:W-:Y:S01]  /*a7f0*/  ISETP.GT.U32.AND P6, PT, R20, R11, PT ;  /* 0x0000000b1400720c */ /* 0x000fe20003fc4070 */
[----:B------:R-:W-:Y:S01]  /*a800*/  @!P5 IMAD.IADD R5, R5, 0x1, -R20 ;  /* 0x000000010505d824 */ /* 0x000fe200078e0a14 */
[----:B------:R-:W-:Y:S01]  /*a810*/  ISETP.GE.AND P5, PT, R14, RZ, PT ;  /* 0x000000ff0e00720c */ /* 0x000fe20003fa6270 */
[----:B0-----:R-:W-:Y:S01]  /*a820*/  IMAD.MOV.U32 R9, RZ, RZ, R6 ;  /* 0x000000ffff097224 */ /* 0x001fe200078e0006 */
[----:B-1----:R-:W-:Y:S01]  /*a830*/  IABS R7, R0 ;  /* 0x0000000000077213 */ /* 0x002fe20000000000 */
[----:B------:R-:W-:Y:S02]  /*a840*/  IMAD.MOV R12, RZ, RZ, -R12 ;  /* 0x000000ffff0c7224 */ /* 0x000fe400078e0a0c */
[----:B------:R-:W-:Y:S01]  /*a850*/  @!P4 IMAD.MOV R9, RZ, RZ, -R9 ;  /* 0x000000ffff09c224 */ /* 0x000fe200078e0a09 */
[----:B------:R-:W-:Y:S01]  /*a860*/  ISETP.GT.U32.AND P4, PT, R20, R5, PT ;  /* 0x000000051400720c */ /* 0x000fe20003f84070 */
[----:B------:R-:W-:-:S03]  /*a870*/  IMAD.HI.U32 R6, R15, R7, RZ ;  /* 0x000000070f067227 */ /* 0x000fc600078e00ff */
[----:B------:R0:W-:Y:S01]  /*a880*/  STL [R1+0x158], R9 ;  /* 0x0001580901007387 */ /* 0x0001e20000100800 */
[----:B------:R-:W-:Y:S02]  /*a890*/  IMAD R4, R20, R12, R4 ;  /* 0x0000000c14047224 */ /* 0x000fe400078e0204 */
[----:B------:R-:W-:-:S04]  /*a8a0*/  IMAD.HI.U32 R12, R15, R3, RZ ;  /* 0x000000030f0c7227 */ /* 0x000fc800078e00ff */
[----:B------:R-:W-:Y:S02]  /*a8b0*/  IMAD.MOV R6, RZ, RZ, -R6 ;  /* 0x000000ffff067224 */ /* 0x000fe400078e0a06 */
[----:B------:R-:W-:Y:S02]  /*a8c0*/  IMAD.MOV R12, RZ, RZ, -R12 ;  /* 0x000000ffff0c7224 */ /* 0x000fe400078e0a0c */
[C---:B------:R-:W-:Y:S02]  /*a8d0*/  IMAD R7, R20.reuse, R6, R7 ;  /* 0x0000000614077224 */ /* 0x040fe400078e0207 */
[----:B------:R-:W-:Y:S01]  /*a8e0*/  @!P3 IMAD.MOV R16, RZ, RZ, -R16 ;  /* 0x000000ffff10b224 */ /* 0x000fe200078e0a10 */
[C---:B------:R-:W-:Y:S01]  /*a8f0*/  ISETP.GT.U32.AND P3, PT, R20.reuse, R4, PT ;  /* 0x000000041400720c */ /* 0x040fe20003f64070 */
[C---:B------:R-:W-:Y:S02]  /*a900*/  IMAD R3, R20.reuse, R12, R3 ;  /* 0x0000000c14037224 */ /* 0x040fe400078e0203 */
[--C-:B------:R-:W-:Y:S01]  /*a910*/  @!P6 IMAD.IADD R11, R11, 0x1, -R20.reuse ;  /* 0x000000010b0be824 */ /* 0x100fe200078e0a14 */
[C---:B------:R-:W-:Y:S01]  /*a920*/  ISETP.GT.U32.AND P6, PT, R20.reuse, R7, PT ;  /* 0x000000071400720c */ /* 0x040fe20003fc4070 */
[----:B------:R-:W-:Y:S01]  /*a930*/  @!P4 IMAD.IADD R5, R5, 0x1, -R20 ;  /* 0x000000010505c824 */ /* 0x000fe200078e0a14 */
[----:B------:R-:W-:Y:S01]  /*a940*/  ISETP.GT.U32.AND P4, PT, R20, R3, PT ;  /* 0x000000031400720c */ /* 0x000fe20003f84070 */
[----:B------:R-:W-:Y:S01]  /*a950*/  VIADD R10, R21, 0x7e ;  /* 0x0000007e150a7836 */ /* 0x000fe20000000000 */
[----:B------:R1:W-:Y:S01]  /*a960*/  STL [R1+0xd0], R16 ;  /* 0x0000d01001007387 */ /* 0x0003e20000100800 */
[----:B0-----:R-:W-:-:S02]  /*a970*/  IMAD.MOV.U32 R9, RZ, RZ, R13 ;  /* 0x000000ffff097224 */ /* 0x001fc400078e000d */
[----:B------:R-:W-:Y:S01]  /*a980*/  VIADD R6, R21, 0x7c ;  /* 0x0000007c15067836 */ /* 0x000fe20000000000 */
[----:B------:R-:W-:Y:S01]  /*a990*/  IABS R14, R10 ;  /* 0x0000000a000e7213 */ /* 0x000fe20000000000 */
[----:B------:R-:W-:Y:S01]  /*a9a0*/  @!P1 IMAD.MOV R9, RZ, RZ, -R9 ;  /* 0x000000ffff099224 */ /* 0x000fe200078e0a09 */
[----:B------:R-:W-:Y:S01]  /*a9b0*/  ISETP.GE.AND P1, PT, R2, RZ, PT ;  /* 0x000000ff0200720c */ /* 0x000fe20003f26270 */
[--C-:B------:R-:W-:Y:S01]  /*a9c0*/  @!P3 IMAD.IADD R4, R4, 0x1, -R20.reuse ;  /* 0x000000010404b824 */ /* 0x100fe200078e0a14 */
[----:B------:R-:W-:Y:S01]  /*a9d0*/  IABS R12, R6 ;  /* 0x00000006000c7213 */ /* 0x000fe20000000000 */
[--C-:B------:R-:W-:Y:S01]  /*a9e0*/  @!P6 IMAD.IADD R7, R7, 0x1, -R20.reuse ;  /* 0x000000010707e824 */ /* 0x100fe200078e0a14 */
[----:B------:R0:W-:Y:S01]  /*a9f0*/  STL [R1+0x14c], R9 ;  /* 0x00014c0901007387 */ /* 0x0001e20000100800 */
[----:B------:R-:W-:Y:S01]  /*aa00*/  @!P4 IMAD.IADD R3, R3, 0x1, -R20 ;  /* 0x000000010303c824 */ /* 0x000fe200078e0a14 */
[----:B------:R-:W-:Y:S01]  /*aa10*/  ISETP.GE.AND P3, PT, R0, RZ, PT ;  /* 0x000000ff0000720c */ /* 0x000fe20003f66270 */
[----:B------:R-:W-:Y:S01]  /*aa20*/  IMAD.HI.U32 R2, R15, R14, RZ ;  /* 0x0000000e0f027227 */ /* 0x000fe200078e00ff */
[----:B------:R-:W-:-:S02]  /*aa30*/  ISETP.GT.U32.AND P4, PT, R20, R4, PT ;  /* 0x000000041400720c */ /* 0x000fc40003f84070 */
[----:B------:R-:W-:Y:S01]  /*aa40*/  ISETP.GT.U32.AND P6, PT, R20, R7, PT ;  /* 0x000000071400720c */ /* 0x000fe20003fc4070 */
[----:B------:R-:W-:Y:S02]  /*aa50*/  VIADD R0, R21, 0x7a ;  /* 0x0000007a15007836 */ /* 0x000fe40000000000 */
[----:B------:R-:W-:-:S03]  /*aa60*/  IMAD.HI.U32 R13, R15, R12, RZ ;  /* 0x0000000c0f0d7227 */ /* 0x000fc600078e00ff */
[----:B-1----:R-:W-:Y:S01]  /*aa70*/  IABS R16, R0 ;  /* 0x0000000000107213 */ /* 0x002fe20000000000 */
[----:B0-----:R-:W-:Y:S02]  /*aa80*/  IMAD.MOV.U32 R9, RZ, RZ, R5 ;  /* 0x000000ffff097224 */ /* 0x001fe400078e0005 */
[----:B------:R-:W-:Y:S02]  /*aa90*/  IMAD.MOV R2, RZ, RZ, -R2 ;  /* 0x000000ffff027224 */ /* 0x000fe400078e0a02 */
[----:B------:R-:W-:Y:S01]  /*aaa0*/  @!P2 IMAD.MOV R9, RZ, RZ, -R9 ;  /* 0x000000ffff09a224 */ /* 0x000fe200078e0a09 */
[C---:B------:R-:W-:Y:S01]  /*aab0*/  ISETP.GT.U32.AND P2, PT, R20.reuse, R3, PT ;  /* 0x000000031400720c */ /* 0x040fe20003f44070 */
[----:B------:R-:W-:Y:S02]  /*aac0*/  IMAD.MOV R13, RZ, RZ, -R13 ;  /* 0x000000ffff0d7224 */ /* 0x000fe400078e0a0d */
[----:B------:R-:W-:Y:S01]  /*aad0*/  IMAD R14, R20, R2, R14 ;  /* 0x00000002140e7224 */ /* 0x000fe200078e020e */
[----:B------:R0:W-:Y:S01]  /*aae0*/  STL [R1+0x154], R9 ;  /* 0x0001540901007387 */ /* 0x0001e20000100800 */
[----:B------:R-:W-:-:S02]  /*aaf0*/  VIADD R2, R21, 0x78 ;  /* 0x0000007815027836 */ /* 0x000fc40000000000 */
[----:B------:R-:W-:Y:S02]  /*ab00*/  IMAD R12, R20, R13, R12 ;  /* 0x0000000d140c7224 */ /* 0x000fe400078e020c */
[--C-:B------:R-:W-:Y:S01]  /*ab10*/  @!P4 IMAD.IADD R4, R4, 0x1, -R20.reuse ;  /* 0x000000010404c824 */ /* 0x100fe200078e0a14 */
[----:B------:R-:W-:Y:S01]  /*ab20*/  IABS R5, R2 ;  /* 0x0000000200057213 */ /* 0x000fe20000000000 */
[--C-:B------:R-:W-:Y:S01]  /*ab30*/  @!P6 IMAD.IADD R7, R7, 0x1, -R20.reuse ;  /* 0x000000010707e824 */ /* 0x100fe200078e0a14 */
[----:B------:R-:W-:Y:S01]  /*ab40*/  ISETP.GE.AND P4, PT, R10, RZ, PT ;  /* 0x000000ff0a00720c */ /* 0x000fe20003f86270 */
[----:B------:R-:W-:Y:S01]  /*ab50*/  @!P2 IMAD.IADD R3, R3, 0x1, -R20 ;  /* 0x000000010303a824 */ /* 0x000fe200078e0a14 */
[----:B------:R-:W-:Y:S01]  /*ab60*/  ISETP.GT.U32.AND P6, PT, R20, R12, PT ;  /* 0x0000000c1400720c */ /* 0x000fe20003fc4070 */
[----:B0-----:R-:W-:Y:S01]  /*ab70*/  IMAD.MOV.U32 R9, RZ, RZ, R11 ;  /* 0x000000ffff097224 */ /* 0x001fe200078e000b */
[----:B------:R-:W-:Y:S01]  /*ab80*/  ISETP.GE.AND P2, PT, R6, RZ, PT ;  /* 0x000000ff0600720c */ /* 0x000fe20003f46270 */
[----:B------:R-:W-:-:S02]  /*ab90*/  IMAD.MOV.U32 R11, RZ, RZ, R16 ;  /* 0x000000ffff0b7224 */ /* 0x000fc400078e0010 */
[----:B------:R-:W-:Y:S01]  /*aba0*/  @!P0 IMAD.MOV R9, RZ, RZ, -R9 ;  /* 0x000000ffff098224 */ /* 0x000fe200078e0a09 */
[----:B------:R-:W-:Y:S01]  /*abb0*/  ISETP.GT.U32.AND P0, PT, R20, R14, PT ;  /* 0x0000000e1400720c */ /* 0x000fe20003f04070 */
[----:B------:R-:W-:-:S03]  /*abc0*/  IMAD.HI.U32 R10, R15, R11, RZ ;  /* 0x0000000b0f0a7227 */ /* 0x000fc600078e00ff */
[----:B------:R0:W-:Y:S01]  /*abd0*/  STL [R1+0x150], R9 ;  /* 0x0001500901007387 */ /* 0x0001e20000100800 */
[----:B------:R-:W-:-:S04]  /*abe0*/  IMAD.HI.U32 R13, R15, R5, RZ ;  /* 0x000000050f0d7227 */ /* 0x000fc800078e00ff */
[----:B------:R-:W-:Y:S02]  /*abf0*/  IMAD.MOV R10, RZ, RZ, -R10 ;  /* 0x000000ffff0a7224 */ /* 0x000fe400078e0a0a */
[----:B------:R-:W-:Y:S02]  /*ac00*/  IMAD.MOV R6, RZ, RZ, -R13 ;  /* 0x000000ffff067224 */ /* 0x000fe400078e0a0d */
[----:B------:R-:W-:Y:S02]  /*ac10*/  IMAD R11, R20, R10, R11 ;  /* 0x0000000a140b7224 */ /* 0x000fe400078e020b */
[----:B------:R-:W-:Y:S02]  /*ac20*/  VIADD R13, R21, 0x76 ;  /* 0x00000076150d7836 */ /* 0x000fe40000000000 */
[----:B------:R-:W-:Y:S01]  /*ac30*/  @!P6 IMAD.IADD R12, R12, 0x1, -R20 ;  /* 0x000000010c0ce824 */ /* 0x000fe200078e0a14 */
[----:B------:R-:W-:Y:S01]  /*ac40*/  ISETP.GT.U32.AND P6, PT, R20, R11, PT ;  /* 0x0000000b1400720c */ /* 0x000fe20003fc4070 */
[----:B------:R-:W-:Y:S01]  /*ac50*/  IMAD.MOV.U32 R16, RZ, RZ, R4 ;  /* 0x000000ffff107224 */ /* 0x000fe200078e0004 */
[----:B------:R-:W-:Y:S01]  /*ac60*/  IABS R10, R13 ;  /* 0x0000000d000a7213 */ /* 0x000fe20000000000 */
[----:B0-----:R-:W-:-:S02]  /*ac70*/  IMAD.MOV.U32 R9, RZ, RZ, R3 ;  /* 0x000000ffff097224 */ /* 0x001fc400078e0003 */
[----:B------:R-:W-:Y:S01]  /*ac80*/  @!P0 IMAD.IADD R14, R14, 0x1, -R20 ;  /* 0x000000010e0e8824 */ /* 0x000fe200078e0a14 */
[----:B------:R-:W-:Y:S01]  /*ac90*/  ISETP.GE.AND P0, PT, R0, RZ, PT ;  /* 0x000000ff0000720c */ /* 0x000fe20003f06270 */
[----:B------:R-:W-:Y:S02]  /*aca0*/  @!P5 IMAD.MOV R16, RZ, RZ, -R16 ;  /* 0x000000ffff10d224 */ /* 0x000fe400078e0a10 */
[----:B------:R-:W-:Y:S01]  /*acb0*/  @!P1 IMAD.MOV R9, RZ, RZ, -R9 ;  /* 0x000000ffff099224 */ /* 0x000fe200078e0a09 */
[C---:B------:R-:W-:Y:S01]  /*acc0*/  ISETP.GT.U32.AND P5, PT, R20.reuse, R14, PT ;  /* 0x0000000e1400720c */ /* 0x040fe20003fa4070 */
[----:B------:R-:W-:Y:S01]  /*acd0*/  IMAD.MOV.U32 R4, RZ, RZ, R10 ;  /* 0x000000ffff047224 */ /* 0x000fe200078e000a */
[----:B------:R-:W-:Y:S01]  /*ace0*/  STL [R1+0x140], R16 ;  /* 0x0001401001007387 */ /* 0x000fe20000100800 */
[C---:B------:R-:W-:Y:S01]  /*acf0*/  ISETP.GT.U32.AND P1, PT, R20.reuse, R12, PT ;  /* 0x0000000c1400720c */ /* 0x040fe20003f24070 */
[----:B------:R-:W-:Y:S02]  /*ad00*/  IMAD R5, R20, R6, R5 ;  /* 0x0000000614057224 */ /* 0x000fe400078e0205 */
[----:B------:R-:W-:Y:S01]  /*ad10*/  IMAD.HI.U32 R10, R15, R4, RZ ;  /* 0x000000040f0a7227 */ /* 0x000fe200078e00ff */
[----:B------:R0:W-:Y:S03]  /*ad20*/  STL [R1+0x148], R9 ;  /* 0x0001480901007387 */ /* 0x0001e60000100800 */
[----:B------:R-:W-:-:S02]  /*ad30*/  VIADD R6, R21, 0x72 ;  /* 0x0000007215067836 */ /* 0x000fc40000000000 */
[----:B------:R-:W-:Y:S02]  /*ad40*/  @!P6 IMAD.IADD R11, R11, 0x1, -R20 ;  /* 0x000000010b0be824 */ /* 0x000fe400078e0a14 */
[----:B------:R-:W-:Y:S02]  /*ad50*/  IMAD.MOV R10, RZ, RZ, -R10 ;  /* 0x000000ffff0a7224 */ /* 0x000fe400078e0a0a */
[----:B------:R-:W-:Y:S01]  /*ad60*/  VIADD R0, R21, 0x74 ;  /* 0x0000007415007836 */ /* 0x000fe20000000000 */
[C---:B------:R-:W-:Y:S01]  /*ad70*/  ISETP.GT.U32.AND P6, PT, R20.reuse, R11, PT ;  /* 0x0000000b1400720c */ /* 0x040fe20003fc4070 */
[----:B0-----:R-:W-:Y:S01]  /*ad80*/  IMAD.MOV.U32 R9, RZ, RZ, R7 ;  /* 0x000000ffff097224 */ /* 0x001fe200078e0007 */
[----:B------:R-:W-:Y:S01]  /*ad90*/  IABS R7, R6 ;  /* 0x0000000600077213 */ /* 0x000fe20000000000 */
[C---:B------:R-:W-:Y:S01]  /*ada0*/  IMAD R4, R20.reuse, R10, R4 ;  /* 0x0000000a14047224 */ /* 0x040fe200078e0204 */
[----:B------:R-:W-:Y:S01]  /*adb0*/  IABS R3, R0 ;  /* 0x0000000000037213 */ /* 0x000fe20000000000 */
[----:B------:R-:W-:Y:S01]  /*adc0*/  @!P3 IMAD.MOV R9, RZ, RZ, -R9 ;  /* 0x000000ffff09b224 */ /* 0x000fe200078e0a09 */
[----:B------:R-:W-:Y:S01]  /*add0*/  ISETP.GT.U32.AND P3, PT, R20, R5, PT ;  /* 0x000000051400720c */ /* 0x000fe20003f64070 */
[--C-:B------:R-:W-:Y:S01]  /*ade0*/  @!P5 IMAD.IADD R14, R14, 0x1, -R20.reuse ;  /* 0x000000010e0ed824 */ /* 0x100fe200078e0a14 */
[----:B------:R-:W-:Y:S01]  /*adf0*/  ISETP.GE.AND P5, PT, R2, RZ, PT ;  /* 0x000000ff0200720c */ /* 0x000fe20003fa6270 */
[----:B------:R-:W-:Y:S01]  /*ae00*/  @!P1 IMAD.IADD R12, R12, 0x1, -R20 ;  /* 0x000000010c0c9824 */ /* 0x000fe200078e0a14 */
[----:B------:R-:W-:Y:S01]  /*ae10*/  ISETP.GT.U32.AND P1, PT, R20, R4, PT ;  /* 0x000000041400720c */ /* 0x000fe20003f24070 */
[----:B------:R-:W-:Y:S01]  /*ae20*/  IMAD.MOV.U32 R2, RZ, RZ, R7 ;  /* 0x000000ffff027224 */ /* 0x000fe200078e0007 */
[----:B------:R0:W-:Y:S01]  /*ae30*/  STL [R1+0x144], R9 ;  /* 0x0001440901007387 */ /* 0x0001e20000100800 */
[----:B------:R-:W-:-:S04]  /*ae40*/  IMAD.HI.U32 R16, R15, R3, RZ ;  /* 0x000000030f107227 */ /* 0x000fc800078e00ff */
[----:B------:R-:W-:-:S04]  /*ae50*/  IMAD.HI.U32 R10, R15, R2, RZ ;  /* 0x000000020f0a7227 */ /* 0x000fc800078e00ff */
[----:B------:R-:W-:Y:S02]  /*ae60*/  VIADD R7, R21, 0x70 ;  /* 0x0000007015077836 */ /* 0x000fe40000000000 */
[----:B0-----:R-:W-:Y:S02]  /*ae70*/  IMAD.MOV.U32 R9, RZ, RZ, R14 ;  /* 0x000000ffff097224 */ /* 0x001fe400078e000e */
[----:B------:R-:W-:Y:S02]  /*ae80*/  IMAD.MOV R16, RZ, RZ, -R16 ;  /* 0x000000ffff107224 */ /* 0x000fe400078e0a10 */
[----:B------:R-:W-:Y:S01]  /*ae90*/  @!P3 IMAD.IADD R5, R5, 0x1, -R20 ;  /* 0x000000010505b824 */ /* 0x000fe200078e0a14 */
[----:B------:R-:W-:Y:S01]  /*aea0*/  ISETP.GE.AND P3, PT, R13, RZ, PT ;  /* 0x000000ff0d00720c */ /* 0x000fe20003f66270 */
[----:B------:R-:W-:Y:S01]  /*aeb0*/  @!P4 IMAD.MOV R9, RZ, RZ, -R9 ;  /* 0x000000ffff09c224 */ /* 0x000fe200078e0a09 */
[----:B------:R-:W-:Y:S01]  /*aec0*/  IABS R13, R7 ;  /* 0x00000007000d7213 */ /* 0x000fe20000000000 */
[----:B------:R-:W-:Y:S01]  /*aed0*/  IMAD.MOV R14, RZ, RZ, -R10 ;  /* 0x000000ffff0e7224 */ /* 0x000fe200078e0a0a */
[C---:B------:R-:W-:Y:S01]  /*aee0*/  ISETP.GT.U32.AND P4, PT, R20.reuse, R5, PT ;  /* 0x000000051400720c */ /* 0x040fe20003f84070 */
[----:B------:R-:W-:Y:S01]  /*aef0*/  @!P6 IMAD.IADD R11, R11, 0x1, -R20 ;  /* 0x000000010b0be824 */ /* 0x000fe200078e0a14 */
[----:B------:R0:W-:Y:S01]  /*af00*/  STL [R1+0x120], R9 ;  /* 0x0001200901007387 */ /* 0x0001e20000100800 */
[----:B------:R-:W-:-:S02]  /*af10*/  IMAD R3, R20, R16, R3 ;  /* 0x0000001014037224 */ /* 0x000fc400078e0203 */
[----:B------:R-:W-:Y:S02]  /*af20*/  IMAD R2, R20, R14, R2 ;  /* 0x0000000e14027224 */ /* 0x000fe400078e0202 */
[----:B------:R-:W-:Y:S01]  /*af30*/  @!P1 IMAD.IADD R4, R4, 0x1, -R20 ;  /* 0x0000000104049824 */ /* 0x000fe200078e0a14 */
[C---:B------:R-:W-:Y:S01]  /*af40*/  ISETP.GT.U32.AND P6, PT, R20.reuse, R3, PT ;  /* 0x000000031400720c */ /* 0x040fe20003fc4070 */
[----:B------:R-:W-:Y:S02]  /*af50*/  IMAD.MOV.U32 R10, RZ, RZ, R13 ;  /* 0x000000ffff0a7224 */ /* 0x000fe400078e000d */
[----:B------:R-:W-:Y:S01]  /*af60*/  IMAD.MOV.U32 R13, RZ, RZ, R12 ;  /* 0x000000ffff0d7224 */ /* 0x000fe200078e000c */
[----:B------:R-:W-:Y:S01]  /*af70*/  ISETP.GT.U32.AND P1, PT, R20, R4, PT ;  /* 0x000000041400720c */ /* 0x000fe20003f24070 */
[----:B0-----:R-:W-:Y:S02]  /*af80*/  IMAD.MOV.U32 R9, RZ, RZ, R11 ;  /* 0x000000ffff097224 */ /* 0x001fe400078e000b */
[----:B------:R-:W-:Y:S01]  /*af90*/  @!P2 IMAD.MOV R13, RZ, RZ, -R13 ;  /* 0x000000ffff0da224 */ /* 0x000fe200078e0a0d */
[----:B------:R-:W-:Y:S01]  /*afa0*/  ISETP.GE.AND P2, PT, R0, RZ, PT ;  /* 0x000000ff0000720c */ /* 0x000fe20003f46270 */
[----:B------:R-:W-:Y:S01]  /*afb0*/  @!P0 IMAD.MOV R9, RZ, RZ, -R9 ;  /* 0x000000ffff098224 */ /* 0x000fe200078e0a09 */
[----:B------:R-:W-:Y:S01]  /*afc0*/  ISETP.GT.U32.AND P0, PT, R20, R2, PT ;  /* 0x000000021400720c */ /* 0x000fe20003f04070 */
[--C-:B------:R-:W-:Y:S01]  /*afd0*/  @!P4 IMAD.IADD R5, R5, 0x1, -R20.reuse ;  /* 0x000000010505c824 */ /* 0x100fe200078e0a14 */
[----:B------:R-:W-:Y:S01]  /*afe0*/  STL [R1+0x128], R13 ;  /* 0x0001280d01007387 */ /* 0x000fe20000100800 */
[--C-:B------:R-:W-:Y:S01]  /*aff0*/  @!P6 IMAD.IADD R3, R3, 0x1, -R20.reuse ;  /* 0x000000010303e824 */ /* 0x100fe200078e0a14 */
[----:B------:R-:W-:Y:S01]  /*b000*/  ISETP.GE.AND P4, PT, R6, RZ, PT ;  /* 0x000000ff0600720c */ /* 0x000fe20003f86270 */
[----:B------:R-:W-:Y:S01]  /*b010*/  IMAD.HI.U32 R12, R15, R10, RZ ;  /* 0x0000000a0f0c7227 */ /* 0x000fe200078e00ff */
[----:B------:R0:W-:Y:S03]  /*b020*/  STL [R1+0x130], R9 ;  /* 0x0001300901007387 */ /* 0x0001e60000100800 */
[----:B------:R-:W-:Y:S01]  /*b030*/  @!P1 IMAD.IADD R4, R4, 0x1, -R20 ;  /* 0x0000000104049824 */ /* 0x000fe200078e0a14 */
[----:B------:R-:W-:Y:S01]  /*b040*/  ISETP.GE.AND P1, PT, R7, RZ, PT ;  /* 0x000000ff0700720c */ /* 0x000fe20003f26270 */
[----:B------:R-:W-:-:S02]  /*b050*/  VIADD R7, R21, 0x6e ;  /* 0x0000006e15077836 */ /* 0x000fc40000000000 */
[----:B------:R-:W-:Y:S02]  /*b060*/  @!P0 IMAD.IADD R2, R2, 0x1, -R20 ;  /* 0x0000000102028824 */ /* 0x000fe400078e0a14 */
[----:B------:R-:W-:Y:S01]  /*b070*/  IMAD.MOV R12, RZ, RZ, -R12 ;  /* 0x000000ffff0c7224 */ /* 0x000fe200078e0a0c */
[----:B------:R-:W-:Y:S01]  /*b080*/  ISETP.GE.AND P6, PT, R7, RZ, PT ;  /* 0x000000ff0700720c */ /* 0x000fe20003fc6270 */
[----:B0-----:R-:W-:Y:S01]  /*b090*/  IMAD.MOV.U32 R9, RZ, RZ, R5 ;  /* 0x000000ffff097224 */ /* 0x001fe200078e0005 */
[C---:B------:R-:W-:Y:S01]  /*b0a0*/  ISETP.GT.U32.AND P0, PT, R20.reuse, R2, PT ;  /* 0x000000021400720c */ /* 0x040fe20003f04070 */
[C---:B------:R-:W-:Y:S01]  /*b0b0*/  IMAD R0, R20.reuse, R12, R10 ;  /* 0x0000000c14007224 */ /* 0x040fe200078e020a */
[----:B------:R-:W-:Y:S01]  /*b0c0*/  IABS R7, R7 ;  /* 0x0000000700077213 */ /* 0x000fe20000000000 */
[----:B------:R-:W-:Y:S01]  /*b0d0*/  @!P5 IMAD.MOV R9, RZ, RZ, -R9 ;  /* 0x000000ffff09d224 */ /* 0x000fe200078e0a09 */
[----:B------:R-:W-:Y:S01]  /*b0e0*/  ISETP.GT.U32.AND P5, PT, R20, R3, PT ;  /* 0x000000031400720c */ /* 0x000fe20003fa4070 */
[----:B------:R-:W-:-:S02]  /*b0f0*/  VIADD R10, R21, 0x6c ;  /* 0x0000006c150a7836 */ /* 0x000fc40000000000 */
[----:B------:R-:W-:Y:S01]  /*b100*/  @!P3 IMAD.MOV R4, RZ, RZ, -R4 ;  /* 0x000000ffff04b224 */ /* 0x000fe200078e0a04 */
[----:B------:R-:W-:Y:S01]  /*b110*/  ISETP.GT.U32.AND P3, PT, R20, R0, PT ;  /* 0x000000001400720c */ /* 0x000fe20003f64070 */
[----:B------:R-:W-:Y:S01]  /*b120*/  IMAD.HI.U32 R11, R15, R7, RZ ;  /* 0x000000070f0b7227 */ /* 0x000fe200078e00ff */
[----:B------:R-:W-:Y:S01]  /*b130*/  IABS R5, R10 ;  /* 0x0000000a00057213 */ /* 0x000fe20000000000 */
[----:B------:R0:W-:Y:S02]  /*b140*/  STL [R1+0x138], R9 ;  /* 0x0001380901007387 */ /* 0x0001e40000100800 */
[----:B------:R-:W-:Y:S02]  /*b150*/  VIADD R6, R21, 0x6a ;  /* 0x0000006a15067836 */ /* 0x000fe40000000000 */
[--C-:B------:R-:W-:Y:S01]  /*b160*/  @!P0 IMAD.IADD R2, R2, 0x1, -R20.reuse ;  /* 0x0000000102028824 */ /* 0x100fe200078e0a14 */
[----:B------:R1:W-:Y:S01]  /*b170*/  STL [R1+0x13c], R4 ;  /* 0x00013c0401007387 */ /* 0x0003e20000100800 */
[----:B------:R-:W-:Y:S01]  /*b180*/  @!P5 IMAD.IADD R3, R3, 0x1, -R20 ;  /* 0x000000010303d824 */ /* 0x000fe200078e0a14 */
[----:B------:R-:W-:Y:S01]  /*b190*/  ISETP.GE.AND P5, PT, R10, RZ, PT ;  /* 0x000000ff0a00720c */ /* 0x000fe20003fa6270 */
[----:B------:R-:W-:Y:S01]  /*b1a0*/  IMAD.MOV R10, RZ, RZ, -R11 ;  /* 0x000000ffff0a7224 */ /* 0x000fe200078e0a0b */
[----:B------:R-:W-:Y:S01]  /*b1b0*/  IABS R14, R6 ;  /* 0x00000006000e7213 */ /* 0x000fe20000000000 */
[----:B0-----:R-:W-:Y:S01]  /*b1c0*/  IMAD.MOV.U32 R9, RZ, RZ, R2 ;  /* 0x000000ffff097224 */ /* 0x001fe200078e0002 */
[----:B------:R-:W-:Y:S01]  /*b1d0*/  ISETP.GE.AND P0, PT, R6, RZ, PT ;  /* 0x000000ff0600720c */ /* 0x000fe20003f06270 */
[----:B------:R-:W-:Y:S01]  /*b1e0*/  IMAD R6, R20, R10, R7 ;  /* 0x0000000a14067224 */ /* 0x000fe200078e0207 */
[----:B------:R-:W-:Y:S01]  /*b1f0*/  IABS R11, R22 ;  /* 0x00000016000b7213 */ /* 0x000fe20000000000 */
[----:B------:R-:W-:-:S02]  /*b200*/  @!P4 IMAD.MOV R9, RZ, RZ, -R9 ;  /* 0x000000ffff09c224 */ /* 0x000fc400078e0a09 */
[----:B------:R-:W-:Y:S01]  /*b210*/  @!P3 IMAD.IADD R0, R0, 0x1, -R20 ;  /* 0x000000010000b824 */ /* 0x000fe200078e0a14 */
[----:B------:R-:W-:Y:S01]  /*b220*/  ISETP.GT.U32.AND P4, PT, R20, R6, PT ;  /* 0x000000061400720c */ /* 0x000fe20003f84070 */
[----:B-1----:R-:W-:-:S03]  /*b230*/  IMAD.HI.U32 R4, R15, R5, RZ ;  /* 0x000000050f047227 */ /* 0x002fc600078e00ff */
[C---:B------:R-:W-:Y:S01]  /*b240*/  ISETP.GT.U32.AND P3, PT, R20.reuse, R0, PT ;  /* 0x000000001400720c */ /* 0x040fe20003f64070 */
[----:B------:R-:W-:Y:S02]  /*b250*/  IMAD.MOV.U32 R12, RZ, RZ, R3 ;  /* 0x000000ffff0c7224 */ /* 0x000fe400078e0003 */
[----:B------:R-:W-:Y:S02]  /*b260*/  IMAD.MOV R4, RZ, RZ, -R4 ;  /* 0x000000ffff047224 */ /* 0x000fe400078e0a04 */
[----:B------:R-:W-:Y:S02]  /*b270*/  @!P2 IMAD.MOV R12, RZ, RZ, -R12 ;  /* 0x000000ffff0ca224 */ /* 0x000fe400078e0a0c */
[----:B------:R-:W-:Y:S02]  /*b280*/  IMAD R5, R20, R4, R5 ;  /* 0x0000000414057224 */ /* 0x000fe400078e0205 */
[----:B------:R-:W-:Y:S01]  /*b290*/  @!P4 IMAD.IADD R6, R6, 0x1, -R20 ;  /* 0x000000010606c824 */ /* 0x000fe200078e0a14 */
[----:B------:R0:W-:Y:S01]  /*b2a0*/  STL [R1+0x134], R12 ;  /* 0x0001340c01007387 */ /* 0x0001e20000100800 */
[----:B------:R-:W-:-:S02]  /*b2b0*/  VIADD R7, R21, 0x68 ;  /* 0x0000006815077836 */ /* 0x000fc40000000000 */
[----:B------:R-:W-:Y:S01]  /*b2c0*/  @!P3 IMAD.IADD R0, R0, 0x1, -R20 ;  /* 0x000000010000b824 */ /* 0x000fe200078e0a14 */
[C---:B------:R-:W-:Y:S01]  /*b2d0*/  ISETP.GT.U32.AND P4, PT, R20.reuse, R6, PT ;  /* 0x000000061400720c */ /* 0x040fe20003f84070 */
[----:B------:R-:W-:Y:S01]  /*b2e0*/  IMAD.HI.U32 R4, R15, R14, RZ ;  /* 0x0000000e0f047227 */ /* 0x000fe200078e00ff */
[----:B------:R1:W-:Y:S01]  /*b2f0*/  STL [R1+0x1b8], R9 ;  /* 0x0001b80901007387 */ /* 0x0003e20000100800 */
[----:B------:R-:W-:Y:S02]  /*b300*/  IABS R13, R7 ;  /* 0x00000007000d7213 */ /* 0x000fe40000000000 */
[----:B------:R-:W-:Y:S01]  /*b310*/  IMAD.MOV R4, RZ, RZ, -R4 ;  /* 0x000000ffff047224 */ /* 0x000fe200078e0a04 */
[----:B------:R-:W-:Y:S01]  /*b320*/  ISETP.GE.AND P2, PT, R7, RZ, PT ;  /* 0x000000ff0700720c */ /* 0x000fe20003f46270 */
[----:B0-----:R-:W-:Y:S02]  /*b330*/  VIADD R12, R21, 0x66 ;  /* 0x00000066150c7836 */ /* 0x001fe40000000000 */
[----:B------:R-:W-:-:S02]  /*b340*/  IMAD R14, R20, R4, R14 ;  /* 0x00000004140e7224 */ /* 0x000fc400078e020e */
[----:B------:R-:W-:Y:S01]  /*b350*/  IMAD.HI.U32 R2, R15, R13, RZ ;  /* 0x0000000d0f027227 */ /* 0x000fe200078e00ff */
[----:B------:R-:W-:Y:S02]  /*b360*/  ISETP.GE.AND P3, PT, R12, RZ, PT ;  /* 0x000000ff0c00720c */ /* 0x000fe40003f66270 */
[----:B------:R-:W-:Y:S01]  /*b370*/  IABS R12, R12 ;  /* 0x0000000c000c7213 */ /* 0x000fe20000000000 */
[----:B-1----:R-:W-:Y:S02]  /*b380*/  IMAD.MOV.U32 R9, RZ, RZ, R0 ;  /* 0x000000ffff097224 */ /* 0x002fe400078e0000 */
[----:B------:R-:W-:Y:S01]  /*b390*/  @!P4 IMAD.IADD R6, R6, 0x1, -R20 ;  /* 0x000000010606c824 */ /* 0x000fe200078e0a14 */
[C---:B------:R-:W-:Y:S01]  /*b3a0*/  ISETP.GT.U32.AND P4, PT, R20.reuse, R14, PT ;  /* 0x0000000e1400720c */ /* 0x040fe20003f84070 */
[----:B------:R-:W-:Y:S01]  /*b3b0*/  @!P1 IMAD.MOV R9, RZ, RZ, -R9 ;  /* 0x000000ffff099224 */ /* 0x000fe200078e0a09 */
[----:B------:R-:W-:Y:S01]  /*b3c0*/  ISETP.GT.U32.AND P1, PT, R20, R5, PT ;  /* 0x000000051400720c */ /* 0x000fe20003f24070 */
[----:B------:R-:W-:-:S02]  /*b3d0*/  IMAD.MOV R2, RZ, RZ, -R2 ;  /* 0x000000ffff027224 */ /* 0x000fc400078e0a02 */
[C---:B------:R-:W-:Y:S01]  /*b3e0*/  VIADD R16, R21.reuse, 0x62 ;  /* 0x0000006215107836 */ /* 0x040fe20000000000 */
[----:B------:R0:W-:Y:S01]  /*b3f0*/  STL [R1+0x12c], R9 ;  /* 0x00012c0901007387 */ /* 0x0001e20000100800 */
[----:B------:R-:W-:Y:S02]  /*b400*/  IMAD R13, R20, R2, R13 ;  /* 0x00000002140d7224 */ /* 0x000fe400078e020d */
[----:B------:R-:W-:Y:S01]  /*b410*/  VIADD R18, R21, 0x60 ;  /* 0x0000006015127836 */ /* 0x000fe20000000000 */
[----:B------:R-:W-:Y:S01]  /*b420*/  IABS R10, R16 ;  /* 0x00000010000a7213 */ /* 0x000fe20000000000 */
[----:B------:R-:W-:-:S03]  /*b430*/  IMAD.HI.U32 R3, R15, R12, RZ ;  /* 0x0000000c0f037227 */ /* 0x000fc600078e00ff */
[----:B------:R-:W-:Y:S01]  /*b440*/  IABS R7, R18 ;  /* 0x0000001200077213 */ /* 0x000fe20000000000 */
[--C-:B------:R-:W-:Y:S01]  /*b450*/  @!P1 IMAD.IADD R5, R5, 0x1, -R20.reuse ;  /* 0x0000000105059824 */ /* 0x100fe200078e0a14 */
[----:B------:R-:W-:Y:S01]  /*b460*/  ISETP.GT.U32.AND P1, PT, R20, R13, PT ;  /* 0x0000000d1400720c */ /* 0x000fe20003f24070 */
[----:B------:R-:W-:Y:S02]  /*b470*/  @!P4 IMAD.IADD R14, R14, 0x1, -R20 ;  /* 0x000000010e0ec824 */ /* 0x000fe400078e0a14 */
[----:B0-----:R-:W-:Y:S01]  /*b480*/  IMAD.MOV.U32 R9, RZ, RZ, R6 ;  /* 0x000000ffff097224 */ /* 0x001fe200078e0006 */
[----:B------:R-:W-:Y:S01]  /*b490*/  ISETP.GT.U32.AND P4, PT, R20, R5, PT ;  /* 0x000000051400720c */ /* 0x000fe20003f84070 */
[----:B------:R-:W-:-:S04]  /*b4a0*/  IMAD.HI.U32 R2, R15, R11, RZ ;  /* 0x0000000b0f027227 */ /* 0x000fc800078e00ff */
[----:B------:R-:W-:Y:S02]  /*b4b0*/  IMAD.MOV R3, RZ, RZ, -R3 ;  /* 0x000000ffff037224 */ /* 0x000fe400078e0a03 */
[----:B------:R-:W-:Y:S02]  /*b4c0*/  @!P6 IMAD.MOV R9, RZ, RZ, -R9 ;  /* 0x000000ffff09e224 */ /* 0x000fe400078e0a09 */
[----:B------:R-:W-:Y:S01]  /*b4d0*/  @!P1 IMAD.IADD R13, R13, 0x1, -R20 ;  /* 0x000000010d0d9824 */ /* 0x000fe200078e0a14 */
[C---:B------:R-:W-:Y:S01]  /*b4e0*/  ISETP.GT.U32.AND P1, PT, R20.reuse, R14, PT ;  /* 0x0000000e1400720c */ /* 0x040fe20003f24070 */
[----:B------:R-:W-:Y:S01]  /*b4f0*/  IMAD.MOV R2, RZ, RZ, -R2 ;  /* 0x000000ffff027224 */ /* 0x000fe200078e0a02 */
[----:B------:R0:W-:Y:S01]  /*b500*/  STL [R1+0x124], R9 ;  /* 0x0001240901007387 */ /* 0x0001e20000100800 */
[C---:B------:R-:W-:Y:S01]  /*b510*/  IMAD R12, R20.reuse, R3, R12 ;  /* 0x00000003140c7224 */ /* 0x040fe200078e020c */
[----:B------:R-:W-:Y:S01]  /*b520*/  ISETP.GT.U32.AND P6, PT, R20, R13, PT ;  /* 0x0000000d1400720c */ /* 0x000fe20003fc4070 */
[----:B------:R-:W-:-:S02]  /*b530*/  @!P4 IMAD.IADD R5, R5, 0x1, -R20 ;  /* 0x000000010505c824 */ /* 0x000fc400078e0a14 */
[----:B------:R-:W-:Y:S01]  /*b540*/  IMAD.HI.U32 R0, R15, R10, RZ ;  /* 0x0000000a0f007227 */ /* 0x000fe200078e00ff */
[----:B------:R-:W-:-:S03]  /*b550*/  ISETP.GT.U32.AND P4, PT, R20, R12, PT ;  /* 0x0000000c1400720c */ /* 0x000fc60003f84070 */
[----:B------:R-:W-:-:S04]  /*b560*/  IMAD.HI.U32 R24, R15, R7, RZ ;  /* 0x000000070f187227 */ /* 0x000fc800078e00ff */
[C---:B------:R-:W-:Y:S02]  /*b570*/  IMAD R11, R20.reuse, R2, R11 ;  /* 0x00000002140b7224 */ /* 0x040fe400078e020b */
[----:B0-----:R-:W-:Y:S02]  /*b580*/  IMAD.MOV.U32 R9, RZ, RZ, R5 ;  /* 0x000000ffff097224 */ /* 0x001fe400078e0005 */
[----:B------:R-:W-:Y:S02]  /*b590*/  IMAD.MOV R0, RZ, RZ, -R0 ;  /* 0x000000ffff007224 */ /* 0x000fe400078e0a00 */
[----:B------:R-:W-:Y:S02]  /*b5a0*/  IMAD.MOV R24, RZ, RZ, -R24 ;  /* 0x000000ffff187224 */ /* 0x000fe400078e0a18 */
[----:B------:R-:W-:Y:S01]  /*b5b0*/  @!P5 IMAD.MOV R9, RZ, RZ, -R9 ;  /* 0x000000ffff09d224 */ /* 0x000fe200078e0a09 */
[C---:B------:R-:W-:Y:S01]  /*b5c0*/  ISETP.GT.U32.AND P5, PT, R20.reuse, R11, PT ;  /* 0x0000000b1400720c */ /* 0x040fe20003fa4070 */
[----:B------:R-:W-:-:S02]  /*b5d0*/  IMAD R10, R20, R0, R10 ;  /* 0x00000000140a7224 */ /* 0x000fc400078e020a */
[----:B------:R-:W-:Y:S01]  /*b5e0*/  IMAD R7, R20, R24, R7 ;  /* 0x0000001814077224 */ /* 0x000fe200078e0207 */
[----:B------:R0:W-:Y:S01]  /*b5f0*/  STL [R1+0x118], R9 ;  /* 0x0001180901007387 */ /* 0x0001e20000100800 */
[----:B------:R-:W-:Y:S02]  /*b600*/  VIADD R19, R21, 0x5e ;  /* 0x0000005e15137836 */ /* 0x000fe40000000000 */
[--C-:B------:R-:W-:Y:S01]  /*b610*/  @!P1 IMAD.IADD R14, R14, 0x1, -R20.reuse ;  /* 0x000000010e0e9824 */ /* 0x100fe200078e0a14 */
[C---:B------:R-:W-:Y:S01]  /*b620*/  ISETP.GT.U32.AND P1, PT, R20.reuse, R10, PT ;  /* 0x0000000a1400720c */ /* 0x040fe20003f24070 */
[----:B------:R-:W-:Y:S01]  /*b630*/  @!P6 IMAD.IADD R13, R13, 0x1, -R20 ;  /* 0x000000010d0de824 */ /* 0x000fe200078e0a14 */
[----:B------:R-:W-:Y:S01]  /*b640*/  ISETP.GT.U32.AND P6, PT, R20, R7, PT ;  /* 0x000000071400720c */ /* 0x000fe20003fc4070 */
[C---:B------:R-:W-:Y:S01]  /*b650*/  VIADD R17, R21.reuse, 0x5c ;  /* 0x0000005c15117836 */ /* 0x040fe20000000000 */
[----:B------:R-:W-:Y:S01]  /*b660*/  IABS R3, R19 ;  /* 0x0000001300037213 */ /* 0x000fe20000000000 */
[----:B------:R-:W-:-:S02]  /*b670*/  VIADD R4, R21, 0x5a ;  /* 0x0000005a15047836 */ /* 0x000fc40000000000 */
[----:B------:R-:W-:Y:S01]  /*b680*/  @!P4 IMAD.IADD R12, R12, 0x1, -R20 ;  /* 0x000000010c0cc824 */ /* 0x000fe200078e0a14 */
[----:B------:R-:W-:Y:S01]  /*b690*/  IABS R2, R17 ;  /* 0x0000001100027213 */ /* 0x000fe20000000000 */
[----:B0-----:R-:W-:Y:S01]  /*b6a0*/  IMAD.MOV.U32 R9, RZ, RZ, R14 ;  /* 0x000000ffff097224 */ /* 0x001fe200078e000e */
[----:B------:R-:W-:Y:S01]  /*b6b0*/  IABS R0, R4 ;  /* 0x0000000400007213 */ /* 0x000fe20000000000 */
[----:B------:R-:W-:Y:S01]  /*b6c0*/  @!P5 IMAD.IADD R11, R11, 0x1, -R20 ;  /* 0x000000010b0bd824 */ /* 0x000fe200078e0a14 */
[----:B------:R-:W-:Y:S01]  /*b6d0*/  ISETP.GT.U32.AND P5, PT, R20, R12, PT ;  /* 0x0000000c1400720c */ /* 0x000fe20003fa4070 */
[----:B------:R-:W-:Y:S01]  /*b6e0*/  IMAD.HI.U32 R23, R15, R3, RZ ;  /* 0x000000030f177227 */ /* 0x000fe200078e00ff */
[----:B------:R-:W-:-:S03]  /*b6f0*/  ISETP.GE.AND P4, PT, R22, RZ, PT ;  /* 0x000000ff1600720c */ /* 0x000fc60003f86270 */
[----:B------:R-:W-:-:S04]  /*b700*/  IMAD.HI.U32 R6, R15, R2, RZ ;  /* 0x000000020f067227 */ /* 0x000fc800078e00ff */
[----:B------:R-:W-:Y:S02]  /*b710*/  @!P0 IMAD.MOV R9, RZ, RZ, -R9 ;  /* 0x000000ffff098224 */ /* 0x000fe400078e0a09 */
[----:B------:R-:W-:Y:S02]  /*b720*/  IMAD.MOV R23, RZ, RZ, -R23 ;  /* 0x000000ffff177224 */ /* 0x000fe400078e0a17 */
[--C-:B------:R-:W-:Y:S01]  /*b730*/  @!P1 IMAD.IADD R10, R10, 0x1, -R20.reuse ;  /* 0x000000010a0a9824 */ /* 0x100fe200078e0a14 */
[C---:B------:R-:W-:Y:S01]  /*b740*/  ISETP.GT.U32.AND P1, PT, R20.reuse, R11, PT ;  /* 0x0000000b1400720c */ /* 0x040fe20003f24070 */
[----:B------:R-:W-:Y:S01]  /*b750*/  @!P6 IMAD.IADD R7, R7, 0x1, -R20 ;  /* 0x000000010707e824 */ /* 0x000fe200078e0a14 */
[----:B------:R0:W-:Y:S01]  /*b760*/  STL [R1+0xc8], R9 ;  /* 0x0000c80901007387 */ /* 0x0001e20000100800 */
[----:B------:R-:W-:Y:S01]  /*b770*/  IMAD.HI.U32 R5, R15, R0, RZ ;  /* 0x000000000f057227 */ /* 0x000fe200078e00ff */
[C---:B------:R-:W-:Y:S02]  /*b780*/  ISETP.GT.U32.AND P6, PT, R20.reuse, R10, PT ;  /* 0x0000000a1400720c */ /* 0x040fe40003fc4070 */
[----:B------:R-:W-:Y:S01]  /*b790*/  ISETP.GT.U32.AND P0, PT, R20, R7, PT ;  /* 0x000000071400720c */ /* 0x000fe20003f04070 */
[----:B------:R-:W-:-:S02]  /*b7a0*/  IMAD.MOV R6, RZ, RZ, -R6 ;  /* 0x000000ffff067224 */ /* 0x000fc400078e0a06 */
[C---:B------:R-:W-:Y:S02]  /*b7b0*/  IMAD R3, R20.reuse, R23, R3 ;  /* 0x0000001714037224 */ /* 0x040fe400078e0203 */
[----:B------:R-:W-:Y:S02]  /*b7c0*/  IMAD.MOV R5, RZ, RZ, -R5 ;  /* 0x000000ffff057224 */ /* 0x000fe400078e0a05 */
[----:B0-----:R-:W-:Y:S02]  /*b7d0*/  IMAD.MOV.U32 R9, RZ, RZ, R13 ;  /* 0x000000ffff097224 */ /* 0x001fe400078e000d */
[C---:B------:R-:W-:Y:S02]  /*b7e0*/  IMAD R2, R20.reuse, R6, R2 ;  /* 0x0000000614027224 */ /* 0x040fe400078e0202 */
[----:B------:R-:W-:Y:S01]  /*b7f0*/  @!P2 IMAD.MOV R9, RZ, RZ, -R9 ;  /* 0x000000ffff09a224 */ /* 0x000fe200078e0a09 */
[C---:B------:R-:W-:Y:S01]  /*b800*/  ISETP.GT.U32.AND P2, PT, R20.reuse, R3, PT ;  /* 0x000000031400720c */ /* 0x040fe20003f44070 */
[----:B------:R-:W-:-:S02]  /*b810*/  IMAD R0, R20, R5, R0 ;  /* 0x0000000514007224 */ /* 0x000fc400078e0200 */
[--C-:B------:R-:W-:Y:S01]  /*b820*/  @!P5 IMAD.IADD R12, R12, 0x1, -R20.reuse ;  /* 0x000000010c0cd824 */ /* 0x100fe200078e0a14 */
[----:B------:R-:W-:Y:S01]  /*b830*/  ISETP.GT.U32.AND P5, PT, R20, R2, PT ;  /* 0x000000021400720c */ /* 0x000fe20003fa4070 */
[----:B------:R-:W-:Y:S01]  /*b840*/  VIADD R5, R21, 0x58 ;  /* 0x0000005815057836 */ /* 0x000fe20000000000 */
[----:B------:R0:W-:Y:S01]  /*b850*/  STL [R1+0xc4], R9 ;  /* 0x0000c40901007387 */ /* 0x0001e20000100800 */
[----:B------:R-:W-:Y:S01]  /*b860*/  @!P1 IMAD.IADD R11, R11, 0x1, -R20 ;  /* 0x000000010b0b9824 */ /* 0x000fe200078e0a14 */
[----:B------:R-:W-:Y:S01]  /*b870*/  ISETP.GE.AND P1, PT, R16, RZ, PT ;  /* 0x000000ff1000720c */ /* 0x000fe20003f26270 */
[----:B------:R-:W-:Y:S01]  /*b880*/  IMAD.MOV.U32 R22, RZ, RZ, R12 ;  /* 0x000000ffff167224 */ /* 0x000fe200078e000c */
[----:B------:R-:W-:Y:S01]  /*b890*/  IABS R13, R5 ;  /* 0x00000005000d7213 */ /* 0x000fe20000000000 */
[--C-:B------:R-:W-:Y:S01]  /*b8a0*/  @!P6 IMAD.IADD R10, R10, 0x1, -R20.reuse ;  /* 0x000000010a0ae824 */ /* 0x100fe200078e0a14 */
[----:B------:R-:W-:Y:S01]  /*b8b0*/  ISETP.GT.U32.AND P6, PT, R20, R0, PT ;  /* 0x000000001400720c */ /* 0x000fe20003fc4070 */
[----:B------:R-:W-:Y:S01]  /*b8c0*/  @!P0 IMAD.IADD R7, R7, 0x1, -R20 ;  /* 0x0000000107078824 */ /* 0x000fe200078e0a14 */
[----:B------:R-:W-:Y:S01]  /*b8d0*/  ISETP.GE.AND P0, PT, R18, RZ, PT ;  /* 0x000000ff1200720c */ /* 0x000fe20003f06270 */
[----:B------:R-:W-:-:S02]  /*b8e0*/  VIADD R6, R21, 0x56 ;  /* 0x0000005615067836 */ /* 0x000fc40000000000 */
[----:B0-----:R-:W-:Y:S02]  /*b8f0*/  IMAD.MOV.U32 R9, RZ, RZ, R11 ;  /* 0x000000ffff097224 */ /* 0x001fe400078e000b */
[----:B------:R-:W-:Y:S01]  /*b900*/  IMAD.HI.U32 R16, R15, R13, RZ ;  /* 0x0000000d0f107227 */ /* 0x000fe200078e00ff */
[----:B------:R-:W-:-:S03]  /*b910*/  IABS R14, R6 ;  /* 0x00000006000e7213 */ /* 0x000fc60000000000 */
[----:B------:R-:W-:Y:S02]  /*b920*/  @!P3 IMAD.MOV R22, RZ, RZ, -R22 ;  /* 0x000000ffff16b224 */ /* 0x000fe400078e0a16 */
[--C-:B------:R-:W-:Y:S01]  /*b930*/  @!P2 IMAD.IADD R3, R3, 0x1, -R20.reuse ;  /* 0x000000010303a824 */ /* 0x100fe200078e0a14 */
[----:B------:R-:W-:Y:S01]  /*b940*/  ISETP.GE.AND P2, PT, R19, RZ, PT ;  /* 0x000000ff1300720c */ /* 0x000fe20003f46270 */
[----:B------:R-:W-:Y:S01]  /*b950*/  @!P4 IMAD.MOV R9, RZ, RZ, -R9 ;  /* 0x000000ffff09c224 */ /* 0x000fe200078e0a09 */
[----:B------:R-:W-:Y:S01]  /*b960*/  STL [R1+0x38], R22 ;  /* 0x0000381601007387 */ /* 0x000fe20000100800 */
[----:B------:R-:W-:Y:S01]  /*b970*/  @!P5 IMAD.IADD R2, R2, 0x1, -R20 ;  /* 0x000000010202d824 */ /* 0x000fe200078e0a14 */
[C---:B------:R-:W-:Y:S01]  /*b980*/  ISETP.GT.U32.AND P3, PT, R20.reuse, R3, PT ;  /* 0x000000031400720c */ /* 0x040fe20003f64070 */
[----:B------:R-:W-:Y:S01]  /*b990*/  IMAD.MOV R16, RZ, RZ, -R16 ;  /* 0x000000ffff107224 */ /* 0x000fe200078e0a10 */
[----:B------:R0:W-:Y:S01]  /*b9a0*/  STL [R1+0x34], R9 ;  /* 0x0000340901007387 */ /* 0x0001e20000100800 */
[----:B------:R-:W-:Y:S01]  /*b9b0*/  IMAD.HI.U32 R18, R15, R14, RZ ;  /* 0x0000000e0f127227 */ /* 0x000fe200078e00ff */
[----:B------:R-:W-:-:S02]  /*b9c0*/  ISETP.GT.U32.AND P4, PT, R20, R2, PT ;  /* 0x000000021400720c */ /* 0x000fc40003f84070 */
[----:B------:R-:W-:Y:S01]  /*b9d0*/  ISETP.GE.AND P5, PT, R17, RZ, PT ;  /* 0x000000ff1100720c */ /* 0x000fe20003fa6270 */
[----:B------:R-:W-:Y:S02]  /*b9e0*/  IMAD R13, R20, R16, R13 ;  /* 0x00000010140d7224 */ /* 0x000fe400078e020d */
[----:B------:R-:W-:Y:S02]  /*b9f0*/  VIADD R16, R21, 0x54 ;  /* 0x0000005415107836 */ /* 0x000fe40000000000 */
[----:B------:R-:W-:Y:S02]  /*ba00*/  @!P6 IMAD.IADD R0, R0, 0x1, -R20 ;  /* 0x000000010000e824 */ /* 0x000fe400078e0a14 */
[----:B0-----:R-:W-:Y:S01]  /*ba10*/  IMAD.MOV.U32 R9, RZ, RZ, R7 ;  /* 0x000000ffff097224 */ /* 0x001fe200078e0007 */
[----:B------:R-:W-:Y:S01]  /*ba20*/  IABS R7, R16 ;  /* 0x0000001000077213 */ /* 0x000fe20000000000 */
[----:B------:R-:W-:Y:S01]  /*ba30*/  IMAD.MOV R18, RZ, RZ, -R18 ;  /* 0x000000ffff127224 */ /* 0x000fe200078e0a12 */
[C---:B------:R-:W-:Y:S01]  /*ba40*/  ISETP.GT.U32.AND P6, PT, R20.reuse, R0, PT ;  /* 0x000000001400720c */ /* 0x040fe20003fc4070 */
[----:B------:R-:W-:Y:S01]  /*ba50*/  @!P0 IMAD.MOV R9, RZ, RZ, -R9 ;  /* 0x000000ffff098224 */ /* 0x000fe200078e0a09 */
[C---:B------:R-:W-:Y:S01]  /*ba60*/  ISETP.GT.U32.AND P0, PT, R20.reuse, R13, PT ;  /* 0x0000000d1400720c */ /* 0x040fe20003f04070 */
[----:B------:R-:W-:-:S02]  /*ba70*/  IMAD R14, R20, R18, R14 ;  /* 0x00000012140e7224 */ /* 0x000fc400078e020e */
[----:B------:R-:W-:Y:S01]  /*ba80*/  @!P1 IMAD.MOV R10, RZ, RZ, -R10 ;  /* 0x000000ffff0a9224 */ /* 0x000fe200078e0a0a */
[----:B------:R-:W-:Y:S01]  /*ba90*/  ISETP.GE.AND P1, PT, R4, RZ, PT ;  /* 0x000000ff0400720c */ /* 0x000fe20003f26270 */
[--C-:B------:R-:W-:Y:S01]  /*baa0*/  @!P3 IMAD.IADD R3, R3, 0x1, -R20.reuse ;  /* 0x000000010303b824 */ /* 0x100fe200078e0a14 */
[----:B------:R-:W-:Y:S01]  /*bab0*/  ISETP.GE.AND P3, PT, R5, RZ, PT ;  /* 0x000000ff0500720c */ /* 0x000fe20003f66270 */
[--C-:B------:R-:W-:Y:S01]  /*bac0*/  @!P4 IMAD.IADD R2, R2, 0x1, -R20.reuse ;  /* 0x000000010202c824 */ /* 0x100fe200078e0a14 */
[----:B------:R-:W-:Y:S01]  /*bad0*/  ISETP.GT.U32.AND P4, PT, R20, R14, PT ;  /* 0x0000000e1400720c */ /* 0x000fe20003f84070 */
[----:B------:R-:W-:Y:S01]  /*bae0*/  IMAD.HI.U32 R5, R15, R7, RZ ;  /* 0x000000070f057227 */ /* 0x000fe200078e00ff */
[----:B------:R-:W-:Y:S03]  /*baf0*/  STL [R1+0x6c], R10 ;  /* 0x00006c0a01007387 */ /* 0x000fe60000100800 */
[--C-:B------:R-:W-:Y:S01]  /*bb00*/  @!P0 IMAD.IADD R13, R13, 0x1, -R20.reuse ;  /* 0x000000010d0d8824 */ /* 0x100fe200078e0a14 */
[----:B------:R0:W-:Y:S01]  /*bb10*/  STL [R1+0x7c], R9 ;  /* 0x00007c0901007387 */ /* 0x0001e20000100800 */
[----:B------:R-:W-:Y:S01]  /*bb20*/  VIADD R4, R21, 0x52 ;  /* 0x0000005215047836 */ /* 0x000fe20000000000 */
[----:B------:R-:W-:Y:S01]  /*bb30*/  ISETP.GE.AND P0, PT, R16, RZ, PT ;  /* 0x000000ff1000720c */ /* 0x000fe20003f06270 */
[----:B------:R-:W-:Y:S01]  /*bb40*/  @!P6 IMAD.IADD R0, R0, 0x1, -R20 ;  /* 0x000000010000e824 */ /* 0x000fe200078e0a14 */
[----:B------:R-:W-:Y:S01]  /*bb50*/  ISETP.GE.AND P6, PT, R6, RZ, PT ;  /* 0x000000ff0600720c */ /* 0x000fe20003fc6270 */
[----:B------:R-:W-:Y:S01]  /*bb60*/  @!P5 IMAD.MOV R2, RZ, RZ, -R2 ;  /* 0x000000ffff02d224 */ /* 0x000fe200078e0a02 */
[----:B------:R-:W-:Y:S01]  /*bb70*/  IABS R6, R4 ;  /* 0x0000000400067213 */ /* 0x000fe20000000000 */
[----:B------:R-:W-:-:S02]  /*bb80*/  @!P4 IMAD.IADD R14, R14, 0x1, -R20 ;  /* 0x000000010e0ec824 */ /* 0x000fc400078e0a14 */
[----:B------:R-:W-:Y:S01]  /*bb90*/  @!P1 IMAD.MOV R0, RZ, RZ, -R0 ;  /* 0x000000ffff009224 */ /* 0x000fe200078e0a00 */
[----:B------:R-:W-:Y:S01]  /*bba0*/  ISETP.GE.AND P1, PT, R4, RZ, PT ;  /* 0x000000ff0400720c */ /* 0x000fe20003f26270 */
[----:B0-----:R-:W-:Y:S01]  /*bbb0*/  IMAD.MOV.U32 R9, RZ, RZ, R3 ;  /* 0x000000ffff097224 */ /* 0x001fe200078e0003 */
[C---:B------:R-:W-:Y:S01]  /*bbc0*/  ISETP.GT.U32.AND P4, PT, R20.reuse, R14, PT ;  /* 0x0000000e1400720c */ /* 0x040fe20003f84070 */
[----:B------:R-:W-:Y:S02]  /*bbd0*/  IMAD.MOV R3, RZ, RZ, -R5 ;  /* 0x000000ffff037224 */ /* 0x000fe400078e0a05 */
[----:B------:R-:W-:Y:S01]  /*bbe0*/  @!P2 IMAD.MOV R9, RZ, RZ, -R9 ;  /* 0x000000ffff09a224 */ /* 0x000fe200078e0a09 */
[C---:B------:R-:W-:Y:S01]  /*bbf0*/  ISETP.GT.U32.AND P2, PT, R20.reuse, R13, PT ;  /* 0x0000000d1400720c */ /* 0x040fe20003f44070 */
[C---:B------:R-:W-:Y:S02]  /*bc00*/  IMAD R3, R20.reuse, R3, R7 ;  /* 0x0000000314037224 */ /* 0x040fe400078e0207 */
[----:B------:R-:W-:Y:S01]  /*bc10*/  IMAD.MOV.U32 R5, RZ, RZ, R6 ;  /* 0x000000ffff057224 */ /* 0x000fe200078e0006 */
[----:B------:R0:W-:Y:S01]  /*bc20*/  STL [R1+0x80], R9 ;  /* 0x0000800901007387 */ /* 0x0001e20000100800 */
[----:B------:R-:W-:Y:S01]  /*bc30*/  VIADD R7, R21, 0x50 ;  /* 0x0000005015077836 */ /* 0x000fe20000000000 */
[----:B------:R-:W-:Y:S01]  /*bc40*/  ISETP.GT.U32.AND P5, PT, R20, R3, PT ;  /* 0x000000031400720c */ /* 0x000fe20003fa4070 */
[----:B------:R-:W-:Y:S01]  /*bc50*/  IMAD.HI.U32 R6, R15, R5, RZ ;  /* 0x000000050f067227 */ /* 0x000fe200078e00ff */
[----:B------:R-:W-:Y:S02]  /*bc60*/  STL [R1+0x84], R2 ;  /* 0x0000840201007387 */ /* 0x000fe40000100800 */
[----:B------:R-:W-:Y:S01]  /*bc70*/  IABS R11, R7 ;  /* 0x00000007000b7213 */ /* 0x000fe20000000000 */
[----:B------:R-:W-:Y:S01]  /*bc80*/  IMAD.MOV R6, RZ, RZ, -R6 ;  /* 0x000000ffff067224 */ /* 0x000fe200078e0a06 */
[----:B------:R1:W-:Y:S01]  /*bc90*/  STL [R1+0x88], R0 ;  /* 0x0000880001007387 */ /* 0x0003e20000100800 */
[--C-:B------:R-:W-:Y:S01]  /*bca0*/  @!P2 IMAD.IADD R13, R13, 0x1, -R20.reuse ;  /* 0x000000010d0da824 */ /* 0x100fe200078e0a14 */
[----:B------:R-:W-:Y:S01]  /*bcb0*/  ISETP.GE.AND P2, PT, R7, RZ, PT ;  /* 0x000000ff0700720c */ /* 0x000fe20003f46270 */
[----:B------:R-:W-:-:S02]  /*bcc0*/  @!P4 IMAD.IADD R14, R14, 0x1, -R20 ;  /* 0x000000010e0ec824 */ /* 0x000fc400078e0a14 */
[----:B0-----:R-:W-:Y:S02]  /*bcd0*/  IMAD.MOV.U32 R9, RZ, RZ, R13 ;  /* 0x000000ffff097224 */ /* 0x001fe400078e000d */
[----:B------:R-:W-:Y:S02]  /*bce0*/  @!P5 IMAD.IADD R3, R3, 0x1, -R20 ;  /* 0x000000010303d824 */ /* 0x000fe400078e0a14 */
[----:B------:R-:W-:Y:S02]  /*bcf0*/  @!P3 IMAD.MOV R9, RZ, RZ, -R9 ;  /* 0x000000ffff09b224 */ /* 0x000fe400078e0a09 */
[C---:B-1----:R-:W-:Y:S01]  /*bd00*/  IMAD R0, R20.reuse, R6, R5 ;  /* 0x0000000614007224 */ /* 0x042fe200078e0205 */
[C---:B------:R-:W-:Y:S01]  /*bd10*/  ISETP.GT.U32.AND P3, PT, R20.reuse, R3, PT ;  /* 0x000000031400720c */ /* 0x040fe20003f64070 */
[----:B------:R-:W-:Y:S01]  /*bd20*/  IMAD.HI.U32 R5, R15, R11, RZ ;  /* 0x0000000b0f057227 */ /* 0x000fe200078e00ff */
[----:B------:R-:W-:Y:S02]  /*bd30*/  STL [R1+0x8c], R9 ;  /* 0x00008c0901007387 */ /* 0x000fe40000100800 */
[----:B------:R-:W-:Y:S01]  /*bd40*/  ISETP.GT.U32.AND P4, PT, R20, R0, PT ;  /* 0x000000001400720c */ /* 0x000fe20003f84070 */
[----:B------:R-:W-:-:S02]  /*bd50*/  IMAD.MOV R5, RZ, RZ, -R5 ;  /* 0x000000ffff057224 */ /* 0x000fc400078e0a05 */
[----:B------:R-:W-:Y:S02]  /*bd60*/  IMAD.MOV.U32 R7, RZ, RZ, R14 ;  /* 0x000000ffff077224 */ /* 0x000fe400078e000e */
[C---:B------:R-:W-:Y:S02]  /*bd70*/  IMAD R11, R20.reuse, R5, R11 ;  /* 0x00000005140b7224 */ /* 0x040fe400078e020b */
[----:B------:R-:W-:Y:S02]  /*bd80*/  VIADD R6, R21, 0x4e ;  /* 0x0000004e15067836 */ /* 0x000fe40000000000 */
[--C-:B------:R-:W-:Y:S01]  /*bd90*/  @!P3 IMAD.IADD R3, R3, 0x1, -R20.reuse ;  /* 0x000000010303b824 */ /* 0x100fe200078e0a14 */
[----:B------:R-:W-:Y:S01]  /*bda0*/  ISETP.GT.U32.AND P3, PT, R20, R11, PT ;  /* 0x0000000b1400720c */ /* 0x000fe20003f64070 */
[C---:B------:R-:W-:Y:S01]  /*bdb0*/  VIADD R2, R21.reuse, 0x4c ;  /* 0x0000004c15027836 */ /* 0x040fe20000000000 */
[----:B------:R-:W-:Y:S01]  /*bdc0*/  IABS R4, R6 ;  /* 0x0000000600047213 */ /* 0x000fe20000000000 */
[----:B------:R-:W-:Y:S01]  /*bdd0*/  @!P4 IMAD.IADD R0, R0, 0x1, -R20 ;  /* 0x000000010000c824 */ /* 0x000fe200078e0a14 */
[----:B------:R-:W-:Y:S01]  /*bde0*/  ISETP.GE.AND P5, PT, R6, RZ, PT ;  /* 0x000000ff0600720c */ /* 0x000fe20003fa6270 */
[----:B------:R-:W-:Y:S01]  /*bdf0*/  @!P6 IMAD.MOV R7, RZ, RZ, -R7 ;  /* 0x000000ffff07e224 */ /* 0x000fe200078e0a07 */
[----:B------:R-:W-:Y:S01]  /*be00*/  IABS R6, R2 ;  /* 0x0000000200067213 */ /* 0x000fe20000000000 */
[C---:B------:R-:W-:Y:S01]  /*be10*/  VIADD R14, R21.reuse, 0x44 ;  /* 0x00000044150e7836 */ /* 0x040fe20000000000 */
[----:B------:R-:W-:Y:S01]  /*be20*/  ISETP.GT.U32.AND P4, PT, R20, R0, PT ;  /* 0x000000001400720c */ /* 0x000fe20003f84070 */
[----:B------:R-:W-:Y:S01]  /*be30*/  VIADD R13, R21, 0x3e ;  /* 0x0000003e150d7836 */ /* 0x000fe20000000000 */
[----:B------:R0:W-:Y:S01]  /*be40*/  STL [R1+0x90], R7 ;  /* 0x0000900701007387 */ /* 0x0001e20000100800 */
[----:B------:R-:W-:Y:S01]  /*be50*/  IMAD.HI.U32 R5, R15, R6, RZ ;  /* 0x000000060f057227 */ /* 0x000fe200078e00ff */
[----:B------:R-:W-:-:S02]  /*be60*/  ISETP.GE.AND P6, PT, R2, RZ, PT ;  /* 0x000000ff0200720c */ /* 0x000fc40003fc6270 */
[----:B------:R-:W-:Y:S01]  /*be70*/  IABS R18, R14 ;  /* 0x0000000e00127213 */ /* 0x000fe20000000000 */
[----:B------:R-:W-:-:S04]  /*be80*/  IMAD.HI.U32 R2, R15, R4, RZ ;  /* 0x000000040f027227 */ /* 0x000fc800078e00ff */
[----:B------:R-:W-:Y:S02]  /*be90*/  @!P3 IMAD.IADD R11, R11, 0x1, -R20 ;  /* 0x000000010b0bb824 */ /* 0x000fe400078e0a14 */
[----:B0-----:R-:W-:Y:S02]  /*bea0*/  IMAD.MOV.U32 R7, RZ, RZ, R3 ;  /* 0x000000ffff077224 */ /* 0x001fe400078e0003 */
[----:B------:R-:W-:Y:S01]  /*beb0*/  VIADD R3, R21, 0x4a ;  /* 0x0000004a15037836 */ /* 0x000fe20000000000 */
[----:B------:R-:W-:Y:S01]  /*bec0*/  ISETP.GT.U32.AND P3, PT, R20, R11, PT ;  /* 0x0000000b1400720c */ /* 0x000fe20003f64070 */
[----:B------:R-:W-:Y:S02]  /*bed0*/  @!P0 IMAD.MOV R7, RZ, RZ, -R7 ;  /* 0x000000ffff078224 */ /* 0x000fe400078e0a07 */
[----:B------:R-:W-:Y:S01]  /*bee0*/  IMAD.MOV R5, RZ, RZ, -R5 ;  /* 0x000000ffff057224 */ /* 0x000fe200078e0a05 */
[----:B------:R-:W-:Y:S01]  /*bef0*/  ISETP.GE.AND P0, PT, R3, RZ, PT ;  /* 0x000000ff0300720c */ /* 0x000fe20003f06270 */
[----:B------:R-:W-:Y:S01]  /*bf00*/  IMAD.MOV R2, RZ, RZ, -R2 ;  /* 0x000000ffff027224 */ /* 0x000fe200078e0a02 */
[----:B------:R-:W-:Y:S01]  /*bf10*/  IABS R3, R3 ;  /* 0x0000000300037213 */ /* 0x000fe20000000000 */
[----:B------:R-:W-:Y:S01]  /*bf20*/  @!P4 IMAD.IADD R0, R0, 0x1, -R20 ;  /* 0x000000010000c824 */ /* 0x000fe200078e0a14 */
[----:B------:R0:W-:Y:S01]  /*bf30*/  STL [R1+0x94], R7 ;  /* 0x0000940701007387 */ /* 0x0001e20000100800 */
[----:B------:R-:W-:-:S02]  /*bf40*/  IMAD R6, R20, R5, R6 ;  /* 0x0000000514067224 */ /* 0x000fc400078e0206 */
[----:B------:R-:W-:Y:S02]  /*bf50*/  IMAD.MOV.U32 R5, RZ, RZ, R3 ;  /* 0x000000ffff057224 */ /* 0x000fe400078e0003 */
[C---:B------:R-:W-:Y:S02]  /*bf60*/  IMAD R2, R20.reuse, R2, R4 ;  /* 0x0000000214027224 */ /* 0x040fe400078e0204 */
[----:B------:R-:W-:Y:S02]  /*bf70*/  VIADD R3, R21, 0x48 ;  /* 0x0000004815037836 */ /* 0x000fe40000000000 */
[----:B------:R-:W-:Y:S01]  /*bf80*/  IMAD.MOV.U32 R4, RZ, RZ, R0 ;  /* 0x000000ffff047224 */ /* 0x000fe200078e0000 */
[----:B------:R-:W-:Y:S01]  /*bf90*/  ISETP.GT.U32.AND P4, PT, R20, R2, PT ;  /* 0x000000021400720c */ /* 0x000fe20003f84070 */
[----:B0-----:R-:W-:-:S04]  /*bfa0*/  IMAD.HI.U32 R7, R15, R5, RZ ;  /* 0x000000050f077227 */ /* 0x001fc800078e00ff */
[----:B------:R-:W-:Y:S01]  /*bfb0*/  @!P1 IMAD.MOV R4, RZ, RZ, -R4 ;  /* 0x000000ffff049224 */ /* 0x000fe200078e0a04 */
[----:B------:R-:W-:Y:S01]  /*bfc0*/  ISETP.GE.AND P1, PT, R3, RZ, PT ;  /* 0x000000ff0300720c */ /* 0x000fe20003f26270 */
[----:B------:R-:W-:Y:S01]  /*bfd0*/  IMAD.MOV R7, RZ, RZ, -R7 ;  /* 0x000000ffff077224 */ /* 0x000fe200078e0a07 */
[----:B------:R-:W-:Y:S01]  /*bfe0*/  IABS R3, R3 ;  /* 0x0000000300037213 */ /* 0x000fe20000000000 */
[----:B------:R-:W-:Y:S01]  /*bff0*/  @!P3 IMAD.IADD R11, R11, 0x1, -R20 ;  /* 0x000000010b0bb824 */ /* 0x000fe200078e0a14 */
[C---:B------:R-:W-:Y:S01]  /*c000*/  ISETP.GT.U32.AND P3, PT, R20.reuse, R6, PT ;  /* 0x000000061400720c */ /* 0x040fe20003f64070 */
[----:B------:R-:W-:Y:S01]  /*c010*/  IMAD R5, R20, R7, R5 ;  /* 0x0000000714057224 */ /* 0x000fe200078e0205 */
[----:B------:R0:W-:Y:S01]  /*c020*/  STL [R1+0x11c], R4 ;  /* 0x00011c0401007387 */ /* 0x0001e20000100800 */
[----:B------:R-:W-:-:S04]  /*c030*/  IMAD.HI.U32 R7, R15, R3, RZ ;  /* 0x000000030f077227 */ /* 0x000fc800078e00ff */
[----:B------:R-:W-:Y:S02]  /*c040*/  IMAD.MOV R7, RZ, RZ, -R7 ;  /* 0x000000ffff077224 */ /* 0x000fe400078e0a07 */
[--C-:B------:R-:W-:Y:S02]  /*c050*/  @!P4 IMAD.IADD R2, R2, 0x1, -R20.reuse ;  /* 0x000000010202c824 */ /* 0x100fe400078e0a14 */
[----:B------:R-:W-:Y:S02]  /*c060*/  IMAD R3, R20, R7, R3 ;  /* 0x0000000714037224 */ /* 0x000fe400078e0203 */
[----:B------:R-:W-:Y:S01]  /*c070*/  @!P3 IMAD.IADD R6, R6, 0x1, -R20 ;  /* 0x000000010606b824 */ /* 0x000fe200078e0a14 */
[C---:B------:R-:W-:Y:S01]  /*c080*/  ISETP.GT.U32.AND P4, PT, R20.reuse, R2, PT ;  /* 0x000000021400720c */ /* 0x040fe20003f84070 */
[----:B------:R-:W-:Y:S01]  /*c090*/  IMAD.MOV.U32 R9, RZ, RZ, R11 ;  /* 0x000000ffff097224 */ /* 0x000fe200078e000b */
[----:B------:R-:W-:Y:S01]  /*c0a0*/  ISETP.GT.U32.AND P3, PT, R20, R3, PT ;  /* 0x000000031400720c */ /* 0x000fe20003f64070 */
[----:B------:R-:W-:-:S02]  /*c0b0*/  VIADD R7, R21, 0x42 ;  /* 0x0000004215077836 */ /* 0x000fc40000000000 */
[----:B------:R-:W-:Y:S01]  /*c0c0*/  @!P2 IMAD.MOV R9, RZ, RZ, -R9 ;  /* 0x000000ffff09a224 */ /* 0x000fe200078e0a09 */
[----:B------:R-:W-:Y:S01]  /*c0d0*/  ISETP.GT.U32.AND P2, PT, R20, R5, PT ;  /* 0x000000051400720c */ /* 0x000fe20003f44070 */
[C---:B------:R-:W-:Y:S01]  /*c0e0*/  VIADD R0, R21.reuse, 0x46 ;  /* 0x0000004615007836 */ /* 0x040fe20000000000 */
[----:B------:R-:W-:Y:S01]  /*c0f0*/  IABS R11, R7 ;  /* 0x00000007000b7213 */ /* 0x000fe20000000000 */
[C---:B------:R-:W-:Y:S01]  /*c100*/  VIADD R12, R21.reuse, 0x40 ;  /* 0x00000040150c7836 */ /* 0x040fe20000000000 */
[----:B------:R1:W-:Y:S01]  /*c110*/  STL [R1+0x114], R9 ;  /* 0x0001140901007387 */ /* 0x0003e20000100800 */
[----:B------:R-:W-:Y:S01]  /*c120*/  VIADD R16, R21, 0x3a ;  /* 0x0000003a15107836 */ /* 0x000fe20000000000 */
[----:B0-----:R-:W-:Y:S01]  /*c130*/  IABS R4, R0 ;  /* 0x0000000000047213 */ /* 0x001fe20000000000 */
[--C-:B------:R-:W-:Y:S01]  /*c140*/  @!P4 IMAD.IADD R2, R2, 0x1, -R20.reuse ;  /* 0x000000010202c824 */ /* 0x100fe200078e0a14 */
[----:B------:R-:W-:Y:S01]  /*c150*/  ISETP.GE.AND P4, PT, R0, RZ, PT ;  /* 0x000000ff0000720c */ /* 0x000fe20003f86270 */
[----:B------:R-:W-:Y:S01]  /*c160*/  @!P3 IMAD.IADD R3, R3, 0x1, -R20 ;  /* 0x000000010303b824 */ /* 0x000fe200078e0a14 */
[----:B------:R-:W-:Y:S01]  /*c170*/  IABS R17, R16 ;  /* 0x0000001000117213 */ /* 0x000fe20000000000 */
[----:B------:R-:W-:-:S03]  /*c180*/  IMAD.HI.U32 R10, R15, R4, RZ ;  /* 0x000000040f0a7227 */ /* 0x000fc600078e00ff */
[----:B------:R-:W-:Y:S01]  /*c190*/  ISETP.GT.U32.AND P3, PT, R20, R3, PT ;  /* 0x000000031400720c */ /* 0x000fe20003f64070 */
[----:B-1----:R-:W-:Y:S02]  /*c1a0*/  IMAD.MOV.U32 R9, RZ, RZ, R2 ;  /* 0x000000ffff097224 */ /* 0x002fe400078e0002 */
[----:B------:R-:W-:-:S04]  /*c1b0*/  IMAD.HI.U32 R2, R15, R11, RZ ;  /* 0x0000000b0f027227 */ /* 0x000fc800078e00ff */
[----:B------:R-:W-:Y:S01]  /*c1c0*/  @!P2 IMAD.IADD R5, R5, 0x1, -R20 ;  /* 0x000000010505a824 */ /* 0x000fe200078e0a14 */
[C---:B------:R-:W-:Y:S01]  /*c1d0*/  ISETP.GT.U32.AND P2, PT, R20.reuse, R6, PT ;  /* 0x000000061400720c */ /* 0x040fe20003f44070 */
[----:B------:R-:W-:Y:S02]  /*c1e0*/  IMAD.MOV R2, RZ, RZ, -R2 ;  /* 0x000000ffff027224 */ /* 0x000fe400078e0a02 */
[----:B------:R-:W-:Y:S01]  /*c1f0*/  @!P5 IMAD.MOV R9, RZ, RZ, -R9 ;  /* 0x000000ffff09d224 */ /* 0x000fe200078e0a09 */
[C---:B------:R-:W-:Y:S01]  /*c200*/  ISETP.GT.U32.AND P5, PT, R20.reuse, R5, PT ;  /* 0x000000051400720c */ /* 0x040fe20003fa4070 */
[----:B------:R-:W-:Y:S02]  /*c210*/  IMAD.MOV R10, RZ, RZ, -R10 ;  /* 0x000000ffff0a7224 */ /* 0x000fe400078e0a0a */
[----:B------:R-:W-:Y:S01]  /*c220*/  IMAD.HI.U32 R0, R15, R18, RZ ;  /* 0x000000120f007227 */ /* 0x000fe200078e00ff */
[----:B------:R0:W-:Y:S03]  /*c230*/  STL [R1+0x108], R9 ;  /* 0x0001080901007387 */ /* 0x0001e60000100800 */
[----:B------:R-:W-:-:S02]  /*c240*/  IMAD R11, R20, R2, R11 ;  /* 0x00000002140b7224 */ /* 0x000fc400078e020b */
[C---:B------:R-:W-:Y:S01]  /*c250*/  IMAD R4, R20.reuse, R10, R4 ;  /* 0x0000000a14047224 */ /* 0x040fe200078e0204 */
[----:B------:R-:W-:Y:S01]  /*c260*/  IABS R10, R13 ;  /* 0x0000000d000a7213 */ /* 0x000fe20000000000 */
[----:B------:R-:W-:Y:S02]  /*c270*/  IMAD.MOV R0, RZ, RZ, -R0 ;  /* 0x000000ffff007224 */ /* 0x000fe400078e0a00 */
[----:B------:R-:W-:Y:S01]  /*c280*/  @!P3 IMAD.IADD R3, R3, 0x1, -R20 ;  /* 0x000000010303b824 */ /* 0x000fe200078e0a14 */
[C---:B------:R-:W-:Y:S01]  /*c290*/  ISETP.GT.U32.AND P3, PT, R20.reuse, R11, PT ;  /* 0x0000000b1400720c */ /* 0x040fe20003f64070 */
[----:B------:R-:W-:Y:S01]  /*c2a0*/  IMAD R18, R20, R0, R18 ;  /* 0x0000000014127224 */ /* 0x000fe200078e0212 */
[----:B------:R-:W-:Y:S01]  /*c2b0*/  IABS R0, R12 ;  /* 0x0000000c00007213 */ /* 0x000fe20000000000 */
[--C-:B------:R-:W-:Y:S01]  /*c2c0*/  @!P2 IMAD.IADD R6, R6, 0x1, -R20.reuse ;  /* 0x000000010606a824 */ /* 0x100fe200078e0a14 */
[C---:B------:R-:W-:Y:S01]  /*c2d0*/  ISETP.GT.U32.AND P2, PT, R20.reuse, R4, PT ;  /* 0x000000041400720c */ /* 0x040fe20003f44070 */
[----:B------:R-:W-:Y:S01]  /*c2e0*/  @!P5 IMAD.IADD R5, R5, 0x1, -R20 ;  /* 0x000000010505d824 */ /* 0x000fe200078e0a14 */
[----:B------:R-:W-:Y:S01]  /*c2f0*/  ISETP.GT.U32.AND P5, PT, R20, R18, PT ;  /* 0x000000121400720c */ /* 0x000fe20003fa4070 */
[----:B0-----:R-:W-:-:S02]  /*c300*/  IMAD.MOV.U32 R9, RZ, RZ, R6 ;  /* 0x000000ffff097224 */ /* 0x001fc400078e0006 */
[----:B------:R-:W-:-:S04]  /*c310*/  IMAD.HI.U32 R19, R15, R10, RZ ;  /* 0x0000000a0f137227 */ /* 0x000fc800078e00ff */
[--C-:B------:R-:W-:Y:S02]  /*c320*/  @!P3 IMAD.IADD R11, R11, 0x1, -R20.reuse ;  /* 0x000000010b0bb824 */ /* 0x100fe400078e0a14 */
[----:B------:R-:W-:Y:S02]  /*c330*/  @!P6 IMAD.MOV R9, RZ, RZ, -R9 ;  /* 0x000000ffff09e224 */ /* 0x000fe400078e0a09 */
[--C-:B------:R-:W-:Y:S01]  /*c340*/  @!P2 IMAD.IADD R4, R4, 0x1, -R20.reuse ;  /* 0x000000010404a824 */ /* 0x100fe200078e0a14 */
[----:B------:R-:W-:Y:S01]  /*c350*/  ISETP.GT.U32.AND P6, PT, R20, R11, PT ;  /* 0x0000000b1400720c */ /* 0x000fe20003fc4070 */
[----:B------:R-:W-:Y:S01]  /*c360*/  VIADD R2, R21, 0x3c ;  /* 0x0000003c15027836 */ /* 0x000fe20000000000 */
[----:B------:R-:W-:Y:S01]  /*c370*/  ISETP.GE.AND P2, PT, R14, RZ, PT ;  /* 0x000000ff0e00720c */ /* 0x000fe20003f46270 */
[----:B------:R-:W-:Y:S01]  /*c380*/  IMAD.MOV R19, RZ, RZ, -R19 ;  /* 0x000000ffff137224 */ /* 0x000fe200078e0a13 */
[----:B------:R0:W-:Y:S01]  /*c390*/  STL [R1+0x78], R9 ;  /* 0x0000780901007387 */ /* 0x0001e20000100800 */
[----:B------:R-:W-:Y:S01]  /*c3a0*/  @!P5 IMAD.IADD R18, R18, 0x1, -R20 ;  /* 0x000000011212d824 */ /* 0x000fe200078e0a14 */
[C---:B------:R-:W-:Y:S01]  /*c3b0*/  ISETP.GT.U32.AND P5, PT, R20.reuse, R4, PT ;  /* 0x000000041400720c */ /* 0x040fe20003fa4070 */
[C---:B------:R-:W-:Y:S01]  /*c3c0*/  IMAD R10, R20.reuse, R19, R10 ;  /* 0x00000013140a7224 */ /* 0x040fe200078e020a */
[----:B------:R-:W-:Y:S01]  /*c3d0*/  IABS R14, R2 ;  /* 0x00000002000e7213 */ /* 0x000fe20000000000 */
[----:B------:R-:W-:Y:S01]  /*c3e0*/  IMAD.MOV.U32 R6, RZ, RZ, R3 ;  /* 0x000000ffff067224 */ /* 0x000fe200078e0003 */
[----:B------:R-:W-:Y:S01]  /*c3f0*/  ISETP.GT.U32.AND P3, PT, R20, R18, PT ;  /* 0x000000121400720c */ /* 0x000fe20003f64070 */
[----:B------:R-:W-:-:S04]  /*c400*/  IMAD.HI.U32 R22, R15, R0, RZ ;  /* 0x000000000f167227 */ /* 0x000fc800078e00ff */
[----:B0-----:R-:W-:Y:S02]  /*c410*/  IMAD.MOV.U32 R9, RZ, RZ, R5 ;  /* 0x000000ffff097224 */ /* 0x001fe400078e0005 */
[----:B------:R-:W-:Y:S01]  /*c420*/  @!P1 IMAD.MOV R6, RZ, RZ, -R6 ;  /* 0x000000ffff069224 */ /* 0x000fe200078e0a06 */
[----:B------:R-:W-:Y:S01]  /*c430*/  ISETP.GT.U32.AND P1, PT, R20, R10, PT ;  /* 0x0000000a1400720c */ /* 0x000fe20003f24070 */
[----:B------:R-:W-:-:S04]  /*c440*/  IMAD.HI.U32 R5, R15, R14, RZ ;  /* 0x0000000e0f057227 */ /* 0x000fc800078e00ff */
[----:B------:R-:W-:Y:S02]  /*c450*/  IMAD.MOV R22, RZ, RZ, -R22 ;  /* 0x000000ffff167224 */ /* 0x000fe400078e0a16 */
[----:B------:R-:W-:Y:S01]  /*c460*/  @!P6 IMAD.IADD R11, R11, 0x1, -R20 ;  /* 0x000000010b0be824 */ /* 0x000fe200078e0a14 */
[----:B------:R-:W-:Y:S01]  /*c470*/  ISETP.GE.AND P6, PT, R13, RZ, PT ;  /* 0x000000ff0d00720c */ /* 0x000fe20003fc6270 */
[----:B------:R-:W-:Y:S02]  /*c480*/  IMAD.MOV R5, RZ, RZ, -R5 ;  /* 0x000000ffff057224 */ /* 0x000fe400078e0a05 */
[----:B------:R-:W-:Y:S02]  /*c490*/  VIADD R13, R21, 0x38 ;  /* 0x00000038150d7836 */ /* 0x000fe40000000000 */
[----:B------:R-:W-:Y:S02]  /*c4a0*/  IMAD R0, R20, R22, R0 ;  /* 0x0000001614007224 */ /* 0x000fe400078e0200 */
[----:B------:R-:W-:Y:S01]  /*c4b0*/  @!P5 IMAD.IADD R4, R4, 0x1, -R20 ;  /* 0x000000010404d824 */ /* 0x000fe200078e0a14 */
[----:B------:R-:W-:Y:S01]  /*c4c0*/  ISETP.GE.AND P5, PT, R7, RZ, PT ;  /* 0x000000ff0700720c */ /* 0x000fe20003fa6270 */
[C---:B------:R-:W-:Y:S01]  /*c4d0*/  IMAD R7, R20.reuse, R5, R14 ;  /* 0x0000000514077224 */ /* 0x040fe200078e020e */
[----:B------:R-:W-:Y:S01]  /*c4e0*/  IABS R14, R13 ;  /* 0x0000000d000e7213 */ /* 0x000fe20000000000 */
[----:B------:R-:W-:Y:S01]  /*c4f0*/  @!P0 IMAD.MOV R9, RZ, RZ, -R9 ;  /* 0x000000ffff098224 */ /* 0x000fe200078e0a09 */
[----:B------:R-:W-:Y:S01]  /*c500*/  ISETP.GT.U32.AND P0, PT, R20, R0, PT ;  /* 0x000000001400720c */ /* 0x000fe20003f04070 */
[----:B------:R-:W-:-:S03]  /*c510*/  IMAD.HI.U32 R3, R15, R17, RZ ;  /* 0x000000110f037227 */ /* 0x000fc600078e00ff */
[----:B------:R-:W-:Y:S01]  /*c520*/  STL [R1+0x74], R9 ;  /* 0x0000740901007387 */ /* 0x000fe20000100800 */
[----:B------:R-:W-:Y:S01]  /*c530*/  @!P1 IMAD.IADD R10, R10, 0x1, -R20 ;  /* 0x000000010a0a9824 */ /* 0x000fe200078e0a14 */
[----:B------:R-:W-:Y:S01]  /*c540*/  ISETP.GT.U32.AND P1, PT, R20, R7, PT ;  /* 0x000000071400720c */ /* 0x000fe20003f24070 */
[----:B------:R-:W-:Y:S01]  /*c550*/  IMAD.MOV.U32 R19, RZ, RZ, R4 ;  /* 0x000000ffff137224 */ /* 0x000fe200078e0004 */
[----:B------:R0:W-:Y:S01]  /*c560*/  STL [R1+0x70], R6 ;  /* 0x0000700601007387 */ /* 0x0001e20000100800 */
[----:B------:R-:W-:-:S04]  /*c570*/  IMAD.HI.U32 R4, R15, R14, RZ ;  /* 0x0000000e0f047227 */ /* 0x000fc800078e00ff */
[----:B------:R-:W-:Y:S02]  /*c580*/  IMAD.MOV R3, RZ, RZ, -R3 ;  /* 0x000000ffff037224 */ /* 0x000fe400078e0a03 */
[----:B------:R-:W-:Y:S02]  /*c590*/  IMAD.MOV R4, RZ, RZ, -R4 ;  /* 0x000000ffff047224 */ /* 0x000fe400078e0a04 */
[--C-:B------:R-:W-:Y:S01]  /*c5a0*/  @!P3 IMAD.IADD R18, R18, 0x1, -R20.reuse ;  /* 0x000000011212b824 */ /* 0x100fe200078e0a14 */
[----:B------:R-:W-:Y:S01]  /*c5b0*/  ISETP.GE.AND P3, PT, R12, RZ, PT ;  /* 0x000000ff0c00720c */ /* 0x000fe20003f66270 */
[----:B0-----:R-:W-:Y:S01]  /*c5c0*/  IMAD R6, R20, R3, R17 ;  /* 0x0000000314067224 */ /* 0x001fe200078e0211 */
[----:B------:R-:W-:Y:S01]  /*c5d0*/  IABS R3, R8 ;  /* 0x0000000800037213 */ /* 0x000fe20000000000 */
[----:B------:R-:W-:Y:S01]  /*c5e0*/  @!P0 IMAD.IADD R0, R0, 0x1, -R20 ;  /* 0x0000000100008824 */ /* 0x000fe200078e0a14 */
[----:B------:R-:W-:Y:S01]  /*c5f0*/  ISETP.GE.AND P0, PT, R2, RZ, PT ;  /* 0x000000ff0200720c */ /* 0x000fe20003f06270 */
[----:B------:R-:W-:-:S02]  /*c600*/  IMAD R14, R20, R4, R14 ;  /* 0x00000004140e7224 */ /* 0x000fc400078e020e */
[----:B------:R-:W0:Y:S01]  /*c610*/  I2F.RP R4, R3 ;  /* 0x0000000300047306 */ /* 0x000e220000209400 */
[----:B------:R-:W-:Y:S02]  /*c620*/  IMAD.MOV.U32 R9, RZ, RZ, R18 ;  /* 0x000000ffff097224 */ /* 0x000fe400078e0012 */
[----:B------:R-:W-:Y:S01]  /*c630*/  @!P1 IMAD.IADD R7, R7, 0x1, -R20 ;  /* 0x0000000107079824 */ /* 0x000fe200078e0a14 */
[C---:B------:R-:W-:Y:S01]  /*c640*/  ISETP.GT.U32.AND P1, PT, R20.reuse, R0, PT ;  /* 0x000000001400720c */ /* 0x040fe20003f24070 */
[----:B------:R-:W-:Y:S01]  /*c650*/  @!P4 IMAD.MOV R19, RZ, RZ, -R19 ;  /* 0x000000ffff13c224 */ /* 0x000fe200078e0a13 */
[C---:B------:R-:W-:Y:S01]  /*c660*/  ISETP.GT.U32.AND P4, PT, R20.reuse, R10, PT ;  /* 0x0000000a1400720c */ /* 0x040fe20003f84070 */
[----:B------:R-:W-:Y:S01]  /*c670*/  @!P2 IMAD.MOV R9, RZ, RZ, -R9 ;  /* 0x000000ffff09a224 */ /* 0x000fe200078e0a09 */
[----:B------:R-:W-:Y:S01]  /*c680*/  ISETP.GT.U32.AND P2, PT, R20, R7, PT ;  /* 0x000000071400720c */ /* 0x000fe20003f44070 */
[C---:B------:R-:W-:Y:S01]  /*c690*/  VIADD R2, R21.reuse, 0x36 ;  /* 0x0000003615027836 */ /* 0x040fe20000000000 */
[----:B------:R-:W-:Y:S01]  /*c6a0*/  STL [R1+0x58], R19 ;  /* 0x0000581301007387 */ /* 0x000fe20000100800 */
[----:B------:R-:W-:-:S03]  /*c6b0*/  VIADD R5, R21, 0x34 ;  /* 0x0000003415057836 */ /* 0x000fc60000000000 */
[----:B------:R1:W-:Y:S01]  /*c6c0*/  STL [R1+0x5c], R9 ;  /* 0x00005c0901007387 */ /* 0x0003e20000100800 */
[----:B0-----:R-:W0:Y:S01]  /*c6d0*/  MUFU.RCP R4, R4 ;  /* 0x0000000400047308 */ /* 0x001e220000001000 */
[----:B------:R-:W-:Y:S01]  /*c6e0*/  IABS R17, R2 ;  /* 0x0000000200117213 */ /* 0x000fe20000000000 */
[--C-:B------:R-:W-:Y:S01]  /*c6f0*/  @!P1 IMAD.IADD R0, R0, 0x1, -R20.reuse ;  /* 0x0000000100009824 */ /* 0x100fe200078e0a14 */
[----:B------:R-:W-:Y:S01]  /*c700*/  IABS R12, R5 ;  /* 0x00000005000c7213 */ /* 0x000fe20000000000 */
[----:B------:R-:W-:Y:S01]  /*c710*/  @!P4 IMAD.IADD R10, R10, 0x1, -R20 ;  /* 0x000000010a0ac824 */ /* 0x000fe200078e0a14 */
[----:B------:R-:W-:Y:S01]  /*c720*/  ISETP.GT.U32.AND P1, PT, R20, R14, PT ;  /* 0x0000000e1400720c */ /* 0x000fe20003f24070 */
[----:B------:R-:W-:Y:S01]  /*c730*/  IMAD.HI.U32 R18, R15, R17, RZ ;  /* 0x000000110f127227 */ /* 0x000fe200078e00ff */
[----:B------:R-:W-:-:S03]  /*c740*/  ISETP.GE.AND P4, PT, R16, RZ, PT ;  /* 0x000000ff1000720c */ /* 0x000fc60003f86270 */
[----:B-1----:R-:W-:Y:S02]  /*c750*/  IMAD.MOV.U32 R9, RZ, RZ, R11 ;  /* 0x000000ffff097224 */ /* 0x002fe400078e000b */
[----:B------:R-:W-:Y:S01]  /*c760*/  @!P2 IMAD.IADD R7, R7, 0x1, -R20 ;  /* 0x000000010707a824 */ /* 0x000fe200078e0a14 */
[----:B------:R-:W-:Y:S01]  /*c770*/  ISETP.GE.AND P2, PT, R13, RZ, PT ;  /* 0x000000ff0d00720c */ /* 0x000fe20003f46270 */
[----:B------:R-:W-:Y:S01]  /*c780*/  @!P5 IMAD.MOV R9, RZ, RZ, -R9 ;  /* 0x000000ffff09d224 */ /* 0x000fe200078e0a09 */
[C---:B------:R-:W-:Y:S01]  /*c790*/  ISETP.GT.U32.AND P5, PT, R20.reuse, R6, PT ;  /* 0x000000061400720c */ /* 0x040fe20003fa4070 */
[----:B------:R-:W-:Y:S02]  /*c7a0*/  IMAD.MOV R18, RZ, RZ, -R18 ;  /* 0x000000ffff127224 */ /* 0x000fe400078e0a12 */
[----:B------:R-:W-:Y:S01]  /*c7b0*/  @!P0 IMAD.MOV R7, RZ, RZ, -R7 ;  /* 0x000000ffff078224 */ /* 0x000fe200078e0a07 */
[----:B------:R1:W-:Y:S01]  /*c7c0*/  STL [R1+0x68], R9 ;  /* 0x0000680901007387 */ /* 0x0003e20000100800 */
[----:B------:R-:W-:Y:S01]  /*c7d0*/  IMAD R17, R20, R18, R17 ;  /* 0x0000001214117224 */ /* 0x000fe200078e0211 */
[----:B------:R-:W-:Y:S01]  /*c7e0*/  ISETP.GE.AND P0, PT, R5, RZ, PT ;  /* 0x000000ff0500720c */ /* 0x000fe20003f06270 */
[----:B0-----:R-:W-:-:S02]  /*c7f0*/  VIADD R5, R4, 0xffffffe ;  /* 0x0ffffffe04057836 */ /* 0x001fc40000000000 */
[----:B------:R-:W-:Y:S02]  /*c800*/  @!P1 IMAD.IADD R14, R14, 0x1, -R20 ;  /* 0x000000010e0e9824 */ /* 0x000fe400078e0a14 */
[----:B------:R-:W-:Y:S02]  /*c810*/  IMAD.HI.U32 R11, R15, R12, RZ ;  /* 0x0000000c0f0b7227 */ /* 0x000fe400078e00ff */
[----:B------:R-:W0:Y:S02]  /*c820*/  F2I.FTZ.U32.TRUNC.NTZ R5, R5 ;  /* 0x0000000500057305 */ /* 0x000e24000021f000 */
[----:B-1----:R-:W-:Y:S02]  /*c830*/  IMAD.MOV.U32 R9, RZ, RZ, R0 ;  /* 0x000000ffff097224 */ /* 0x002fe400078e0000 */
[C---:B------:R-:W-:Y:S02]  /*c840*/  VIADD R0, R21.reuse, 0x32 ;  /* 0x0000003215007836 */ /* 0x040fe40000000000 */
[----:B------:R-:W-:Y:S01]  /*c850*/  @!P3 IMAD.MOV R9, RZ, RZ, -R9 ;  /* 0x000000ffff09b224 */ /* 0x000fe200078e0a09 */
[----:B------:R-:W-:Y:S01]  /*c860*/  ISETP.GT.U32.AND P3, PT, R20, R14, PT ;  /* 0x0000000e1400720c */ /* 0x000fe20003f64070 */
[----:B------:R-:W-:Y:S01]  /*c870*/  @!P5 IMAD.IADD R6, R6, 0x1, -R20 ;  /* 0x000000010606d824 */ /* 0x000fe200078e0a14 */
[----:B------:R-:W-:Y:S01]  /*c880*/  IABS R13, R0 ;  /* 0x00000000000d7213 */ /* 0x000fe20000000000 */
[----:B------:R-:W-:Y:S01]  /*c890*/  IMAD.MOV R11, RZ, RZ, -R11 ;  /* 0x000000ffff0b7224 */ /* 0x000fe200078e0a0b */
[----:B------:R1:W-:Y:S01]  /*c8a0*/  STL [R1+0x60], R9 ;  /* 0x0000600901007387 */ /* 0x0003e20000100800 */
[----:B------:R-:W-:Y:S01]  /*c8b0*/  ISETP.GE.AND P5, PT, R2, RZ, PT ;  /* 0x000000ff0200720c */ /* 0x000fe20003fa6270 */
[----:B------:R-:W-:Y:S01]  /*c8c0*/  VIADD R2, R21, 0x30 ;  /* 0x0000003015027836 */ /* 0x000fe20000000000 */
[----:B------:R-:W-:Y:S01]  /*c8d0*/  ISETP.GT.U32.AND P1, PT, R20, R6, PT ;  /* 0x000000061400720c */ /* 0x000fe20003f24070 */
[----:B------:R-:W-:-:S03]  /*c8e0*/  IMAD.HI.U32 R4, R15, R13, RZ ;  /* 0x0000000d0f047227 */ /* 0x000fc600078e00ff */
[----:B------:R-:W-:Y:S01]  /*c8f0*/  IABS R28, R2 ;  /* 0x00000002001c7213 */ /* 0x000fe20000000000 */
[----:B------:R-:W-:Y:S02]  /*c900*/  IMAD.MOV R4, RZ, RZ, -R4 ;  /* 0x000000ffff047224 */ /* 0x000fe400078e0a04 */
[----:B-1----:R-:W-:Y:S02]  /*c910*/  IMAD.MOV.U32 R9, RZ, RZ, R10 ;  /* 0x000000ffff097224 */ /* 0x002fe400078e000a */
[----:B0-----:R-:W-:Y:S02]  /*c920*/  IMAD.MOV R24, RZ, RZ, -R5 ;  /* 0x000000ffff187224 */ /* 0x001fe400078e0a05 */
[----:B------:R-:W-:Y:S01]  /*c930*/  @!P6 IMAD.MOV R9, RZ, RZ, -R9 ;  /* 0x000000ffff09e224 */ /* 0x000fe200078e0a09 */
[C---:B------:R-:W-:Y:S01]  /*c940*/  ISETP.GT.U32.AND P6, PT, R20.reuse, R17, PT ;  /* 0x000000111400720c */ /* 0x040fe20003fc4070 */
[----:B------:R-:W-:Y:S02]  /*c950*/  IMAD R13, R20, R4, R13 ;  /* 0x00000004140d7224 */ /* 0x000fe400078e020d */
[----:B------:R-:W-:Y:S01]  /*c960*/  IMAD.MOV.U32 R4, RZ, RZ, RZ ;  /* 0x000000ffff047224 */ /* 0x000fe200078e00ff */
[----:B------:R-:W-:Y:S01]  /*c970*/  STL [R1+0x64], R9 ;  /* 0x0000640901007387 */ /* 0x000fe20000100800 */
[----:B------:R-:W-:-:S02]  /*c980*/  IMAD R24, R24, R3, RZ ;  /* 0x0000000318187224 */ /* 0x000fc400078e02ff */
[----:B------:R-:W-:Y:S01]  /*c990*/  @!P1 IMAD.IADD R6, R6, 0x1, -R20 ;  /* 0x0000000106069824 */ /* 0x000fe200078e0a14 */
[----:B------:R0:W-:Y:S01]  /*c9a0*/  STL [R1+0xb4], R7 ;  /* 0x0000b40701007387 */ /* 0x0001e20000100800 */
[----:B------:R-:W-:Y:S01]  /*c9b0*/  IMAD.HI.U32 R24, R5, R24, R4 ;  /* 0x0000001805187227 */ /* 0x000fe200078e0004 */
[----:B------:R-:W-:-:S03]  /*c9c0*/  IABS R5, R29 ;  /* 0x0000001d00057213 */ /* 0x000fc60000000000 */
[--C-:B------:R-:W-:Y:S02]  /*c9d0*/  @!P6 IMAD.IADD R17, R17, 0x1, -R20.reuse ;  /* 0x000000011111e824 */ /* 0x100fe400078e0a14 */
[----:B------:R-:W-:Y:S01]  /*c9e0*/  @!P3 IMAD.IADD R14, R14, 0x1, -R20 ;  /* 0x000000010e0eb824 */ /* 0x000fe200078e0a14 */
[----:B------:R-:W-:Y:S01]  /*c9f0*/  ISETP.GE.AND P3, PT, R0, RZ, PT ;  /* 0x000000ff0000720c */ /* 0x000fe20003f66270 */
[----:B------:R-:W-:Y:S01]  /*ca00*/  IMAD.HI.U32 R26, R15, R5, RZ ;  /* 0x000000050f1a7227 */ /* 0x000fe200078e00ff */
[----:B------:R-:W-:-:S03]  /*ca10*/  ISETP.GT.U32.AND P6, PT, R20, R17, PT ;  /* 0x000000111400720c */ /* 0x000fc60003fc4070 */
[----:B0-----:R-:W-:Y:S02]  /*ca20*/  IMAD.MOV.U32 R7, RZ, RZ, R6 ;  /* 0x000000ffff077224 */ /* 0x001fe400078e0006 */
[----:B------:R-:W-:Y:S02]  /*ca30*/  @!P2 IMAD.MOV R14, RZ, RZ, -R14 ;  /* 0x000000ffff0ea224 */ /* 0x000fe400078e0a0e */
[----:B------:R-:W-:Y:S02]  /*ca40*/  @!P4 IMAD.MOV R7, RZ, RZ, -R7 ;  /* 0x000000ffff07c224 */ /* 0x000fe400078e0a07 */
[----:B------:R-:W-:Y:S02]  /*ca50*/  IMAD.MOV R26, RZ, RZ, -R26 ;  /* 0x000000ffff1a7224 */ /* 0x000fe400078e0a1a */
[C---:B------:R-:W-:Y:S01]  /*ca60*/  IMAD R12, R20.reuse, R11, R12 ;  /* 0x0000000b140c7224 */ /* 0x040fe200078e020c */
[----:B------:R0:W-:Y:S01]  /*ca70*/  STL [R1+0xb8], R7 ;  /* 0x0000b80701007387 */ /* 0x0001e20000100800 */
[----:B------:R-:W-:Y:S01]  /*ca80*/  @!P6 IMAD.IADD R17, R17, 0x1, -R20 ;  /* 0x000000011111e824 */ /* 0x000fe200078e0a14 */
[C---:B------:R-:W-:Y:S01]  /*ca90*/  ISETP.GT.U32.AND P6, PT, R20.reuse, R13, PT ;  /* 0x0000000d1400720c */ /* 0x040fe20003fc4070 */
[C---:B------:R-:W-:Y:S01]  /*caa0*/  IMAD R5, R20.reuse, R26, R5 ;  /* 0x0000001a14057224 */ /* 0x040fe200078e0205 */
[----:B------:R-:W-:Y:S01]  /*cab0*/  STL [R1+0x2c], R14 ;  /* 0x00002c0e01007387 */ /* 0x000fe20000100800 */
[----:B------:R-:W-:Y:S01]  /*cac0*/  @!P5 IMAD.MOV R17, RZ, RZ, -R17 ;  /* 0x000000ffff11d224 */ /* 0x000fe200078e0a11 */
[----:B------:R-:W-:Y:S01]  /*cad0*/  ISETP.GT.U32.AND P1, PT, R20, R12, PT ;  /* 0x0000000c1400720c */ /* 0x000fe20003f24070 */
[----:B------:R-:W-:-:S03]  /*cae0*/  IMAD.HI.U32 R0, R15, R28, RZ ;  /* 0x0000001c0f007227 */ /* 0x000fc600078e00ff */
[----:B------:R-:W-:Y:S01]  /*caf0*/  STL [R1+0x24], R17 ;  /* 0x0000241101007387 */ /* 0x000fe20000100800 */
[----:B------:R-:W-:Y:S02]  /*cb00*/  IMAD.MOV R0, RZ, RZ, -R0 ;  /* 0x000000ffff007224 */ /* 0x000fe400078e0a00 */
[----:B0-----:R-:W-:Y:S01]  /*cb10*/  VIADD R7, R21, 0x2e ;  /* 0x0000002e15077836 */ /* 0x001fe20000000000 */
[----:B------:R-:W2:Y:S01]  /*cb20*/  LDL R26, [R1+0xe48] ;  /* 0x000e4800011a7983 */ /* 0x000ea20000100800 */
[----:B------:R-:W-:Y:S02]  /*cb30*/  IMAD R28, R20, R0, R28 ;  /* 0x00000000141c7224 */ /* 0x000fe400078e021c */
[--C-:B------:R-:W-:Y:S01]  /*cb40*/  @!P6 IMAD.IADD R13, R13, 0x1, -R20.reuse ;  /* 0x000000010d0de824 */ /* 0x100fe200078e0a14 */
[----:B------:R-:W-:Y:S01]  /*cb50*/  IABS R27, R7 ;  /* 0x00000007001b7213 */ /* 0x000fe20000000000 */
[----:B------:R-:W-:Y:S01]  /*cb60*/  @!P1 IMAD.IADD R12, R12, 0x1, -R20 ;  /* 0x000000010c0c9824 */ /* 0x000fe200078e0a14 */
[----:B------:R-:W-:Y:S01]  /*cb70*/  ISETP.GE.AND P1, PT, R2, RZ, PT ;  /* 0x000000ff0200720c */ /* 0x000fe20003f26270 */
[----:B------:R-:W-:Y:S01]  /*cb80*/  VIADD R18, R21, 0x2c ;  /* 0x0000002c15127836 */ /* 0x000fe20000000000 */
[C---:B------:R-:W-:Y:S01]  /*cb90*/  ISETP.GT.U32.AND P6, PT, R20.reuse, R13, PT ;  /* 0x0000000d1400720c */ /* 0x040fe20003fc4070 */
[----:B------:R-:W-:Y:S01]  /*cba0*/  IMAD.HI.U32 R22, R15, R27, RZ ;  /* 0x0000001b0f167227 */ /* 0x000fe200078e00ff */
[----:B------:R-:W-:-:S02]  /*cbb0*/  ISETP.GT.U32.AND P4, PT, R20, R12, PT ;  /* 0x0000000c1400720c */ /* 0x000fc40003f84070 */
[----:B------:R-:W-:Y:S01]  /*cbc0*/  IABS R0, R18 ;  /* 0x0000001200007213 */ /* 0x000fe20000000000 */
[----:B------:R-:W-:Y:S02]  /*cbd0*/  VIADD R16, R21, 0x2a ;  /* 0x0000002a15107836 */ /* 0x000fe40000000000 */
[----:B------:R-:W-:Y:S02]  /*cbe0*/  IMAD.MOV R22, RZ, RZ, -R22 ;  /* 0x000000ffff167224 */ /* 0x000fe400078e0a16 */
[----:B------:R-:W-:Y:S01]  /*cbf0*/  IMAD.HI.U32 R19, R15, R0, RZ ;  /* 0x000000000f137227 */ /* 0x000fe200078e00ff */
[----:B------:R-:W-:-:S03]  /*cc00*/  IABS R2, R16 ;  /* 0x0000001000027213 */ /* 0x000fc60000000000 */
[----:B------:R-:W-:Y:S02]  /*cc10*/  IMAD R27, R20, R22, R27 ;  /* 0x00000016141b7224 */ /* 0x000fe400078e021b */
[--C-:B------:R-:W-:Y:S01]  /*cc20*/  @!P4 IMAD.IADD R12, R12, 0x1, -R20.reuse ;  /* 0x000000010c0cc824 */ /* 0x100fe200078e0a14 */
[C---:B------:R-:W-:Y:S01]  /*cc30*/  ISETP.GT.U32.AND P4, PT, R20.reuse, R28, PT ;  /* 0x0000001c1400720c */ /* 0x040fe20003f84070 */
[----:B------:R-:W-:Y:S01]  /*cc40*/  @!P6 IMAD.IADD R13, R13, 0x1, -R20 ;  /* 0x000000010d0de824 */ /* 0x000fe200078e0a14 */
[----:B------:R-:W-:Y:S01]  /*cc50*/  ISETP.GT.U32.AND P6, PT, R20, R27, PT ;  /* 0x0000001b1400720c */ /* 0x000fe20003fc4070 */
[----:B------:R-:W-:-:S04]  /*cc60*/  IMAD.HI.U32 R11, R15, R2, RZ ;  /* 0x000000020f0b7227 */ /* 0x000fc800078e00ff */
[C---:B------:R-:W-:Y:S02]  /*cc70*/  VIADD R6, R21.reuse, 0x28 ;  /* 0x0000002815067836 */ /* 0x040fe40000000000 */
[----:B------:R-:W-:Y:S02]  /*cc80*/  IMAD.MOV R19, RZ, RZ, -R19 ;  /* 0x000000ffff137224 */ /* 0x000fe400078e0a13 */
[----:B------:R-:W-:Y:S01]  /*cc90*/  IMAD.MOV R11, RZ, RZ, -R11 ;  /* 0x000000ffff0b7224 */ /* 0x000fe200078e0a0b */
[----:B------:R-:W-:Y:S01]  /*cca0*/  IABS R6, R6 ;  /* 0x0000000600067213 */ /* 0x000fe20000000000 */
[----:B------:R-:W-:Y:S02]  /*ccb0*/  @!P4 IMAD.IADD R28, R28, 0x1, -R20 ;  /* 0x000000011c1cc824 */ /* 0x000fe400078e0a14 */
[----:B------:R-:W-:Y:S02]  /*ccc0*/  VIADD R9, R21, 0x26 ;  /* 0x0000002615097836 */ /* 0x000fe40000000000 */
[C---:B------:R-:W-:Y:S01]  /*ccd0*/  IMAD R0, R20.reuse, R19, R0 ;  /* 0x0000001314007224 */ /* 0x040fe200078e0200 */
[C---:B------:R-:W-:Y:S01]  /*cce0*/  ISETP.GT.U32.AND P4, PT, R20.reuse, R28, PT ;  /* 0x0000001c1400720c */ /* 0x040fe20003f84070 */
[----:B------:R-:W-:Y:S01]  /*ccf0*/  IMAD R2, R20, R11, R2 ;  /* 0x0000000b14027224 */ /* 0x000fe200078e0202 */
[----:B------:R-:W-:Y:S01]  /*cd00*/  IABS R4, R9 ;  /* 0x0000000900047213 */ /* 0x000fe20000000000 */
[----:B------:R-:W-:Y:S01]  /*cd10*/  IMAD.HI.U32 R10, R15, R6, RZ ;  /* 0x000000060f0a7227 */ /* 0x000fe200078e00ff */
[----:B------:R-:W-:-:S03]  /*cd20*/  IABS R19, R25 ;  /* 0x0000001900137213 */ /* 0x000fc60000000000 */
[----:B------:R-:W-:Y:S01]  /*cd30*/  @!P6 IMAD.IADD R27, R27, 0x1, -R20 ;  /* 0x000000011b1be824 */ /* 0x000fe200078e0a14 */
[----:B------:R-:W-:Y:S01]  /*cd40*/  ISETP.GT.U32.AND P6, PT, R20, R2, PT ;  /* 0x000000021400720c */ /* 0x000fe20003fc4070 */
[----:B------:R-:W-:-:S03]  /*cd50*/  IMAD.HI.U32 R23, R15, R4, RZ ;  /* 0x000000040f177227 */ /* 0x000fc600078e00ff */
[----:B------:R-:W-:Y:S01]  /*cd60*/  ISETP.GT.U32.AND P2, PT, R20, R27, PT ;  /* 0x0000001b1400720c */ /* 0x000fe20003f44070 */
[----:B------:R-:W-:Y:S01]  /*cd70*/  @!P4 IMAD.IADD R28, R28, 0x1, -R20 ;  /* 0x000000011c1cc824 */ /* 0x000fe200078e0a14 */
[C---:B------:R-:W-:Y:S01]  /*cd80*/  ISETP.GT.U32.AND P4, PT, R20.reuse, R0, PT ;  /* 0x000000001400720c */ /* 0x040fe20003f84070 */
[----:B------:R-:W-:Y:S02]  /*cd90*/  IMAD.MOV R10, RZ, RZ, -R10 ;  /* 0x000000ffff0a7224 */ /* 0x000fe400078e0a0a */
[----:B------:R-:W-:Y:S02]  /*cda0*/  IMAD.MOV R23, RZ, RZ, -R23 ;  /* 0x000000ffff177224 */ /* 0x000fe400078e0a17 */
[C---:B------:R-:W-:Y:S02]  /*cdb0*/  IMAD R6, R20.reuse, R10, R6 ;  /* 0x0000000a14067224 */ /* 0x040fe400078e0206 */
[----:B------:R-:W-:Y:S02]  /*cdc0*/  VIADD R9, R21, 0x20 ;  /* 0x0000002015097836 */ /* 0x000fe40000000000 */
[----:B------:R-:W-:-:S02]  /*cdd0*/  IMAD R4, R20, R23, R4 ;  /* 0x0000001714047224 */ /* 0x000fc400078e0204 */
[--C-:B------:R-:W-:Y:S01]  /*cde0*/  @!P6 IMAD.IADD R2, R2, 0x1, -R20.reuse ;  /* 0x000000010202e824 */ /* 0x100fe200078e0a14 */
[----:B------:R-:W-:Y:S01]  /*cdf0*/  IABS R22, R9 ;  /* 0x0000000900167213 */ /* 0x000fe20000000000 */
[----:B------:R-:W-:Y:S01]  /*ce00*/  @!P4 IMAD.IADD R0, R0, 0x1, -R20 ;  /* 0x000000010000c824 */ /* 0x000fe200078e0a14 */
[C---:B------:R-:W-:Y:S01]  /*ce10*/  ISETP.GT.U32.AND P4, PT, R20.reuse, R6, PT ;  /* 0x000000061400720c */ /* 0x040fe20003f84070 */
[----:B------:R-:W-:Y:S01]  /*ce20*/  VIADD R11, R21, 0x22 ;  /* 0x00000022150b7836 */ /* 0x000fe20000000000 */
[C---:B------:R-:W-:Y:S01]  /*ce30*/  ISETP.GT.U32.AND P6, PT, R20.reuse, R4, PT ;  /* 0x000000041400720c */ /* 0x040fe20003fc4070 */
[----:B------:R-:W-:Y:S01]  /*ce40*/  @!P0 IMAD.MOV R12, RZ, RZ, -R12 ;  /* 0x000000ffff0c8224 */ /* 0x000fe200078e0a0c */
[C---:B------:R-:W-:Y:S01]  /*ce50*/  ISETP.GT.U32.AND P0, PT, R20.reuse, R2, PT ;  /* 0x000000021400720c */ /* 0x040fe20003f04070 */
[----:B------:R-:W-:Y:S01]  /*ce60*/  IMAD.HI.U32 R23, R15, R22, RZ ;  /* 0x000000160f177227 */ /* 0x000fe200078e00ff */
[----:B------:R-:W-:Y:S02]  /*ce70*/  IABS R10, R11 ;  /* 0x0000000b000a7213 */ /* 0x000fe40000000000 */
[----:B------:R-:W-:Y:S01]  /*ce80*/  ISETP.GT.U32.AND P5, PT, R20, R0, PT ;  /* 0x000000001400720c */ /* 0x000fe20003fa4070 */
[----:B------:R-:W-:-:S02]  /*ce90*/  IMAD.MOV R23, RZ, RZ, -R23 ;  /* 0x000000ffff177224 */ /* 0x000fc400078e0a17 */
[----:B------:R-:W-:-:S04]  /*cea0*/  IMAD.HI.U32 R25, R15, R10, RZ ;  /* 0x0000000a0f197227 */ /* 0x000fc800078e00ff */
[----:B------:R-:W-:Y:S01]  /*ceb0*/  @!P4 IMAD.IADD R6, R6, 0x1, -R20 ;  /* 0x000000010606c824 */ /* 0x000fe200078e0a14 */
[----:B------:R-:W-:Y:S01]  /*cec0*/  ISETP.GE.AND P4, PT, R7, RZ, PT ;  /* 0x000000ff0700720c */ /* 0x000fe20003f86270 */
[----:B------:R-:W-:Y:S02]  /*ced0*/  IMAD R7, R20, R23, R22 ;  /* 0x0000001714077224 */ /* 0x000fe400078e0216 */
[--C-:B------:R-:W-:Y:S02]  /*cee0*/  @!P6 IMAD.IADD R4, R4, 0x1, -R20.reuse ;  /* 0x000000010404e824 */ /* 0x100fe400078e0a14 */
[----:B------:R-:W-:Y:S02]  /*cef0*/  IMAD.MOV R25, RZ, RZ, -R25 ;  /* 0x000000ffff197224 */ /* 0x000fe400078e0a19 */
[----:B------:R-:W-:Y:S01]  /*cf00*/  @!P3 IMAD.MOV R13, RZ, RZ, -R13 ;  /* 0x000000ffff0db224 */ /* 0x000fe200078e0a0d */
[----:B------:R-:W-:Y:S01]  /*cf10*/  ISETP.GT.U32.AND P3, PT, R20, R4, PT ;  /* 0x000000041400720c */ /* 0x000fe20003f64070 */
[----:B------:R-:W-:Y:S01]  /*cf20*/  @!P0 IMAD.IADD R2, R2, 0x1, -R20 ;  /* 0x0000000102028824 */ /* 0x000fe200078e0a14 */
[----:B------:R-:W-:Y:S01]  /*cf30*/  ISETP.GT.U32.AND P0, PT, R20, R7, PT ;  /* 0x000000071400720c */ /* 0x000fe20003f04070 */
[----:B------:R-:W-:-:S04]  /*cf40*/  IMAD.HI.U32 R24, R24, R19, RZ ;  /* 0x0000001318187227 */ /* 0x000fc800078e00ff */
[----:B------:R-:W-:Y:S01]  /*cf50*/  @!P2 IMAD.IADD R27, R27, 0x1, -R20 ;  /* 0x000000011b1ba824 */ /* 0x000fe200078e0a14 */
[C---:B------:R-:W-:Y:S01]  /*cf60*/  ISETP.GT.U32.AND P2, PT, R20.reuse, R5, PT ;  /* 0x000000051400720c */ /* 0x040fe20003f44070 */
[----:B------:R-:W-:Y:S01]  /*cf70*/  IMAD R10, R20, R25, R10 ;  /* 0x00000019140a7224 */ /* 0x000fe200078e020a */
[----:B------:R-:W-:Y:S01]  /*cf80*/  STL [R1+0x18], R12 ;  /* 0x0000180c01007387 */ /* 0x000fe20000100800 */
[----:B------:R-:W-:Y:S02]  /*cf90*/  IMAD.MOV R24, RZ, RZ, -R24 ;  /* 0x000000ffff187224 */ /* 0x000fe400078e0a18 */
[--C-:B------:R-:W-:Y:S01]  /*cfa0*/  @!P5 IMAD.IADD R0, R0, 0x1, -R20.reuse ;  /* 0x000000010000d824 */ /* 0x100fe200078e0a14 */
[C---:B------:R-:W-:Y:S01]  /*cfb0*/  ISETP.GT.U32.AND P5, PT, R20.reuse, R10, PT ;  /* 0x0000000a1400720c */ /* 0x040fe20003fa4070 */
[----:B------:R-:W-:Y:S01]  /*cfc0*/  IMAD R19, R3, R24, R19 ;  /* 0x0000001803137224 */ /* 0x000fe200078e0213 */
[----:B------:R-:W-:Y:S01]  /*cfd0*/  ISETP.GT.U32.AND P6, PT, R20, R6, PT ;  /* 0x000000061400720c */ /* 0x000fe20003fc4070 */
[--C-:B------:R-:W-:Y:S01]  /*cfe0*/  @!P3 IMAD.IADD R4, R4, 0x1, -R20.reuse ;  /* 0x000000010404b824 */ /* 0x100fe200078e0a14 */
[----:B------:R0:W-:Y:S01]  /*cff0*/  STL [R1+0x14], R13 ;  /* 0x0000140d01007387 */ /* 0x0001e20000100800 */
[--C-:B------:R-:W-:Y:S01]  /*d000*/  @!P0 IMAD.IADD R7, R7, 0x1, -R20.reuse ;  /* 0x0000000107078824 */ /* 0x100fe200078e0a14 */
[----:B------:R-:W-:Y:S01]  /*d010*/  ISETP.GT.U32.AND P3, PT, R3, R19, PT ;  /* 0x000000130300720c */ /* 0x000fe20003f64070 */
[----:B------:R-:W-:Y:S01]  /*d020*/  @!P2 IMAD.IADD R5, R5, 0x1, -R20 ;  /* 0x000000010505a824 */ /* 0x000fe200078e0a14 */
[----:B------:R-:W-:-:S02]  /*d030*/  IABS R22, R21 ;  /* 0x0000001500167213 */ /* 0x000fc40000000000 */
[----:B------:R-:W-:Y:S01]  /*d040*/  ISETP.GT.U32.AND P0, PT, R20, R7, PT ;  /* 0x000000071400720c */ /* 0x000fe20003f04070 */
[----:B0-----:R-:W-:Y:S02]  /*d050*/  VIADD R13, R21, 0x1e ;  /* 0x0000001e150d7836 */ /* 0x001fe40000000000 */
[----:B------:R-:W-:Y:S01]  /*d060*/  @!P5 IMAD.IADD R10, R10, 0x1, -R20 ;  /* 0x000000010a0ad824 */ /* 0x000fe200078e0a14 */
[----:B------:R-:W-:Y:S02]  /*d070*/  ISETP.GT.U32.AND P5, PT, R20, R5, PT ;  /* 0x000000051400720c */ /* 0x000fe40003fa4070 */
[----:B------:R-:W-:Y:S01]  /*d080*/  IABS R14, R13 ;  /* 0x0000000d000e7213 */ /* 0x000fe20000000000 */
[----:B------:R-:W-:Y:S01]  /*d090*/  IMAD.HI.U32 R12, R15, R22, RZ ;  /* 0x000000160f0c7227 */ /* 0x000fe200078e00ff */
[----:B------:R-:W-:-:S03]  /*d0a0*/  ISETP.GE.AND P2, PT, R16, RZ, PT ;  /* 0x000000ff1000720c */ /* 0x000fc60003f46270 */
[----:B------:R-:W-:Y:S01]  /*d0b0*/  @!P6 IMAD.IADD R6, R6, 0x1, -R20 ;  /* 0x000000010606e824 */ /* 0x000fe200078e0a14 */
[----:B------:R-:W-:Y:S01]  /*d0c0*/  ISETP.GE.AND P6, PT, R18, RZ, PT ;  /* 0x000000ff1200720c */ /* 0x000fe20003fc6270 */
[----:B------:R-:W-:-:S04]  /*d0d0*/  IMAD.HI.U32 R16, R15, R14, RZ ;  /* 0x0000000e0f107227 */ /* 0x000fc800078e00ff */
[----:B------:R-:W-:Y:S02]  /*d0e0*/  IMAD.MOV R12, RZ, RZ, -R12 ;  /* 0x000000ffff0c7224 */ /* 0x000fe400078e0a0c */
[----:B------:R-:W-:Y:S01]  /*d0f0*/  @!P1 IMAD.MOV R28, RZ, RZ, -R28 ;  /* 0x000000ffff1c9224 */ /* 0x000fe200078e0a1c */
[C---:B------:R-:W-:Y:S01]  /*d100*/  ISETP.GT.U32.AND P1, PT, R20.reuse, R10, PT ;  /* 0x0000000a1400720c */ /* 0x040fe20003f24070 */
[----:B------:R-:W-:Y:S02]  /*d110*/  @!P3 IMAD.IADD R19, R19, 0x1, -R3 ;  /* 0x000000011313b824 */ /* 0x000fe400078e0a03 */
[----:B------:R-:W-:Y:S02]  /*d120*/  IMAD.MOV R16, RZ, RZ, -R16 ;  /* 0x000000ffff107224 */ /* 0x000fe400078e0a10 */
[----:B------:R-:W-:Y:S02]  /*d130*/  IMAD R12, R20, R12, R22 ;  /* 0x0000000c140c7224 */ /* 0x000fe400078e0216 */
[----:B------:R-:W-:Y:S01]  /*d140*/  @!P4 IMAD.MOV R27, RZ, RZ, -R27 ;  /* 0x000000ffff1bc224 */ /* 0x000fe200078e0a1b */
[----:B------:R-:W-:Y:S01]  /*d150*/  ISETP.GT.U32.AND P4, PT, R3, R19, PT ;  /* 0x000000130300720c */ /* 0x000fe20003f84070 */
[----:B------:R-:W-:-:S02]  /*d160*/  VIADD R25, R21, 0x26 ;  /* 0x0000002615197836 */ /* 0x000fc40000000000 */
[----:B------:R-:W-:Y:S01]  /*d170*/  @!P0 IMAD.IADD R7, R7, 0x1, -R20 ;  /* 0x0000000107078824 */ /* 0x000fe200078e0a14 */
[----:B------:R-:W-:Y:S01]  /*d180*/  ISETP.GE.AND P0, PT, R11, RZ, PT ;  /* 0x000000ff0b00720c */ /* 0x000fe20003f06270 */
[C---:B------:R-:W-:Y:S01]  /*d190*/  IMAD R11, R20.reuse, R16, R14 ;  /* 0x00000010140b7224 */ /* 0x040fe200078e020e */
[C---:B------:R-:W-:Y:S01]  /*d1a0*/  ISETP.GT.U32.AND P3, PT, R20.reuse, R12, PT ;  /* 0x0000000c1400720c */ /* 0x040fe20003f64070 */
[----:B------:R-:W-:Y:S02]  /*d1b0*/  VIADD R23, R21, 0x28 ;  /* 0x0000002815177836 */ /* 0x000fe40000000000 */
[----:B------:R-:W-:Y:S01]  /*d1c0*/  @!P5 IMAD.IADD R5, R5, 0x1, -R20 ;  /* 0x000000010505d824 */ /* 0x000fe200078e0a14 */
[----:B------:R-:W-:Y:S01]  /*d1d0*/  ISETP.GE.AND P5, PT, R25, RZ, PT ;  /* 0x000000ff1900720c */ /* 0x000fe20003fa6270 */
[----:B------:R-:W-:Y:S01]  /*d1e0*/  @!P2 IMAD.MOV R2, RZ, RZ, -R2 ;  /* 0x000000ffff02a224 */ /* 0x000fe200078e0a02 */
[----:B------:R-:W-:Y:S01]  /*d1f0*/  ISETP.GT.U32.AND P2, PT, R20, R11, PT ;  /* 0x0000000b1400720c */ /* 0x000fe20003f44070 */
[----:B------:R-:W-:Y:S01]  /*d200*/  @!P6 IMAD.MOV R0, RZ, RZ, -R0 ;  /* 0x000000ffff00e224 */ /* 0x000fe200078e0a00 */
[----:B------:R-:W-:Y:S01]  /*d210*/  ISETP.GE.AND P6, PT, R23, RZ, PT ;  /* 0x000000ff1700720c */ /* 0x000fe20003fc6270 */
[----:B------:R-:W-:-:S02]  /*d220*/  VIADD R14, R21, 0x1c ;  /* 0x0000001c150e7836 */ /* 0x000fc40000000000 */
[--C-:B------:R-:W-:Y:S01]  /*d230*/  @!P1 IMAD.IADD R10, R10, 0x1, -R20.reuse ;  /* 0x000000010a0a9824 */ /* 0x100fe200078e0a14 */
[----:B------:R-:W-:Y:S01]  /*d240*/  ISETP.GE.AND P1, PT, R29, RZ, PT ;  /* 0x000000ff1d00720c */ /* 0x000fe20003f26270 */
[----:B------:R-:W-:Y:S01]  /*d250*/  @!P4 IMAD.IADD R19, R19, 0x1, -R3 ;  /* 0x000000011313c824 */ /* 0x000fe200078e0a03 */
[----:B------:R-:W-:Y:S01]  /*d260*/  IABS R25, R14 ;  /* 0x0000000e00197213 */ /* 0x000fe20000000000 */
[----:B------:R-:W-:Y:S02]  /*d270*/  @!P3 IMAD.IADD R12, R12, 0x1, -R20 ;  /* 0x000000010c0cb824 */ /* 0x000fe400078e0a14 */
[----:B------:R-:W-:Y:S02]  /*d280*/  IMAD.MOV.U32 R3, RZ, RZ, R6 ;  /* 0x000000ffff037224 */ /* 0x000fe400078e0006 */
[----:B------:R-:W-:Y:S01]  /*d290*/  @!P5 IMAD.MOV R4, RZ, RZ, -R4 ;  /* 0x000000ffff04d224 */ /* 0x000fe200078e0a04 */
[----:B------:R-:W-:Y:S01]  /*d2a0*/  ISETP.NE.AND P5, PT, R8, RZ, PT ;  /* 0x000000ff0800720c */ /* 0x000fe20003fa5270 */
[----:B------:R-:W-:Y:S01]  /*d2b0*/  IMAD.HI.U32 R6, R15, R25, RZ ;  /* 0x000000190f067227 */ /* 0x000fe200078e00ff */
[----:B------:R-:W-:-:S03]  /*d2c0*/  ISETP.GE.AND P3, PT, R13, RZ, PT ;  /* 0x000000ff0d00720c */ /* 0x000fc60003f66270 */
[----:B------:R-:W-:Y:S02]  /*d2d0*/  @!P2 IMAD.IADD R11, R11, 0x1, -R20 ;  /* 0x000000010b0ba824 */ /* 0x000fe400078e0a14 */
[----:B------:R-:W-:Y:S01]  /*d2e0*/  @!P6 IMAD.MOV R3, RZ, RZ, -R3 ;  /* 0x000000ffff03e224 */ /* 0x000fe200078e0a03 */
[C---:B------:R-:W-:Y:S01]  /*d2f0*/  ISETP.GT.U32.AND P6, PT, R20.reuse, R12, PT ;  /* 0x0000000c1400720c */ /* 0x040fe20003fc4070 */
[----:B------:R-:W-:Y:S02]  /*d300*/  IMAD.MOV R16, RZ, RZ, -R6 ;  /* 0x000000ffff107224 */ /* 0x000fe400078e0a06 */
[----:B------:R-:W-:Y:S02]  /*d310*/  VIADD R13, R21, 0x1a ;  /* 0x0000001a150d7836 */ /* 0x000fe40000000000 */
[----:B------:R-:W-:Y:S01]  /*d320*/  @!P1 IMAD.MOV R5, RZ, RZ, -R5 ;  /* 0x000000ffff059224 */ /* 0x000fe200078e0a05 */
[C---:B------:R-:W-:Y:S01]  /*d330*/  ISETP.GT.U32.AND P1, PT, R20.reuse, R11, PT ;  /* 0x0000000b1400720c */ /* 0x040fe20003f24070 */
[----:B------:R-:W-:Y:S01]  /*d340*/  IMAD.MOV.U32 R6, RZ, RZ, R19 ;  /* 0x000000ffff067224 */ /* 0x000fe200078e0013 */
[----:B------:R-:W-:Y:S01]  /*d350*/  IABS R18, R13 ;  /* 0x0000000d00127213 */ /* 0x000fe20000000000 */
[----:B------:R-:W-:Y:S01]  /*d360*/  IMAD R25, R20, R16, R25 ;  /* 0x0000001014197224 */ /* 0x000fe200078e0219 */
[----:B------:R-:W-:-:S03]  /*d370*/  ISETP.GE.AND P2, PT, R14, RZ, PT ;  /* 0x000000ff0e00720c */ /* 0x000fc60003f46270 */
[----:B------:R-:W-:-:S04]  /*d380*/  IMAD.HI.U32 R14, R15, R18, RZ ;  /* 0x000000120f0e7227 */ /* 0x000fc800078e00ff */
[----:B------:R-:W-:Y:S01]  /*d390*/  @!P6 IMAD.IADD R12, R12, 0x1, -R20 ;  /* 0x000000010c0ce824 */ /* 0x000fe200078e0a14 */
[C---:B------:R-:W-:Y:S01]  /*d3a0*/  ISETP.GT.U32.AND P6, PT, R20.reuse, R25, PT ;  /* 0x000000191400720c */ /* 0x040fe20003fc4070 */
[----:B------:R-:W-:Y:S02]  /*d3b0*/  IMAD.MOV R14, RZ, RZ, -R14 ;  /* 0x000000ffff0e7224 */ /* 0x000fe400078e0a0e */
[----:B------:R-:W-:Y:S02]  /*d3c0*/  @!P1 IMAD.IADD R11, R11, 0x1, -R20 ;  /* 0x000000010b0b9824 */ /* 0x000fe400078e0a14 */
[----:B------:R-:W-:-:S08]  /*d3d0*/  IMAD R18, R20, R14, R18 ;  /* 0x0000000e14127224 */ /* 0x000fd000078e0212 */
[----:B------:R-:W-:Y:S02]  /*d3e0*/  @!P6 IMAD.IADD R25, R25, 0x1, -R20 ;  /* 0x000000011919e824 */ /* 0x000fe400078e0a14 */
[C---:B------:R-:W-:Y:S02]  /*d3f0*/  VIADD R16, R21.reuse, 0x16 ;  /* 0x0000001615107836 */ /* 0x040fe40000000000 */
[----:B------:R-:W-:-:S03]  /*d400*/  VIADD R14, R21, 0x14 ;  /* 0x00000014150e7836 */ /* 0x000fc60000000000 */
[----:B------:R-:W-:Y:S02]  /*d410*/  ISETP.GE.AND P6, PT, R16, RZ, PT ;  /* 0x000000ff1000720c */ /* 0x000fe40003fc6270 */
[----:B------:R-:W-:Y:S01]  /*d420*/  IABS R16, R16 ;  /* 0x0000001000107213 */ /* 0x000fe20000000000 */
[----:B------:R-:W-:Y:S01]  /*d430*/  @!P3 IMAD.MOV R11, RZ, RZ, -R11 ;  /* 0x000000ffff0bb224 */ /* 0x000fe200078e0a0b */
[----:B------:R-:W-:Y:S02]  /*d440*/  ISETP.GE.AND P3, PT, R14, RZ, PT ;  /* 0x000000ff0e00720c */ /* 0x000fe40003f66270 */
[----:B------:R-:W-:Y:S01]  /*d450*/  IABS R22, R14 ;  /* 0x0000000e00167213 */ /* 0x000fe20000000000 */
[----:B------:R-:W-:-:S04]  /*d460*/  IMAD.MOV.U32 R14, RZ, RZ, R16 ;  /* 0x000000ffff0e7224 */ /* 0x000fc800078e0010 */
[----:B------:R-:W-:-:S04]  /*d470*/  IMAD.HI.U32 R17, R15, R14, RZ ;  /* 0x0000000e0f117227 */ /* 0x000fc800078e00ff */
[----:B------:R-:W-:Y:S01]  /*d480*/  IMAD.MOV R17, RZ, RZ, -R17 ;  /* 0x000000ffff117224 */ /* 0x000fe200078e0a11 */
[----:B--2---:R-:W-:-:S13]  /*d490*/  ISETP.GE.AND P4, PT, R26, RZ, PT ;  /* 0x000000ff1a00720c */ /* 0x004fda0003f86270 */
[----:B------:R-:W-:Y:S01]  /*d4a0*/  @!P4 IMAD.MOV R6, RZ, RZ, -R6 ;  /* 0x000000ffff06c224 */ /* 0x000fe200078e0a06 */
[----:B------:R-:W-:Y:S01]  /*d4b0*/  ISETP.GE.AND P4, PT, R13, RZ, PT ;  /* 0x000000ff0d00720c */ /* 0x000fe20003f86270 */
[C---:B------:R-:W-:Y:S01]  /*d4c0*/  VIADD R13, R21.reuse, 0x18 ;  /* 0x00000018150d7836 */ /* 0x040fe20000000000 */
[----:B------:R-:W-:Y:S02]  /*d4d0*/  @!P5 LOP3.LUT R6, RZ, R8, RZ, 0x33, !PT ;  /* 0x00000008ff06d212 */ /* 0x000fe400078e33ff */
[----:B------:R-:W-:Y:S02]  /*d4e0*/  ISETP.GE.AND P5, PT, R21, RZ, PT ;  /* 0x000000ff1500720c */ /* 0x000fe40003fa6270 */
[----:B------:R-:W-:Y:S02]  /*d4f0*/  IABS R8, R13 ;  /* 0x0000000d00087213 */ /* 0x000fe40000000000 */
[----:B------:R-:W-:-:S03]  /*d500*/  ISETP.GE.AND P1, PT, R13, RZ, PT ;  /* 0x000000ff0d00720c */ /* 0x000fc60003f26270 */
[----:B------:R-:W-:Y:S02]  /*d510*/  IMAD.MOV.U32 R13, RZ, RZ, R8 ;  /* 0x000000ffff0d7224 */ /* 0x000fe400078e0008 */
[----:B------:R-:W-:Y:S02]  /*d520*/  IMAD.MOV.U32 R8, RZ, RZ, R10 ;  /* 0x000000ffff087224 */ /* 0x000fe400078e000a */
[----:B------:R-:W-:-:S04]  /*d530*/  IMAD.MOV.U32 R10, RZ, RZ, R12 ;  /* 0x000000ffff0a7224 */ /* 0x000fc800078e000c */
[----:B------:R-:W-:Y:S01]  /*d540*/  @!P5 IMAD.MOV R10, RZ, RZ, -R10 ;  /* 0x000000ffff0ad224 */ /* 0x000fe200078e0a0a */
[C---:B------:R-:W-:Y:S01]  /*d550*/  ISETP.GT.U32.AND P5, PT, R20.reuse, R18, PT ;  /* 0x000000121400720c */ /* 0x040fe20003fa4070 */
[----:B------:R-:W-:Y:S01]  /*d560*/  @!P0 IMAD.MOV R8, RZ, RZ, -R8 ;  /* 0x000000ffff088224 */ /* 0x000fe200078e0a08 */
[----:B------:R-:W-:Y:S01]  /*d570*/  ISETP.GT.U32.AND P0, PT, R20, R25, PT ;  /* 0x000000191400720c */ /* 0x000fe20003f04070 */
[----:B------:R-:W-:-:S04]  /*d580*/  IMAD.HI.U32 R12, R15, R13, RZ ;  /* 0x0000000d0f0c7227 */ /* 0x000fc800078e00ff */
[----:B------:R-:W-:-:S06]  /*d590*/  IMAD.MOV R12, RZ, RZ, -R12 ;  /* 0x000000ffff0c7224 */ /* 0x000fcc00078e0a0c */
[----:B------:R-:W-:Y:S02]  /*d5a0*/  @!P5 IMAD.IADD R18, R18, 0x1, -R20 ;  /* 0x000000011212d824 */ /* 0x000fe400078e0a14 */
[----:B------:R-:W-:-:S03]  /*d5b0*/  IMAD R13, R20, R12, R13 ;  /* 0x0000000c140d7224 */ /* 0x000fc600078e020d */
[C---:B------:R-:W-:Y:S01]  /*d5c0*/  ISETP.GT.U32.AND P5, PT, R20.reuse, R18, PT ;  /* 0x000000121400720c */ /* 0x040fe20003fa4070 */
[----:B------:R-:W-:Y:S01]  /*d5d0*/  @!P0 IMAD.IADD R25, R25, 0x1, -R20 ;  /* 0x0000000119198824 */ /* 0x000fe200078e0a14 */
[----:B------:R-:W-:Y:S01]  /*d5e0*/  ISETP.GT.U32.AND P0, PT, R20, R13, PT ;  /* 0x0000000d1400720c */ /* 0x000fe20003f04070 */
[----:B------:R-:W-:-:S04]  /*d5f0*/  IMAD.HI.U32 R12, R15, R22, RZ ;  /* 0x000000160f0c7227 */ /* 0x000fc800078e00ff */
[----:B------:R-:W-:Y:S02]  /*d600*/  IMAD.MOV R12, RZ, RZ, -R12 ;  /* 0x000000ffff0c7224 */ /* 0x000fe400078e0a0c */
[----:B------:R-:W-:-:S04]  /*d610*/  IMAD R14, R20, R17, R14 ;  /* 0x00000011140e7224 */ /* 0x000fc800078e020e */
[--C-:B------:R-:W-:Y:S02]  /*d620*/  @!P5 IMAD.IADD R18, R18, 0x1, -R20.reuse ;  /* 0x000000011212d824 */ /* 0x100fe400078e0a14 */
[----:B------:R-:W-:Y:S02]  /*d630*/  @!P0 IMAD.IADD R13, R13, 0x1, -R20 ;  /* 0x000000010d0d8824 */ /* 0x000fe400078e0a14 */
[C---:B------:R-:W-:Y:S02]  /*d640*/  IMAD R22, R20.reuse, R12, R22 ;  /* 0x0000000c14167224 */ /* 0x040fe400078e0216 */
[----:B------:R-:W-:Y:S02]  /*d650*/  VIADD R24, R21, 0x12 ;  /* 0x0000001215187836 */ /* 0x000fe40000000000 */
[----:B------:R-:W-:Y:S01]  /*d660*/  IMAD.MOV.U32 R12, RZ, RZ, R18 ;  /* 0x000000ffff0c7224 */ /* 0x000fe200078e0012 */
[C---:B------:R-:W-:Y:S01]  /*d670*/  ISETP.GT.U32.AND P0, PT, R20.reuse, R13, PT ;  /* 0x0000000d1400720c */ /* 0x040fe20003f04070 */
[----:B------:R-:W-:Y:S01]  /*d680*/  @!P2 IMAD.MOV R25, RZ, RZ, -R25 ;  /* 0x000000ffff19a224 */ /* 0x000fe200078e0a19 */
[----:B------:R-:W-:Y:S01]  /*d690*/  ISETP.GT.U32.AND P5, PT, R20, R14, PT ;  /* 0x0000000e1400720c */ /* 0x000fe20003fa4070 */
[----:B------:R-:W-:Y:S01]  /*d6a0*/  @!P4 IMAD.MOV R12, RZ, RZ, -R12 ;  /* 0x000000ffff0cc224 */ /* 0x000fe200078e0a0c */
[----:B------:R-:W-:-:S02]  /*d6b0*/  ISETP.GE.AND P2, PT, R24, RZ, PT ;  /* 0x000000ff1800720c */ /* 0x000fc40003f46270 */
[----:B------:R-:W-:Y:S01]  /*d6c0*/  ISETP.GT.U32.AND P4, PT, R20, R22, PT ;  /* 0x000000161400720c */ /* 0x000fe20003f84070 */
[C---:B------:R-:W-:Y:S01]  /*d6d0*/  VIADD R16, R21.reuse, 0x10 ;  /* 0x0000001015107836 */ /* 0x040fe20000000000 */
[----:B------:R-:W-:Y:S01]  /*d6e0*/  IABS R24, R24 ;  /* 0x0000001800187213 */ /* 0x000fe20000000000 */
[----:B------:R-:W-:Y:S01]  /*d6f0*/  STL [R1+0xf2c], R28 ;  /* 0x000f2c1c01007387 */ /* 0x000fe20000100800 */
[----:B------:R-:W-:Y:S02]  /*d700*/  VIADD R19, R21, 0xe ;  /* 0x0000000e15137836 */ /* 0x000fe40000000000 */
[----:B------:R-:W-:Y:S01]  /*d710*/  IABS R17, R16 ;  /* 0x0000001000117213 */ /* 0x000fe20000000000 */
[C---:B------:R-:W-:Y:S01]  /*d720*/  IMAD.HI.U32 R26, R15.reuse, R24, RZ ;  /* 0x000000180f1a7227 */ /* 0x040fe200078e00ff */
[----:B------:R-:W-:Y:S03]  /*d730*/  STL [R1+0xf30], R27 ;  /* 0x000f301b01007387 */ /* 0x000fe60000100800 */
[----:B------:R-:W-:Y:S01]  /*d740*/  IMAD.MOV R26, RZ, RZ, -R26 ;  /* 0x000000ffff1a7224 */ /* 0x000fe200078e0a1a */
[----:B------:R-:W-:Y:S01]  /*d750*/  STL [R1+0xf34], R0 ;  /* 0x000f340001007387 */ /* 0x000fe20000100800 */
[----:B------:R-:W-:-:S03]  /*d760*/  IMAD.HI.U32 R23, R15, R17, RZ ;  /* 0x000000110f177227 */ /* 0x000fc600078e00ff */
[----:B------:R-:W-:Y:S01]  /*d770*/  STL [R1+0xf38], R2 ;  /* 0x000f380201007387 */ /* 0x000fe20000100800 */
[--C-:B------:R-:W-:Y:S01]  /*d780*/  @!P0 IMAD.IADD R13, R13, 0x1, -R20.reuse ;  /* 0x000000010d0d8824 */ /* 0x100fe200078e0a14 */
[----:B------:R-:W-:Y:S01]  /*d790*/  ISETP.GE.AND P0, PT, R16, RZ, PT ;  /* 0x000000ff1000720c */ /* 0x000fe20003f06270 */
[--C-:B------:R-:W-:Y:S01]  /*d7a0*/  @!P5 IMAD.IADD R14, R14, 0x1, -R20.reuse ;  /* 0x000000010e0ed824 */ /* 0x100fe200078e0a14 */
[----:B------:R-:W-:Y:S01]  /*d7b0*/  STL [R1+0xf3c], R3 ;  /* 0x000f3c0301007387 */ /* 0x000fe20000100800 */
[----:B------:R-:W-:Y:S01]  /*d7c0*/  @!P4 IMAD.IADD R22, R22, 0x1, -R20 ;  /* 0x000000011616c824 */ /* 0x000fe200078e0a14 */
[----:B------:R-:W-:Y:S01]  /*d7d0*/  IABS R18, R19 ;  /* 0x0000001300127213 */ /* 0x000fe20000000000 */
[----:B------:R-:W-:Y:S01]  /*d7e0*/  IMAD R16, R20, R26, R24 ;  /* 0x0000001a14107224 */ /* 0x000fe200078e0218 */
[----:B------:R-:W-:Y:S01]  /*d7f0*/  STL [R1+0xf40], R4 ;  /* 0x000f400401007387 */ /* 0x000fe20000100800 */
[----:B------:R-:W-:-:S03]  /*d800*/  IMAD.MOV R23, RZ, RZ, -R23 ;  /* 0x000000ffff177224 */ /* 0x000fc600078e0a17 */
[----:B------:R-:W-:Y:S01]  /*d810*/  STL [R1+0xf44], R5 ;  /* 0x000f440501007387 */ /* 0x000fe20000100800 */
[----:B------:R-:W-:-:S03]  /*d820*/  ISETP.GT.U32.AND P5, PT, R20, R14, PT ;  /* 0x0000000e1400720c */ /* 0x000fc60003fa4070 */
[----:B------:R0:W-:Y:S01]  /*d830*/  STL [R1+0xe7c], R6 ;  /* 0x000e7c0601007387 */ /* 0x0001e20000100800 */
[C---:B------:R-:W-:Y:S01]  /*d840*/  ISETP.GT.U32.AND P4, PT, R20.reuse, R22, PT ;  /* 0x000000161400720c */ /* 0x040fe20003f84070 */
[----:B------:R-:W-:Y:S01]  /*d850*/  @!P1 IMAD.MOV R13, RZ, RZ, -R13 ;  /* 0x000000ffff0d9224 */ /* 0x000fe200078e0a0d */
[----:B------:R-:W-:Y:S01]  /*d860*/  ISETP.GT.U32.AND P1, PT, R20, R16, PT ;  /* 0x000000101400720c */ /* 0x000fe20003f24070 */
[----:B------:R-:W-:-:S04]  /*d870*/  IMAD.HI.U32 R24, R15, R18, RZ ;  /* 0x000000120f187227 */ /* 0x000fc800078e00ff */
[----:B0-----:R-:W-:Y:S02]  /*d880*/  VIADD R6, R21, 0xc ;  /* 0x0000000c15067836 */ /* 0x001fe40000000000 */
[----:B------:R-:W-:-:S03]  /*d890*/  IMAD R17, R20, R23, R17 ;  /* 0x0000001714117224 */ /* 0x000fc600078e0211 */
[----:B------:R-:W-:Y:S01]  /*d8a0*/  IABS R23, R6 ;  /* 0x0000000600177213 */ /* 0x000fe20000000000 */
[----:B------:R-:W-:Y:S02]  /*d8b0*/  IMAD.MOV R24, RZ, RZ, -R24 ;  /* 0x000000ffff187224 */ /* 0x000fe400078e0a18 */
[C---:B------:R-:W-:Y:S02]  /*d8c0*/  VIADD R28, R21.reuse, 0xa ;  /* 0x0000000a151c7836 */ /* 0x040fe40000000000 */
[----:B------:R-:W-:Y:S02]  /*d8d0*/  VIADD R27, R21, 0x8 ;  /* 0x00000008151b7836 */ /* 0x000fe40000000000 */
[----:B------:R-:W-:Y:S01]  /*d8e0*/  IMAD.HI.U32 R29, R15, R23, RZ ;  /* 0x000000170f1d7227 */ /* 0x000fe200078e00ff */
[----:B------:R-:W-:-:S03]  /*d8f0*/  IABS R26, R28 ;  /* 0x0000001c001a7213 */ /* 0x000fc60000000000 */
[----:B------:R-:W-:Y:S01]  /*d900*/  IMAD R18, R20, R24, R18 ;  /* 0x0000001814127224 */ /* 0x000fe200078e0212 */
[----:B------:R-:W-:Y:S01]  /*d910*/  IABS R24, R27 ;  /* 0x0000001b00187213 */ /* 0x000fe20000000000 */
[--C-:B------:R-:W-:Y:S01]  /*d920*/  @!P5 IMAD.IADD R14, R14, 0x1, -R20.reuse ;  /* 0x000000010e0ed824 */ /* 0x100fe200078e0a14 */
[----:B------:R-:W-:Y:S01]  /*d930*/  ISETP.GT.U32.AND P5, PT, R20, R17, PT ;  /* 0x000000111400720c */ /* 0x000fe20003fa4070 */
[----:B------:R-:W-:Y:S02]  /*d940*/  IMAD.MOV R29, RZ, RZ, -R29 ;  /* 0x000000ffff1d7224 */ /* 0x000fe400078e0a1d */
[--C-:B------:R-:W-:Y:S01]  /*d950*/  @!P4 IMAD.IADD R22, R22, 0x1, -R20.reuse ;  /* 0x000000011616c824 */ /* 0x100fe200078e0a14 */
[----:B------:R-:W-:Y:S01]  /*d960*/  ISETP.GT.U32.AND P4, PT, R20, R18, PT ;  /* 0x000000121400720c */ /* 0x000fe20003f84070 */
[----:B------:R-:W-:Y:S01]  /*d970*/  @!P1 IMAD.IADD R16, R16, 0x1, -R20 ;  /* 0x0000000110109824 */ /* 0x000fe200078e0a14 */
[----:B------:R-:W-:Y:S01]  /*d980*/  ISETP.GE.AND P1, PT, R19, RZ, PT ;  /* 0x000000ff1300720c */ /* 0x000fe20003f26270 */
[----:B------:R-:W-:-:S02]  /*d990*/  IMAD R19, R20, R29, R23 ;  /* 0x0000001d14137224 */ /* 0x000fc400078e0217 */
[----:B------:R-:W-:-:S04]  /*d9a0*/  IMAD.HI.U32 R23, R15, R26, RZ ;  /* 0x0000001a0f177227 */ /* 0x000fc800078e00ff */
[----:B------:R-:W-:-:S04]  /*d9b0*/  IMAD.HI.U32 R29, R15, R24, RZ ;  /* 0x000000180f1d7227 */ /* 0x000fc800078e00ff */
[C---:B------:R-:W-:Y:S02]  /*d9c0*/  VIADD R3, R21.reuse, 0x6 ;  /* 0x0000000615037836 */ /* 0x040fe40000000000 */
[----:B------:R-:W-:Y:S02]  /*d9d0*/  IMAD.MOV R23, RZ, RZ, -R23 ;  /* 0x000000ffff177224 */ /* 0x000fe400078e0a17 */
[----:B------:R-:W-:Y:S02]  /*d9e0*/  IMAD.MOV R29, RZ, RZ, -R29 ;  /* 0x000000ffff1d7224 */ /* 0x000fe400078e0a1d */
[----:B------:R-:W-:Y:S02]  /*d9f0*/  VIADD R0, R21, 0x4 ;  /* 0x0000000415007836 */ /* 0x000fe40000000000 */
[----:B------:R-:W-:Y:S01]  /*da00*/  IMAD R26, R20, R23, R26 ;  /* 0x00000017141a7224 */ /* 0x000fe200078e021a */
[----:B------:R-:W-:Y:S01]  /*da10*/  IABS R23, R3 ;  /* 0x0000000300177213 */ /* 0x000fe20000000000 */
[----:B------:R-:W-:-:S02]  /*da20*/  @!P5 IMAD.IADD R17, R17, 0x1, -R20 ;  /* 0x000000011111d824 */ /* 0x000fc400078e0a14 */
[----:B------:R-:W-:Y:S01]  /*da30*/  IMAD R24, R20, R29, R24 ;  /* 0x0000001d14187224 */ /* 0x000fe200078e0218 */
[----:B------:R-:W-:Y:S01]  /*da40*/  IABS R29, R0 ;  /* 0x00000000001d7213 */ /* 0x000fe20000000000 */
[----:B------:R-:W-:Y:S01]  /*da50*/  @!P4 IMAD.IADD R18, R18, 0x1, -R20 ;  /* 0x000000011212c824 */ /* 0x000fe200078e0a14 */
[C---:B------:R-:W-:Y:S01]  /*da60*/  ISETP.GT.U32.AND P5, PT, R20.reuse, R16, PT ;  /* 0x000000101400720c */ /* 0x040fe20003fa4070 */
[----:B------:R-:W-:Y:S01]  /*da70*/  @!P6 IMAD.MOV R14, RZ, RZ, -R14 ;  /* 0x000000ffff0ee224 */ /* 0x000fe200078e0a0e */
[C---:B------:R-:W-:Y:S01]  /*da80*/  ISETP.GT.U32.AND P6, PT, R20.reuse, R17, PT ;  /* 0x000000111400720c */ /* 0x040fe20003fc4070 */
[----:B------:R-:W-:Y:S01]  /*da90*/  VIADD R4, R21, 0x2 ;  /* 0x0000000215047836 */ /* 0x000fe20000000000 */
[----:B------:R-:W-:Y:S01]  /*daa0*/  ISETP.GT.U32.AND P4, PT, R20, R18, PT ;  /* 0x000000121400720c */ /* 0x000fe20003f84070 */
[----:B------:R-:W-:-:S04]  /*dab0*/  IMAD.HI.U32 R21, R15, R23, RZ ;  /* 0x000000170f157227 */ /* 0x000fc800078e00ff */
[----:B------:R-:W-:Y:S01]  /*dac0*/  IMAD.HI.U32 R5, R15, R29, RZ ;  /* 0x0000001d0f057227 */ /* 0x000fe200078e00ff */
[----:B------:R-:W-:-:S03]  /*dad0*/  IABS R2, R4 ;  /* 0x0000000400027213 */ /* 0x000fc60000000000 */
[----:B------:R-:W-:Y:S02]  /*dae0*/  IMAD.MOV R21, RZ, RZ, -R21 ;  /* 0x000000ffff157224 */ /* 0x000fe400078e0a15 */
[----:B------:R-:W-:Y:S02]  /*daf0*/  IMAD.MOV R5, RZ, RZ, -R5 ;  /* 0x000000ffff057224 */ /* 0x000fe400078e0a05 */
[C---:B------:R-:W-:Y:S02]  /*db00*/  IMAD R23, R20.reuse, R21, R23 ;  /* 0x0000001514177224 */ /* 0x040fe400078e0217 */
[----:B------:R-:W-:Y:S02]  /*db10*/  IMAD R21, R20, R5, R29 ;  /* 0x0000000514157224 */ /* 0x000fe400078e021d */
[----:B------:R-:W-:Y:S01]  /*db20*/  IMAD.HI.U32 R29, R15, R2, RZ ;  /* 0x000000020f1d7227 */ /* 0x000fe200078e00ff */
[----:B------:R-:W-:Y:S03]  /*db30*/  STL [R1+0xf48], R8 ;  /* 0x000f480801007387 */ /* 0x000fe60000100800 */
[----:B------:R-:W-:-:S02]  /*db40*/  IMAD.MOV.U32 R15, RZ, RZ, R22 ;  /* 0x000000ffff0f7224 */ /* 0x000fc400078e0016 */
[--C-:B------:R-:W-:Y:S01]  /*db50*/  @!P5 IMAD.IADD R16, R16, 0x1, -R20.reuse ;  /* 0x000000011010d824 */ /* 0x100fe200078e0a14 */
[----:B------:R-:W-:Y:S01]  /*db60*/  STL [R1+0xf4c], R10 ;  /* 0x000f4c0a01007387 */ /* 0x000fe20000100800 */
[--C-:B------:R-:W-:Y:S02]  /*db70*/  @!P6 IMAD.IADD R17, R17, 0x1, -R20.reuse ;  /* 0x000000011111e824 */ /* 0x100fe400078e0a14 */
[----:B------:R-:W-:Y:S01]  /*db80*/  @!P4 IMAD.IADD R18, R18, 0x1, -R20 ;  /* 0x000000011212c824 */ /* 0x000fe200078e0a14 */
[----:B------:R-:W-:Y:S01]  /*db90*/  STL [R1+0xf50], R11 ;  /* 0x000f500b01007387 */ /* 0x000fe20000100800 */
[----:B------:R-:W-:Y:S02]  /*dba0*/  @!P3 IMAD.MOV R15, RZ, RZ, -R15 ;  /* 0x000000ffff0fb224 */ /* 0x000fe400078e0a0f */
[----:B------:R-:W-:Y:S01]  /*dbb0*/  @!P2 IMAD.MOV R16, RZ, RZ, -R16 ;  /* 0x000000ffff10a224 */ /* 0x000fe200078e0a10 */
[----:B------:R-:W-:Y:S01]  /*dbc0*/  STL [R1+0xf54], R25 ;  /* 0x000f541901007387 */ /* 0x000fe20000100800 */
[----:B------:R-:W-:-:S02]  /*dbd0*/  @!P0 IMAD.MOV R17, RZ, RZ, -R17 ;  /* 0x000000ffff118224 */ /* 0x000fc400078e0a11 */
[----:B------:R-:W-:Y:S01]  /*dbe0*/  @!P1 IMAD.MOV R18, RZ, RZ, -R18 ;  /* 0x000000ffff129224 */ /* 0x000fe200078e0a12 */
[----:B------:R-:W-:Y:S01]  /*dbf0*/  STL [R1+0xf58], R12 ;  /* 0x000f580c01007387 */ /* 0x000fe20000100800 */
[----:B------:R-:W-:-:S03]  /*dc00*/  IMAD.MOV R22, RZ, RZ, -R29 ;  /* 0x000000ffff167224 */ /* 0x000fc600078e0a1d */
[----:B------:R-:W-:Y:S04]  /*dc10*/  STL [R1+0xf5c], R13 ;  /* 0x000f5c0d01007387 */ /* 0x000fe80000100800 */
[----:B------:R0:W-:Y:S01]  /*dc20*/  STL [R1+0xf60], R14 ;  /* 0x000f600e01007387 */ /* 0x0001e20000100800 */
[----:B------:R-:W-:-:S03]  /*dc30*/  ISETP.GE.AND P1, PT, R9, RZ, PT ;  /* 0x000000ff0900720c */ /* 0x000fc60003f26270 */
[----:B------:R-:W-:Y:S01]  /*dc40*/  STL [R1+0xf64], R15 ;  /* 0x000f640f01007387 */ /* 0x000fe20000100800 */
[----:B------:R-:W-:-:S03]  /*dc50*/  IMAD R22, R20, R22, R2 ;  /* 0x0000001614167224 */ /* 0x000fc600078e0202 */
[----:B------:R-:W-:Y:S04]  /*dc60*/  STL [R1+0xf68], R16 ;  /* 0x000f681001007387 */ /* 0x000fe80000100800 */
[----:B------:R-:W-:Y:S04]  /*dc70*/  STL [R1+0xf6c], R17 ;  /* 0x000f6c1101007387 */ /* 0x000fe80000100800 */
[----:B------:R-:W-:Y:S04]  /*dc80*/  STL [R1+0xf70], R18 ;  /* 0x000f701201007387 */ /* 0x000fe80000100800 */
[----:B------:R-:W2:Y:S04]  /*dc90*/  LDL.LU R9, [R1+0xfe4] ;  /* 0x000fe40001097983 */ /* 0x000ea80000300800 */
[----:B------:R-:W2:Y:S01]  /*dca0*/  LDL.LU R2, [R1+0x2b0] ;  /* 0x0002b00001027983 */ /* 0x000ea20000300800 */
[----:B------:R-:W-:-:S02]  /*dcb0*/  ISETP.GT.U32.AND P6, PT, R20, R26, PT ;  /* 0x0000001a1400720c */ /* 0x000fc40003fc4070 */
[C---:B------:R-:W-:Y:S02]  /*dcc0*/  ISETP.GT.U32.AND P4, PT, R20.reuse, R24, PT ;  /* 0x000000181400720c */ /* 0x040fe40003f84070 */
[----:B------:R-:W-:-:S09]  /*dcd0*/  ISETP.GT.U32.AND P5, PT, R20, R19, PT ;  /* 0x000000131400720c */ /* 0x000fd20003fa4070 */
[--C-:B------:R-:W-:Y:S02]  /*dce0*/  @!P6 IMAD.IADD R26, R26, 0x1, -R20.reuse ;  /* 0x000000011a1ae824 */ /* 0x100fe400078e0a14 */
[----:B------:R-:W-:-:S03]  /*dcf0*/  @!P4 IMAD.IADD R24, R24, 0x1, -R20 ;  /* 0x000000011818c824 */ /* 0x000fc600078e0a14 */
[C---:B------:R-:W-:Y:S02]  /*dd00*/  ISETP.GT.U32.AND P4, PT, R20.reuse, R26, PT ;  /* 0x0000001a1400720c */ /* 0x040fe40003f84070 */
[----:B------:R-:W-:Y:S01]  /*dd10*/  ISETP.GT.U32.AND P2, PT, R20, R24, PT ;  /* 0x000000181400720c */ /* 0x000fe20003f44070 */
[----:B------:R-:W-:-:S10]  /*dd20*/  @!P5 IMAD.IADD R19, R19, 0x1, -R20 ;  /* 0x000000011313d824 */ /* 0x000fd400078e0a14 */
[--C-:B------:R-:W-:Y:S01]  /*dd30*/  @!P4 IMAD.IADD R26, R26, 0x1, -R20.reuse ;  /* 0x000000011a1ac824 */ /* 0x100fe200078e0a14 */
[----:B------:R-:W-:Y:S02]  /*dd40*/  ISETP.GE.AND P4, PT, R28, RZ, PT ;  /* 0x000000ff1c00720c */ /* 0x000fe40003f86270 */
[----:B------:R-:W1:Y:S01]  /*dd50*/  S2R R28, SR_TID.X ;  /* 0x00000000001c7919 */ /* 0x000e620000002100 */
[----:B------:R-:W-:Y:S01]  /*dd60*/  @!P2 IMAD.IADD R24, R24, 0x1, -R20 ;  /* 0x000000011818a824 */ /* 0x000fe200078e0a14 */
[----:B------:R-:W-:Y:S02]  /*dd70*/  ISETP.GE.AND P2, PT, R27, RZ, PT ;  /* 0x000000ff1b00720c */ /* 0x000fe40003f46270 */
[----:B------:R-:W0:Y:S01]  /*dd80*/  S2R R27, SR_TID.X ;  /* 0x00000000001b7919 */ /* 0x000e220000002100 */
[C---:B------:R-:W-:Y:S02]  /*dd90*/  ISETP.GT.U32.AND P3, PT, R20.reuse, R19, PT ;  /* 0x000000131400720c */ /* 0x040fe40003f64070 */
[----:B------:R-:W-:-:S02]  /*dda0*/  ISETP.GT.U32.AND P6, PT, R20, R23, PT ;  /* 0x000000171400720c */ /* 0x000fc40003fc4070 */
[----:B------:R-:W-:Y:S02]  /*ddb0*/  ISETP.GT.U32.AND P0, PT, R20, R21, PT ;  /* 0x000000151400720c */ /* 0x000fe40003f04070 */
[----:B------:R-:W-:-:S07]  /*ddc0*/  ISETP.GE.AND P5, PT, R6, RZ, PT ;  /* 0x000000ff0600720c */ /* 0x000fce0003fa6270 */
[--C-:B------:R-:W-:Y:S01]  /*ddd0*/  @!P3 IMAD.IADD R19, R19, 0x1, -R20.reuse ;  /* 0x000000011313b824 */ /* 0x100fe200078e0a14 */
[----:B------:R-:W-:Y:S01]  /*dde0*/  ISETP.GT.U32.AND P3, PT, R20, R22, PT ;  /* 0x000000161400720c */ /* 0x000fe20003f64070 */
[----:B------:R-:W-:-:S05]  /*ddf0*/  @!P6 IMAD.IADD R23, R23, 0x1, -R20 ;  /* 0x000000011717e824 */ /* 0x000fca00078e0a14 */
[----:B------:R-:W-:Y:S01]  /*de00*/  ISETP.GT.U32.AND P6, PT, R20, R23, PT ;  /* 0x000000171400720c */ /* 0x000fe20003fc4070 */
[----:B------:R-:W-:Y:S01]  /*de10*/  @!P0 IMAD.IADD R21, R21, 0x1, -R20 ;  /* 0x0000000115158824 */ /* 0x000fe200078e0a14 */
[----:B-1----:R-:W-:-:S05]  /*de20*/  SHF.R.S32.HI R29, RZ, 0x2, R28 ;  /* 0x00000002ff1d7819 */ /* 0x002fca000001141c */
[----:B------:R-:W-:Y:S01]  /*de30*/  @!P3 IMAD.IADD R22, R22, 0x1, -R20 ;  /* 0x000000011616b824 */ /* 0x000fe200078e0a14 */
[----:B------:R-:W-:Y:S01]  /*de40*/  ISETP.GE.AND P0, PT, R3, RZ, PT ;  /* 0x000000ff0300720c */ /* 0x000fe20003f06270 */
[----:B------:R-:W-:Y:S01]  /*de50*/  @!P5 IMAD.MOV R19, RZ, RZ, -R19 ;  /* 0x000000ffff13d224 */ /* 0x000fe200078e0a13 */
[----:B------:R-:W-:Y:S02]  /*de60*/  SGXT R29, R29, 0x1 ;  /* 0x000000011d1d781a */ /* 0x000fe40000000200 */
[----:B0-----:R-:W-:Y:S01]  /*de70*/  SHF.R.U32.HI R27, RZ, 0x4, R27 ;  /* 0x00000004ff1b7819 */ /* 0x001fe2000001161b */
[----:B------:R-:W-:Y:S01]  /*de80*/  IMAD.SHL.U32 R5, R28, 0x20, RZ ;  /* 0x000000201c057824 */ /* 0x000fe200078e00ff */
[C---:B------:R-:W-:Y:S02]  /*de90*/  ISETP.GT.U32.AND P5, PT, R20.reuse, R21, PT ;  /* 0x000000151400720c */ /* 0x040fe40003fa4070 */
[----:B------:R-:W-:Y:S02]  /*dea0*/  ISETP.GT.U32.AND P3, PT, R20, R22, PT ;  /* 0x000000161400720c */ /* 0x000fe40003f64070 */
[----:B------:R-:W-:Y:S01]  /*deb0*/  SHF.R.S32.HI R3, RZ, 0x1, R28 ;  /* 0x00000001ff037819 */ /* 0x000fe2000001141c */
[----:B------:R-:W-:Y:S01]  /*dec0*/  @!P6 IMAD.IADD R23, R23, 0x1, -R20 ;  /* 0x000000011717e824 */ /* 0x000fe200078e0a14 */
[----:B------:R-:W-:-:S02]  /*ded0*/  LOP3.LUT R29, R29, 0x90, RZ, 0xc0, !PT ;  /* 0x000000901d1d7812 */ /* 0x000fc400078ec0ff */
[----:B------:R-:W-:Y:S02]  /*dee0*/  SGXT.U32 R27, R27, 0x2 ;  /* 0x000000021b1b781a */ /* 0x000fe40000000000 */
[----:B------:R-:W-:Y:S01]  /*def0*/  ISETP.GE.AND P6, PT, R0, RZ, PT ;  /* 0x000000ff0000720c */ /* 0x000fe20003fc6270 */
[----:B------:R-:W-:Y:S01]  /*df00*/  IMAD.SHL.U32 R0, R28, 0x2, RZ ;  /* 0x000000021c007824 */ /* 0x000fe200078e00ff */
[----:B------:R-:W-:Y:S02]  /*df10*/  SGXT R3, R3, 0x1 ;  /* 0x000000010303781a */ /* 0x000fe40000000200 */
[----:B------:R-:W-:Y:S02]  /*df20*/  LOP3.LUT R29, R29, 0x260, R5, 0xf8, !PT ;  /* 0x000002601d1d7812 */ /* 0x000fe400078ef805 */
[----:B------:R-:W-:Y:S01]  /*df30*/  LOP3.LUT R27, R27, 0x1c, RZ, 0xfc, !PT ;  /* 0x0000001c1b1b7812 */ /* 0x000fe200078efcff */
[----:B------:R-:W-:Y:S01]  /*df40*/  STL [R1+0xf74], R19 ;  /* 0x000f741301007387 */ /* 0x000fe20000100800 */
[----:B------:R-:W-:-:S02]  /*df50*/  IMAD R14, RZ, RZ, -UR8 ;  /* 0x80000008ff0e7e24 */ /* 0x000fc4000f8e02ff */
[--C-:B------:R-:W-:Y:S01]  /*df60*/  @!P5 IMAD.IADD R21, R21, 0x1, -R20.reuse ;  /* 0x000000011515d824 */ /* 0x100fe200078e0a14 */
[----:B------:R-:W-:Y:S01]  /*df70*/  STL [R1+0xe44], R5 ;  /* 0x000e440501007387 */ /* 0x000fe20000100800 */
[----:B------:R-:W-:Y:S02]  /*df80*/  @!P3 IMAD.IADD R22, R22, 0x1, -R20 ;  /* 0x000000011616b824 */ /* 0x000fe400078e0a14 */
[----:B------:R-:W-:-:S04]  /*df90*/  IMAD.MOV.U32 R20, RZ, RZ, R26 ;  /* 0x000000ffff147224 */ /* 0x000fc800078e001a */
[----:B------:R-:W-:Y:S01]  /*dfa0*/  @!P4 IMAD.MOV R20, RZ, RZ, -R20 ;  /* 0x000000ffff14c224 */ /* 0x000fe200078e0a14 */
[----:B------:R-:W-:Y:S02]  /*dfb0*/  LOP3.LUT R28, R28, 0x1f, RZ, 0xc0, !PT ;  /* 0x0000001f1c1c7812 */ /* 0x000fe400078ec0ff */
[----:B------:R-:W-:Y:S02]  /*dfc0*/  ISETP.GE.AND P5, PT, R4, RZ, PT ;  /* 0x000000ff0400720c */ /* 0x000fe40003fa6270 */
[----:B--2---:R-:W-:Y:S02]  /*dfd0*/  LOP3.LUT R3, R2, 0x88, R3, 0xf8, !PT ;  /* 0x0000008802037812 */ /* 0x004fe400078ef803 */
[----:B------:R-:W-:Y:S01]  /*dfe0*/  LOP3.LUT R2, R29, 0x10, R0, 0x78, !PT ;  /* 0x000000101d027812 */ /* 0x000fe200078e7800 */
[----:B------:R-:W-:Y:S02]  /*dff0*/  IMAD R0, R27, UR8, RZ ;  /* 0x000000081b007c24 */ /* 0x000fe4000f8e02ff */
[----:B------:R-:W-:Y:S04]  /*e000*/  STL [R1+0x2b8], R3 ;  /* 0x0002b80301007387 */ /* 0x000fe80000100800 */
[----:B------:R0:W-:Y:S02]  /*e010*/  STL [R1+0x2b0], R2 ;  /* 0x0002b00201007387 */ /* 0x0001e40000100800 */
[----:B0-----:R-:W-:-:S02]  /*e020*/  IMAD R2, R14, 0x4, R0 ;  /* 0x000000040e027824 */ /* 0x001fc400078e0200 */
[----:B------:R-:W-:Y:S02]  /*e030*/  STL [R1+0xf78], R20 ;  /* 0x000f781401007387 */ /* 0x000fe40000100800 */
[----:B------:R-:W-:Y:S02]  /*e040*/  IMAD R15, R14, 0x4, R2 ;  /* 0x000000040e0f7824 */ /* 0x000fe400078e0202 */
[----:B------:R0:W-:Y:S04]  /*e050*/  STL [R1+0x3f4], R2 ;  /* 0x0003f40201007387 */ /* 0x0001e80000100800 */
[----:B------:R-:W-:Y:S04]  /*e060*/  STL [R1+0x3f8], R15 ;  /* 0x0003f80f01007387 */ /* 0x000fe80000100800 */
[----:B------:R-:W2:Y:S04]  /*e070*/  LDL.LU R13, [R1+0x3c] ;  /* 0x00003c00010d7983 */ /* 0x000ea80000300800 */
[----:B------:R-:W4:Y:S04]  /*e080*/  LDL.LU R12, [R1+0x48] ;  /* 0x00004800010c7983 */ /* 0x000f280000300800 */
[----:B------:R-:W5:Y:S04]  /*e090*/  LDL.LU R25, [R1+0x4c] ;  /* 0x00004c0001197983 */ /* 0x000f680000300800 */
[----:B------:R-:W5:Y:S04]  /*e0a0*/  LDL.LU R11, [R1+0x3c0] ;  /* 0x0003c000010b7983 */ /* 0x000f680000300800 */
[----:B------:R-:W5:Y:S01]  /*e0b0*/  LDL.LU R10, [R1+0x3c4] ;  /* 0x0003c400010a7983 */ /* 0x000f620000300800 */
[----:B---3--:R-:W-:-:S03]  /*e0c0*/  IMAD R0, R28, UR9, RZ ;  /* 0x000000091c007c24 */ /* 0x008fc6000f8e02ff */
[----:B------:R-:W3:Y:S01]  /*e0d0*/  LDL.LU R8, [R1+0x3c8] ;  /* 0x0003c80001087983 */ /* 0x000ee20000300800 */
[----:B------:R-:W-:-:S03]  /*e0e0*/  ISETP.NE.AND P3, PT, R9, RZ, PT ;  /* 0x000000ff0900720c */ /* 0x000fc60003f65270 */
[----:B------:R-:W3:Y:S01]  /*e0f0*/  LDL.LU R6, [R1+0xa0] ;  /* 0x0000a00001067983 */ /* 0x000ee20000300800 */
[----:B------:R-:W-:-:S03]  /*e100*/  LOP3.LUT R26, RZ, R9, RZ, 0x33, !PT ;  /* 0x00000009ff1a7212 */ /* 0x000fc600078e33ff */
[----:B------:R-:W3:Y:S01]  /*e110*/  LDL.LU R5, [R1+0x390] ;  /* 0x0003900001057983 */ /* 0x000ee20000300800 */
[----:B------:R-:W-:-:S03]  /*e120*/  IADD3 R9, P4, PT, R0, UR12, RZ ;  /* 0x0000000c00097c10 */ /* 0x000fc6000ff9e0ff */
[----:B------:R-:W3:Y:S04]  /*e130*/  LDL.LU R4, [R1+0x3bc] ;  /* 0x0003bc0001047983 */ /* 0x000ee80000300800 */
[----:B------:R-:W3:Y:S04]  /*e140*/  LDL.LU R3, [R1+0xa4] ;  /* 0x0000a40001037983 */ /* 0x000ee80000300800 */
[----:B0-----:R-:W3:Y:S04]  /*e150*/  LDL.LU R2, [R1+0xa8] ;  /* 0x0000a80001027983 */ /* 0x001ee80000300800 */
[----:B------:R-:W3:Y:S04]  /*e160*/  LDL.LU R0, [R1+0xac] ;  /* 0x0000ac0001007983 */ /* 0x000ee80000300800 */
[----:B------:R-:W3:Y:S01]  /*e170*/  LDL.LU R27, [R1+0x38c] ;  /* 0x00038c00011b7983 */ /* 0x000ee20000300800 */
[----:B------:R-:W-:-:S03]  /*e180*/  @!P2 IMAD.MOV R24, RZ, RZ, -R24 ;  /* 0x000000ffff18a224 */ /* 0x000fc600078e0a18 */
[----:B------:R-:W3:Y:S01]  /*e190*/  LDL.LU R28, [R1+0xb0] ;  /* 0x0000b000011c7983 */ /* 0x000ee20000300800 */
[----:B------:R-:W-:-:S03]  /*e1a0*/  @!P0 IMAD.MOV R23, RZ, RZ, -R23 ;  /* 0x000000ffff178224 */ /* 0x000fc600078e0a17 */
[----:B------:R0:W-:Y:S01]  /*e1b0*/  STL [R1+0xe78], R9 ;  /* 0x000e780901007387 */ /* 0x0001e20000100800 */
[----:B------:R-:W-:Y:S02]  /*e1c0*/  @!P6 IMAD.MOV R21, RZ, RZ, -R21 ;  /* 0x000000ffff15e224 */ /* 0x000fe400078e0a15 */
[----:B------:R-:W-:Y:S02]  /*e1d0*/  @!P5 IMAD.MOV R22, RZ, RZ, -R22 ;  /* 0x000000ffff16d224 */ /* 0x000fe400078e0a16 */
[----:B------:R-:W-:Y:S02]  /*e1e0*/  @!P1 IMAD.MOV R7, RZ, RZ, -R7 ;  /* 0x000000ffff079224 */ /* 0x000fe400078e0a07 */
[----:B0-----:R-:W-:-:S05]  /*e1f0*/  IMAD R9, R14, 0x4, R15 ;  /* 0x000000040e097824 */ /* 0x001fca00078e020f */
[----:B------:R-:W-:Y:S04]  /*e200*/  STL [R1+0x3f0], R9 ;  /* 0x0003f00901007387 */ /* 0x000fe80000100800 */
[----:B------:R-:W-:Y:S04]  /*e210*/  STL [R1+0xf7c], R24 ;  /* 0x000f7c1801007387 */ /* 0x000fe80000100800 */
[----:B------:R-:W-:Y:S04]  /*e220*/  STL [R1+0xf80], R23 ;  /* 0x000f801701007387 */ /* 0x000fe80000100800 */
[----:B------:R-:W-:Y:S04]  /*e230*/  STL [R1+0xf84], R21 ;  /* 0x000f841501007387 */ /* 0x000fe80000100800 */
[----:B------:R-:W-:Y:S04]  /*e240*/  STL [R1+0xf88], R22 ;  /* 0x000f881601007387 */ /* 0x000fe80000100800 */
[----:B------:R4:W-:Y:S01]  /*e250*/  STL [R1+0xf8c], R7 ;  /* 0x000f8c0701007387 */ /* 0x0009e20000100800 */
[----:B--2---:R-:W-:-:S02]  /*e260*/  SEL R13, R26, R13, !P3 ;  /* 0x0000000d1a0d7207 */ /* 0x004fc40005800000 */
[----:B----4-:R-:W-:-:S03]  /*e270*/  SEL R7, R26, R12, !P3 ;  /* 0x0000000c1a077207 */ /* 0x010fc60005800000 */
[----:B------:R-:W-:Y:S01]  /*e280*/  STL [R1], R13 ;  /* 0x0000000d01007387 */ /* 0x000fe20000100800 */
[----:B-----5:R-:W-:-:S03]  /*e290*/  SEL R9, R26, R25, !P3 ;  /* 0x000000191a097207 */ /* 0x020fc60005800000 */
[----:B------:R0:W-:Y:S01]  /*e2a0*/  STL [R1+0x8], R7 ;  /* 0x0000080701007387 */ /* 0x0001e20000100800 */
[----:B------:R-:W-:-:S03]  /*e2b0*/  SEL R11, R26, R11, !P3 ;  /* 0x0000000b1a0b7207 */ /* 0x000fc60005800000 */
[----:B------:R3:W-:Y:S01]  /*e2c0*/  STL [R1+0x10], R9 ;  /* 0x0000100901007387 */ /* 0x0007e20000100800 */
[----:B0-----:R-:W-:-:S03]  /*e2d0*/  SEL R7, R26, R10, !P3 ;  /* 0x0000000a1a077207 */ /* 0x001fc60005800000 */
[----:B------:R-:W-:Y:S01]  /*e2e0*/  STL [R1+0x20], R11 ;  /* 0x0000200b01007387 */ /* 0x000fe20000100800 */
[----:B---3--:R-:W-:-:S03]  /*e2f0*/  SEL R9, R26, R8, !P3 ;  /* 0x000000081a097207 */ /* 0x008fc60005800000 */
[----:B------:R0:W-:Y:S01]  /*e300*/  STL [R1+0x28], R7 ;  /* 0x0000280701007387 */ /* 0x0001e20000100800 */
[----:B------:R-:W-:-:S03]  /*e310*/  SEL R8, R26, R6, !P3 ;  /* 0x000000061a087207 */ /* 0x000fc60005800000 */
[----:B------:R-:W-:Y:S01]  /*e320*/  STL [R1+0x30], R9 ;  /* 0x0000300901007387 */ /* 0x000fe20000100800 */
[C---:B------:R-:W-:Y:S02]  /*e330*/  SEL R6, R26.reuse, R4, !P3 ;  /* 0x000000041a067207 */ /* 0x040fe40005800000 */
[C---:B0-----:R-:W-:Y:S02]  /*e340*/  SEL R7, R26.reuse, R5, !P3 ;  /* 0x000000051a077207 */ /* 0x041fe40005800000 */
[C---:B------:R-:W-:Y:S01]  /*e350*/  SEL R5, R26.reuse, R3, !P3 ;  /* 0x000000031a057207 */ /* 0x040fe20005800000 */
[----:B------:R-:W-:Y:S01]  /*e360*/  STL [R1+0x3c], R8 ;  /* 0x00003c0801007387 */ /* 0x000fe20000100800 */
[----:B------:R-:W-:-:S03]  /*e370*/  SEL R4, R26, R2, !P3 ;  /* 0x000000021a047207 */ /* 0x000fc60005800000 */
[----:B------:R0:W-:Y:S01]  /*e380*/  STL [R1+0x48], R7 ;  /* 0x0000480701007387 */ /* 0x0001e20000100800 */
[----:B------:R-:W-:-:S03]  /*e390*/  SEL R3, R26, R0, !P3 ;  /* 0x000000001a037207 */ /* 0x000fc60005800000 */
[----:B------:R-:W-:Y:S04]  /*e3a0*/  STL [R1+0x4c], R6 ;  /* 0x00004c0601007387 */ /* 0x000fe80000100800 */
[----:B------:R-:W-:Y:S04]  /*e3b0*/  STL [R1+0xa0], R5 ;  /* 0x0000a00501007387 */ /* 0x000fe80000100800 */
[----:B------:R-:W-:Y:S04]  /*e3c0*/  STL [R1+0xa4], R4 ;  /* 0x0000a40401007387 */ /* 0x000fe80000100800 */
[----:B------:R-:W-:Y:S04]  /*e3d0*/  STL [R1+0xa8], R3 ;  /* 0x0000a80301007387 */ /* 0x000fe80000100800 */
[----:B0-----:R-:W2:Y:S01]  /*e3e0*/  LDL.LU R7, [R1+0xe0] ;  /* 0x0000e00001077983 */ /* 0x001ea20000300800 */
[----:B------:R-:W-:-:S02]  /*e3f0*/  SEL R2, R26, R27, !P3 ;  /* 0x0000001b1a027207 */ /* 0x000fc40005800000 */
[----:B------:R-:W-:-:S03]  /*e400*/  SEL R0, R26, R28, !P3 ;  /* 0x0000001c1a007207 */ /* 0x000fc60005800000 */
[----:B------:R-:W-:Y:S04]  /*e410*/  STL [R1+0xac], R2 ;  /* 0x0000ac0201007387 */ /* 0x000fe80000100800 */
[----:B--2---:R0:W-:Y:S04]  /*e420*/  STL [R1+0xfd8], R7 ;  /* 0x000fd80701007387 */ /* 0x0041e80000100800 */
[----:B------:R-:W-:Y:S04]  /*e430*/  STL [R1+0xb0], R0 ;  /* 0x0000b00001007387 */ /* 0x000fe80000100800 */
[----:B0-----:R-:W2:Y:S04]  /*e440*/  LDL.LU R7, [R1+0xdc] ;  /* 0x0000dc0001077983 */ /* 0x001ea80000300800 */
[----:B--2---:R0:W-:Y:S04]  /*e450*/  STL [R1+0xfdc], R7 ;  /* 0x000fdc0701007387 */ /* 0x0041e80000100800 */
[----:B0-----:R-:W2:Y:S04]  /*e460*/  LDL.LU R7, [R1+0xd8] ;  /* 0x0000d80001077983 */ /* 0x001ea80000300800 */
[----:B--2---:R0:W-:Y:S04]  /*e470*/  STL [R1+0xfe0], R7 ;  /* 0x000fe00701007387 */ /* 0x0041e80000100800 */
[----:B0-----:R-:W2:Y:S04]  /*e480*/  LDL.LU R7, [R1+0xd4] ;  /* 0x0000d40001077983 */ /* 0x001ea80000300800 */
[----:B------:R-:W3:Y:S04]  /*e490*/  LDL.LU R22, [R1+0xe4] ;  /* 0x0000e40001167983 */ /* 0x000ee80000300800 */
[----:B------:R-:W4:Y:S04]  /*e4a0*/  LDL.LU R21, [R1+0xe8] ;  /* 0x0000e80001157983 */ /* 0x000f280000300800 */
[----:B------:R-:W5:Y:S04]  /*e4b0*/  LDL.LU R23, [R1+0xec] ;  /* 0x0000ec0001177983 */ /* 0x000f680000300800 */
[----:B------:R-:W3:Y:S04]  /*e4c0*/  LDL.LU R24, [R1+0xf0] ;  /* 0x0000f00001187983 */ /* 0x000ee80000300800 */
        /* <DEDUP_REMOVED lines=22> */
[----:B------:R-:W3:Y:S01]  /*e630*/  LDL.LU R28, [R1+0x1c8] ;  /* 0x0001c800011c7983 */ /* 0x000ee20000300800 */
[----:B--2---:R-:W-:-:S05]  /*e640*/  SEL R7, R26, R7, !P3 ;  /* 0x000000071a077207 */ /* 0x004fca0005800000 */
[----:B------:R0:W-:Y:S04]  /*e650*/  STL [R1+0xd4], R7 ;  /* 0x0000d40701007387 */ /* 0x0001e80000100800 */
[----:B0-----:R-:W2:Y:S02]  /*e660*/  LDL.LU R7, [R1+0xfe0] ;  /* 0x000fe00001077983 */ /* 0x001ea40000300800 */
[----:B--2---:R-:W-:-:S05]  /*e670*/  SEL R7, R26, R7, !P3 ;  /* 0x000000071a077207 */ /* 0x004fca0005800000 */
[----:B------:R0:W-:Y:S04]  /*e680*/  STL [R1+0xd8], R7 ;  /* 0x0000d80701007387 */ /* 0x0001e80000100800 */
[----:B0-----:R-:W2:Y:S02]  /*e690*/  LDL.LU R7, [R1+0xfdc] ;  /* 0x000fdc0001077983 */ /* 0x001ea40000300800 */
[----:B--2---:R-:W-:-:S05]  /*e6a0*/  SEL R7, R26, R7, !P3 ;  /* 0x000000071a077207 */ /* 0x004fca0005800000 */
[----:B------:R0:W-:Y:S04]  /*e6b0*/  STL [R1+0xdc], R7 ;  /* 0x0000dc0701007387 */ /* 0x0001e80000100800 */
[----:B0-----:R-:W2:Y:S01]  /*e6c0*/  LDL.LU R7, [R1+0xfd8] ;  /* 0x000fd80001077983 */ /* 0x001ea20000300800 */
[C---:B---3--:R-:W-:Y:S02]  /*e6d0*/  SEL R22, R26.reuse, R22, !P3 ;  /* 0x000000161a167207 */ /* 0x048fe40005800000 */
[C---:B----4-:R-:W-:Y:S02]  /*e6e0*/  SEL R21, R26.reuse, R21, !P3 ;  /* 0x000000151a157207 */ /* 0x050fe40005800000 */
[C---:B------:R-:W-:Y:S02]  /*e6f0*/  SEL R19, R26.reuse, R19, !P3 ;  /* 0x000000131a137207 */ /* 0x040fe40005800000 */
[----:B------:R-:W-:-:S02]  /*e700*/  SEL R16, R26, R16, !P3 ;  /* 0x000000101a107207 */ /* 0x000fc40005800000 */
[C---:B------:R-:W-:Y:S02]  /*e710*/  SEL R13, R26.reuse, R13, !P3 ;  /* 0x0000000d1a0d7207 */ /* 0x040fe40005800000 */
[C---:B------:R-:W-:Y:S02]  /*e720*/  SEL R11, R26.reuse, R11, !P3 ;  /* 0x0000000b1a0b7207 */ /* 0x040fe40005800000 */
[----:B--2---:R-:W-:-:S05]  /*e730*/  SEL R7, R26, R7, !P3 ;  /* 0x000000071a077207 */ /* 0x004fca0005800000 */
[----:B------:R5:W-:Y:S04]  /*e740*/  STL [R1+0xe0], R7 ;  /* 0x0000e00701007387 */ /* 0x000be80000100800 */
[----:B------:R0:W-:Y:S01]  /*e750*/  STL [R1+0xe4], R22 ;  /* 0x0000e41601007387 */ /* 0x0001e20000100800 */
[----:B-----5:R-:W-:-:S03]  /*e760*/  SEL R7, R26, R23, !P3 ;  /* 0x000000171a077207 */ /* 0x020fc60005800000 */
[----:B------:R1:W-:Y:S01]  /*e770*/  STL [R1+0xe8], R21 ;  /* 0x0000e81501007387 */ /* 0x0003e20000100800 */
[----:B0-----:R-:W-:-:S03]  /*e780*/  SEL R22, R26, R24, !P3 ;  /* 0x000000181a167207 */ /* 0x001fc60005800000 */
[----:B------:R0:W-:Y:S01]  /*e790*/  STL [R1+0xec], R7 ;  /* 0x0000ec0701007387 */ /* 0x0001e20000100800 */
[----:B-1----:R-:W-:-:S03]  /*e7a0*/  SEL R21, R26, R9, !P3 ;  /* 0x000000091a157207 */ /* 0x002fc60005800000 */
[----:B------:R-:W-:Y:S01]  /*e7b0*/  STL [R1+0xf0], R22 ;  /* 0x0000f01601007387 */ /* 0x000fe20000100800 */
[----:B0-----:R-:W-:-:S03]  /*e7c0*/  SEL R7, R26, R20, !P3 ;  /* 0x000000141a077207 */ /* 0x001fc60005800000 */
[----:B------:R-:W-:Y:S01]  /*e7d0*/  STL [R1+0xf4], R21 ;  /* 0x0000f41501007387 */ /* 0x000fe20000100800 */
[----:B------:R-:W-:-:S03]  /*e7e0*/  SEL R9, R26, R29, !P3 ;  /* 0x0000001d1a097207 */ /* 0x000fc60005800000 */
[----:B------:R0:W-:Y:S04]  /*e7f0*/  STL [R1+0xf8], R7 ;  /* 0x0000f80701007387 */ /* 0x0001e80000100800 */
[----:B------:R1:W-:Y:S01]  /*e800*/  STL [R1+0xfc], R9 ;  /* 0x0000fc0901007387 */ /* 0x0003e20000100800 */
[----:B0-----:R-:W-:-:S03]  /*e810*/  SEL R7, R26, R18, !P3 ;  /* 0x000000121a077207 */ /* 0x001fc60005800000 */
[----:B------:R-:W-:Y:S01]  /*e820*/  STL [R1+0x100], R19 ;  /* 0x0001001301007387 */ /* 0x000fe20000100800 */
[----:B-1----:R-:W-:-:S03]  /*e830*/  SEL R9, R26, R17, !P3 ;  /* 0x000000111a097207 */ /* 0x002fc60005800000 */
        /* <DEDUP_REMOVED lines=15> */
[----:B------:R0:W-:Y:S01]  /*e930*/  STL [R1+0x19c], R7 ;  /* 0x00019c0701007387 */ /* 0x0001e20000100800 */
[C---:B------:R-:W-:Y:S02]  /*e940*/  SEL R8, R26.reuse, R6, !P3 ;  /* 0x000000061a087207 */ /* 0x040fe40005800000 */
[C---:B------:R-:W-:Y:S01]  /*e950*/  SEL R6, R26.reuse, R4, !P3 ;  /* 0x000000041a067207 */ /* 0x040fe20005800000 */
[----:B------:R-:W-:Y:S01]  /*e960*/  STL [R1+0x1a0], R9 ;  /* 0x0001a00901007387 */ /* 0x000fe20000100800 */
[C---:B------:R-:W-:Y:S02]  /*e970*/  SEL R4, R26.reuse, R2, !P3 ;  /* 0x000000021a047207 */ /* 0x040fe40005800000 */
[C---:B0-----:R-:W-:Y:S02]  /*e980*/  SEL R7, R26.reuse, R5, !P3 ;  /* 0x000000051a077207 */ /* 0x041fe40005800000 */
[C---:B------:R-:W-:Y:S01]  /*e990*/  SEL R5, R26.reuse, R3, !P3 ;  /* 0x000000031a057207 */ /* 0x040fe20005800000 */
[----:B------:R-:W-:Y:S01]  /*e9a0*/  STL [R1+0x1a4], R8 ;  /* 0x0001a40801007387 */ /* 0x000fe20000100800 */
[----:B------:R-:W-:-:S03]  /*e9b0*/  SEL R3, R26, R0, !P3 ;  /* 0x000000001a037207 */ /* 0x000fc60005800000 */
[----:B------:R0:W-:Y:S04]  /*e9c0*/  STL [R1+0x1a8], R7 ;  /* 0x0001a80701007387 */ /* 0x0001e80000100800 */
        /* <DEDUP_REMOVED lines=548> */
[C---:B-----5:R-:W-:Y:S02]  /*10c10*/  SEL R23, R26.reuse, R23, !P3 ;  /* 0x000000171a177207 */ /* 0x060fe40005800000 */
[----:B------:R-:W-:-:S02]  /*10c20*/  SEL R24, R26, R24, !P3 ;  /* 0x000000181a187207 */ /* 0x000fc40005800000 */
[C---:B------:R-:W-:Y:S02]  /*10c30*/  SEL R20, R26.reuse, R20, !P3 ;  /* 0x000000141a147207 */ /* 0x040fe40005800000 */
[C---:B------:R-:W-:Y:S02]  /*10c40*/  SEL R19, R26.reuse, R19, !P3 ;  /* 0x000000131a137207 */ /* 0x040fe40005800000 */
[C---:B------:R-:W-:Y:S02]  /*10c50*/  SEL R18, R26.reuse, R18, !P3 ;  /* 0x000000121a127207 */ /* 0x040fe40005800000 */
[C---:B------:R-:W-:Y:S02]  /*10c60*/  SEL R17, R26.reuse, R17, !P3 ;  /* 0x000000111a117207 */ /* 0x040fe40005800000 */
[C---:B------:R-:W-:Y:S02]  /*10c70*/  SEL R16, R26.reuse, R16, !P3 ;  /* 0x000000101a107207 */ /* 0x040fe40005800000 */
        /* <DEDUP_REMOVED lines=15> */
[----:B--2---:R-:W-:-:S05]  /*10d70*/  SEL R7, R26, R7, !P3 ;  /* 0x000000071a077207 */ /* 0x004fca0005800000 */
[----:B------:R0:W-:Y:S04]  /*10d80*/  STL [R1+0x120], R7 ;  /* 0x0001200701007387 */ /* 0x0001e80000100800 */
[----:B0-----:R-:W2:Y:S04]  /*10d90*/  LDL.LU R7, [R1+0xf8c] ;  /* 0x000f8c0001077983 */ /* 0x001ea80000300800 */
[----:B------:R0:W-:Y:S04]  /*10da0*/  STL [R1+0x118], R22 ;  /* 0x0001181601007387 */ /* 0x0001e80000100800 */
[----:B0-----:R-:W3:Y:S04]  /*10db0*/  LDL.LU R22, [R1+0xf88] ;  /* 0x000f880001167983 */ /* 0x001ee80000300800 */
[----:B------:R0:W-:Y:S04]  /*10dc0*/  STL [R1+0xd0], R21 ;  /* 0x0000d01501007387 */ /* 0x0001e80000100800 */
[----:B0-----:R-:W4:Y:S04]  /*10dd0*/  LDL.LU R21, [R1+0xf84] ;  /* 0x000f840001157983 */ /* 0x001f280000300800 */
[----:B------:R0:W-:Y:S04]  /*10de0*/  STL [R1+0xcc], R23 ;  /* 0x0000cc1701007387 */ /* 0x0001e80000100800 */
[----:B0-----:R-:W5:Y:S04]  /*10df0*/  LDL.LU R23, [R1+0xf80] ;  /* 0x000f800001177983 */ /* 0x001f680000300800 */
[----:B------:R0:W-:Y:S04]  /*10e00*/  STL [R1+0xc8], R24 ;  /* 0x0000c81801007387 */ /* 0x0001e80000100800 */
[----:B0-----:R-:W2:Y:S04]  /*10e10*/  LDL.LU R24, [R1+0xf7c] ;  /* 0x000f7c0001187983 */ /* 0x001ea80000300800 */
        /* <DEDUP_REMOVED lines=35> */
[----:B0-----:R-:W3:Y:S04]  /*11050*/  LDL.LU R0, [R1+0xf34] ;  /* 0x000f340001007983 */ /* 0x001ee80000300800 */
[----:B------:R0:W-:Y:S04]  /*11060*/  STL [R1+0x60], R27 ;  /* 0x0000601b01007387 */ /* 0x0001e80000100800 */
[----:B0-----:R-:W4:Y:S04]  /*11070*/  LDL.LU R27, [R1+0xf30] ;  /* 0x000f3000011b7983 */ /* 0x001f280000300800 */
[----:B------:R0:W-:Y:S04]  /*11080*/  STL [R1+0x5c], R28 ;  /* 0x00005c1c01007387 */ /* 0x0001e80000100800 */
[----:B0-----:R-:W5:Y:S01]  /*11090*/  LDL.LU R28, [R1+0xf2c] ;  /* 0x000f2c00011c7983 */ /* 0x001f620000300800 */
[----:B------:R-:W-:-:S02]  /*110a0*/  SEL R9, R26, R9, !P3 ;  /* 0x000000091a097207 */ /* 0x000fc40005800000 */
[----:B------:R-:W-:-:S03]  /*110b0*/  SEL R6, R26, R6, !P3 ;  /* 0x000000061a067207 */ /* 0x000fc60005800000 */
[----:B------:R0:W-:Y:S02]  /*110c0*/  STL [R1+0x58], R9 ;  /* 0x0000580901007387 */ /* 0x0001e40000100800 */
[----:B0-----:R-:W-:-:S05]  /*110d0*/  SEL R9, R26, R29, !P3 ;  /* 0x0000001d1a097207 */ /* 0x001fca0005800000 */
[----:B------:R-:W-:Y:S04]  /*110e0*/  STL [R1+0x54], R9 ;  /* 0x0000540901007387 */ /* 0x000fe80000100800 */
[----:B------:R3:W-:Y:S01]  /*110f0*/  STL [R1+0x50], R6 ;  /* 0x0000500601007387 */ /* 0x0007e20000100800 */
[C---:B--2---:R-:W-:Y:S02]  /*11100*/  SEL R2, R26.reuse, R2, !P3 ;  /* 0x000000021a027207 */ /* 0x044fe40005800000 */
[C---:B---3--:R-:W-:Y:S02]  /*11110*/  SEL R6, R26.reuse, R0, !P3 ;  /* 0x000000001a067207 */ /* 0x048fe40005800000 */
[C---:B------:R-:W-:Y:S02]  /*11120*/  SEL R0, R26.reuse, R3, !P3 ;  /* 0x000000031a007207 */ /* 0x040fe40005800000 */
[----:B------:R-:W-:-:S02]  /*11130*/  SEL R3, R26, R4, !P3 ;  /* 0x000000041a037207 */ /* 0x000fc40005800000 */
[C---:B----4-:R-:W-:Y:S02]  /*11140*/  SEL R9, R26.reuse, R27, !P3 ;  /* 0x0000001b1a097207 */ /* 0x050fe40005800000 */
[----:B-----5:R-:W-:-:S05]  /*11150*/  SEL R28, R26, R28, !P3 ;  /* 0x0000001c1a1c7207 */ /* 0x020fca0005800000 */
[----:B------:R-:W-:Y:S04]  /*11160*/  STL [R1+0x44], R28 ;  /* 0x0000441c01007387 */ /* 0x000fe80000100800 */
[----:B------:R-:W-:Y:S04]  /*11170*/  STL [R1+0x40], R9 ;  /* 0x0000400901007387 */ /* 0x000fe80000100800 */
[----:B------:R0:W-:Y:S04]  /*11180*/  STL [R1+0x38], R6 ;  /* 0x0000380601007387 */ /* 0x0001e80000100800 */
[----:B------:R1:W-:Y:S04]  /*11190*/  STL [R1+0x34], R2 ;  /* 0x0000340201007387 */ /* 0x0003e80000100800 */
[----:B------:R2:W-:Y:S01]  /*111a0*/  STL [R1+0x2c], R0 ;  /* 0x00002c0001007387 */ /* 0x0005e20000100800 */
[----:B0-----:R-:W-:-:S02]  /*111b0*/  SEL R6, R26, R10, !P3 ;  /* 0x0000000a1a067207 */ /* 0x001fc40005800000 */
[C---:B-1----:R-:W-:Y:S01]  /*111c0*/  SEL R2, R26.reuse, R5, !P3 ;  /* 0x000000051a027207 */ /* 0x042fe20005800000 */
[----:B------:R-:W-:Y:S01]  /*111d0*/  STL [R1+0x24], R3 ;  /* 0x0000240301007387 */ /* 0x000fe20000100800 */
[----:B--2---:R-:W-:-:S03]  /*111e0*/  SEL R0, R26, R8, !P3 ;  /* 0x000000081a007207 */ /* 0x004fc60005800000 */
[----:B------:R0:W-:Y:S04]  /*111f0*/  STL [R1+0x1c], R2 ;  /* 0x00001c0201007387 */ /* 0x0001e80000100800 */
[----:B------:R-:W-:Y:S04]  /*11200*/  STL [R1+0xe80], R6 ;  /* 0x000e800601007387 */ /* 0x000fe80000100800 */
[----:B------:R1:W-:Y:S04]  /*11210*/  STL [R1+0x18], R0 ;  /* 0x0000180001007387 */ /* 0x0003e80000100800 */
[----:B0-----:R-:W2:Y:S04]  /*11220*/  LDL.LU R2, [R1] ;  /* 0x0000000001027983 */ /* 0x001ea80000300800 */
[----:B------:R-:W3:Y:S01]  /*11230*/  LDL.LU R3, [R1+0x8] ;  /* 0x0000080001037983 */ /* 0x000ee20000300800 */
[----:B-1----:R-:W-:-:S05]  /*11240*/  SEL R0, R26, R11, !P3 ;  /* 0x0000000b1a007207 */ /* 0x002fca0005800000 */
[----:B------:R0:W-:Y:S01]  /*11250*/  STL [R1+0xc], R0 ;  /* 0x00000c0001007387 */ /* 0x0001e20000100800 */
[----:B------:R-:W-:-:S03]  /*11260*/  SEL R9, R26, R25, !P3 ;  /* 0x000000191a097207 */ /* 0x000fc60005800000 */
[----:B------:R-:W4:Y:S04]  /*11270*/  LDL.LU R4, [R1+0x10] ;  /* 0x0000100001047983 */ /* 0x000f280000300800 */
[----:B------:R-:W5:Y:S04]  /*11280*/  LDL.LU R5, [R1+0x20] ;  /* 0x0000200001057983 */ /* 0x000f680000300800 */
[----:B------:R-:W3:Y:S04]  /*11290*/  LDL.LU R8, [R1+0x28] ;  /* 0x0000280001087983 */ /* 0x000ee80000300800 */
[----:B------:R-:W3:Y:S04]  /*112a0*/  LDL.LU R10, [R1+0x30] ;  /* 0x00003000010a7983 */ /* 0x000ee80000300800 */
[----:B------:R-:W3:Y:S01]  /*112b0*/  LDL R25, [R1+0x3f0] ;  /* 0x0003f00001197983 */ /* 0x000ee20000100800 */
[----:B0-----:R-:W0:Y:S01]  /*112c0*/  S2R R0, SR_TID.X ;  /* 0x0000000000007919 */ /* 0x001e220000002100 */
[----:B------:R-:W-:-:S02]  /*112d0*/  SEL R29, R26, R12, !P3 ;  /* 0x0000000c1a1d7207 */ /* 0x000fc40005800000 */
[C---:B------:R-:W-:Y:S02]  /*112e0*/  SEL R28, R26.reuse, R13, !P3 ;  /* 0x0000000d1a1c7207 */ /* 0x040fe40005800000 */
[C---:B------:R-:W-:Y:S01]  /*112f0*/  SEL R27, R26.reuse, R14, !P3 ;  /* 0x0000000e1a1b7207 */ /* 0x040fe20005800000 */
[----:B------:R-:W-:Y:S01]  /*11300*/  STL [R1+0xe84], R9 ;  /* 0x000e840901007387 */ /* 0x000fe20000100800 */
[C---:B------:R-:W-:Y:S02]  /*11310*/  SEL R15, R26.reuse, R15, !P3 ;  /* 0x0000000f1a0f7207 */ /* 0x040fe40005800000 */
[C---:B------:R-:W-:Y:S01]  /*11320*/  SEL R16, R26.reuse, R16, !P3 ;  /* 0x000000101a107207 */ /* 0x040fe20005800000 */
[----:B------:R-:W-:Y:S01]  /*11330*/  STL [R1+0xe88], R29 ;  /* 0x000e881d01007387 */ /* 0x000fe20000100800 */
[C---:B------:R-:W-:Y:S02]  /*11340*/  SEL R17, R26.reuse, R17, !P3 ;  /* 0x000000111a117207 */ /* 0x040fe40005800000 */
[C---:B------:R-:W-:Y:S01]  /*11350*/  SEL R18, R26.reuse, R18, !P3 ;  /* 0x000000121a127207 */ /* 0x040fe20005800000 */
[----:B------:R-:W-:Y:S01]  /*11360*/  STL [R1+0xe8c], R28 ;  /* 0x000e8c1c01007387 */ /* 0x000fe20000100800 */
[----:B------:R-:W-:-:S02]  /*11370*/  SEL R19, R26, R19, !P3 ;  /* 0x000000131a137207 */ /* 0x000fc40005800000 */
[C---:B------:R-:W-:Y:S01]  /*11380*/  SEL R20, R26.reuse, R20, !P3 ;  /* 0x000000141a147207 */ /* 0x040fe20005800000 */
[----:B------:R-:W-:Y:S01]  /*11390*/  STL [R1+0xe90], R27 ;  /* 0x000e901b01007387 */ /* 0x000fe20000100800 */
[----:B------:R-:W-:-:S03]  /*113a0*/  SEL R24, R26, R24, !P3 ;  /* 0x000000181a187207 */ /* 0x000fc60005800000 */
[----:B------:R-:W-:Y:S01]  /*113b0*/  STL [R1+0xe94], R15 ;  /* 0x000e940f01007387 */ /* 0x000fe20000100800 */
[----:B------:R-:W-:-:S03]  /*113c0*/  SEL R23, R26, R23, !P3 ;  /* 0x000000171a177207 */ /* 0x000fc60005800000 */
[----:B------:R-:W-:Y:S01]  /*113d0*/  STL [R1+0xe98], R16 ;  /* 0x000e981001007387 */ /* 0x000fe20000100800 */
[----:B------:R-:W-:Y:S02]  /*113e0*/  SEL R21, R26, R21, !P3 ;  /* 0x000000151a157207 */ /* 0x000fe40005800000 */
[----:B0-----:R-:W-:Y:S01]  /*113f0*/  LOP3.LUT R0, R0, 0x1f, RZ, 0xc0, !PT ;  /* 0x0000001f00007812 */ /* 0x001fe200078ec0ff */
[----:B------:R-:W-:Y:S01]  /*11400*/  STL [R1+0xe9c], R17 ;  /* 0x000e9c1101007387 */ /* 0x000fe20000100800 */
[----:B------:R-:W-:-:S03]  /*11410*/  SEL R22, R26, R22, !P3 ;  /* 0x000000161a167207 */ /* 0x000fc60005800000 */
[----:B------:R-:W-:Y:S01]  /*11420*/  STL [R1+0xea0], R18 ;  /* 0x000ea01201007387 */ /* 0x000fe20000100800 */
[----:B------:R-:W-:Y:S01]  /*11430*/  IMAD R0, R0, UR9, RZ ;  /* 0x0000000900007c24 */ /* 0x000fe2000f8e02ff */
[----:B------:R-:W-:Y:S02]  /*11440*/  SEL R7, R26, R7, !P3 ;  /* 0x000000071a077207 */ /* 0x000fe40005800000 */
[----:B------:R-:W-:Y:S04]  /*11450*/  STL [R1+0xea4], R19 ;  /* 0x000ea41301007387 */ /* 0x000fe80000100800 */
[----:B------:R-:W-:Y:S01]  /*11460*/  STL [R1+0xea8], R20 ;  /* 0x000ea81401007387 */ /* 0x000fe20000100800 */
[----:B------:R-:W-:Y:S01]  /*11470*/  LEA.HI.X.SX32 R0, R0, UR13, 0x1, P4 ;  /* 0x0000000d00007c11 */ /* 0x000fe2000a0f0eff */
[----:B------:R-:W-:Y:S01]  /*11480*/  IMAD R6, RZ, RZ, -UR8 ;  /* 0x80000008ff067e24 */ /* 0x000fe2000f8e02ff */
[----:B------:R-:W0:Y:S01]  /*11490*/  LDCU.64 UR12, c[0x0][0x380] ;  /* 0x00007000ff0c77ac */ /* 0x000e220008000a00 */
[----:B------:R-:W-:Y:S04]  /*114a0*/  STL [R1+0xeac], R24 ;  /* 0x000eac1801007387 */ /* 0x000fe80000100800 */
[----:B------:R-:W-:Y:S04]  /*114b0*/  STL [R1+0xeb0], R23 ;  /* 0x000eb01701007387 */ /* 0x000fe80000100800 */
[----:B------:R-:W-:Y:S04]  /*114c0*/  STL [R1+0xeb4], R21 ;  /* 0x000eb41501007387 */ /* 0x000fe80000100800 */
[----:B------:R-:W-:Y:S04]  /*114d0*/  STL [R1+0xeb8], R22 ;  /* 0x000eb81601007387 */ /* 0x000fe80000100800 */
[----:B------:R-:W-:Y:S04]  /*114e0*/  STL [R1+0xebc], R7 ;  /* 0x000ebc0701007387 */ /* 0x000fe80000100800 */
[----:B------:R-:W5:Y:S04]  /*114f0*/  LDL.LU R11, [R1+0x3c] ;  /* 0x00003c00010b7983 */ /* 0x000f680000300800 */
[----:B------:R-:W5:Y:S04]  /*11500*/  LDL.LU R12, [R1+0x48] ;  /* 0x00004800010c7983 */ /* 0x000f680000300800 */
[----:B------:R-:W5:Y:S04]  /*11510*/  LDL.LU R13, [R1+0x4c] ;  /* 0x00004c00010d7983 */ /* 0x000f680000300800 */
[----:B------:R3:W-:Y:S04]  /*11520*/  STL [R1+0xec0], R0 ;  /* 0x000ec00001007387 */ /* 0x0007e80000100800 */
[----:B------:R-:W5:Y:S01]  /*11530*/  LDL.LU R14, [R1+0xa0] ;  /* 0x0000a000010e7983 */ /* 0x000f620000300800 */
[----:B--2---:R-:W-:-:S02]  /*11540*/  IMAD R2, R2, UR7, RZ ;  /* 0x0000000702027c24 */ /* 0x004fc4000f8e02ff */
[----:B---3--:R-:W-:-:S05]  /*11550*/  IMAD R0, R6, 0x4, R25 ;  /* 0x0000000406007824 */ /* 0x008fca00078e0219 */
[----:B------:R1:W-:Y:S04]  /*11560*/  STL [R1+0x328], R0 ;  /* 0x0003280001007387 */ /* 0x0003e80000100800 */
[----:B------:R-:W2:Y:S04]  /*11570*/  LDL.LU R25, [R1+0xa4] ;  /* 0x0000a40001197983 */ /* 0x000ea80000300800 */
[----:B------:R-:W3:Y:S04]  /*11580*/  LDL.LU R20, [R1+0xa8] ;  /* 0x0000a80001147983 */ /* 0x000ee80000300800 */
[----:B------:R-:W-:Y:S04]  /*11590*/  STL [R1+0xec4], R2 ;  /* 0x000ec40201007387 */ /* 0x000fe80000100800 */
[----:B------:R-:W1:Y:S04]  /*115a0*/  LDL.LU R19, [R1+0xac] ;  /* 0x0000ac0001137983 */ /* 0x000e680000300800 */
[----:B------:R-:W3:Y:S04]  /*115b0*/  LDL.LU R18, [R1+0xb0] ;  /* 0x0000b00001127983 */ /* 0x000ee80000300800 */
[----:B------:R-:W3:Y:S04]  /*115c0*/  LDL.LU R17, [R1+0xd4] ;  /* 0x0000d40001117983 */ /* 0x000ee80000300800 */
[----:B------:R-:W3:Y:S04]  /*115d0*/  LDL.LU R16, [R1+0xd8] ;  /* 0x0000d80001107983 */ /* 0x000ee80000300800 */
[----:B------:R-:W3:Y:S04]  /*115e0*/  LDL.LU R15, [R1+0xdc] ;  /* 0x0000dc00010f7983 */ /* 0x000ee80000300800 */
[----:B------:R-:W3:Y:S04]  /*115f0*/  LDL.LU R27, [R1+0xe0] ;  /* 0x0000e000011b7983 */ /* 0x000ee80000300800 */
[----:B------:R-:W3:Y:S04]  /*11600*/  LDL.LU R28, [R1+0xe4] ;  /* 0x0000e400011c7983 */ /* 0x000ee80000300800 */
[----:B------:R-:W3:Y:S01]  /*11610*/  LDL.LU R29, [R1+0xe8] ;  /* 0x0000e800011d7983 */ /* 0x000ee20000300800 */
[----:B------:R-:W-:-:S02]  /*11620*/  IMAD R3, R3, UR7, RZ ;  /* 0x0000000703037c24 */ /* 0x000fc4000f8e02ff */
[----:B----4-:R-:W-:Y:S01]  /*11630*/  IMAD R4, R4, UR7, RZ ;  /* 0x0000000704047c24 */ /* 0x010fe2000f8e02ff */
[----:B------:R-:W4:Y:S01]  /*11640*/  LDL.LU R9, [R1+0xec] ;  /* 0x0000ec0001097983 */ /* 0x000f220000300800 */
[----:B-----5:R-:W-:Y:S02]  /*11650*/  IMAD R5, R5, UR7, RZ ;  /* 0x0000000705057c24 */ /* 0x020fe4000f8e02ff */
[----:B------:R-:W-:Y:S01]  /*11660*/  IMAD R8, R8, UR7, RZ ;  /* 0x0000000708087c24 */ /* 0x000fe2000f8e02ff */
[----:B------:R-:W5:Y:S01]  /*11670*/  LDL.LU R6, [R1+0xf0] ;  /* 0x0000f00001067983 */ /* 0x000f620000300800 */
[----:B------:R-:W-:-:S03]  /*11680*/  IMAD R10, R10, UR7, RZ ;  /* 0x000000070a0a7c24 */ /* 0x000fc6000f8e02ff */
[----:B------:R0:W-:Y:S04]  /*11690*/  STL [R1+0xec8], R3 ;  /* 0x000ec80301007387 */ /* 0x0001e80000100800 */
[----:B------:R-:W-:Y:S04]  /*116a0*/  STL [R1+0xecc], R4 ;  /* 0x000ecc0401007387 */ /* 0x000fe80000100800 */
[----:B------:R-:W-:Y:S01]  /*116b0*/  STL [R1+0xed0], R5 ;  /* 0x000ed00501007387 */ /* 0x000fe20000100800 */
[----:B------:R-:W-:-:S03]  /*116c0*/  IMAD R11, R11, UR7, RZ ;  /* 0x000000070b0b7c24 */ /* 0x000fc6000f8e02ff */
[----:B------:R-:W-:Y:S01]  /*116d0*/  STL [R1+0xed4], R8 ;  /* 0x000ed40801007387 */ /* 0x000fe20000100800 */
[----:B------:R-:W-:-:S03]  /*116e0*/  IMAD R12, R12, UR7, RZ ;  /* 0x000000070c0c7c24 */ /* 0x000fc6000f8e02ff */
[----:B------:R-:W-:Y:S01]  /*116f0*/  STL [R1+0xed8], R10 ;  /* 0x000ed80a01007387 */ /* 0x000fe20000100800 */
[----:B------:R-:W-:-:S03]  /*11700*/  IMAD R13, R13, UR7, RZ ;  /* 0x000000070d0d7c24 */ /* 0x000fc6000f8e02ff */
[----:B------:R-:W-:Y:S04]  /*11710*/  STL [R1+0xedc], R11 ;  /* 0x000edc0b01007387 */ /* 0x000fe80000100800 */
[----:B------:R-:W-:Y:S01]  /*11720*/  STL [R1+0xee0], R12 ;  /* 0x000ee00c01007387 */ /* 0x000fe20000100800 */
[----:B------:R-:W-:-:S03]  /*11730*/  IMAD R14, R14, UR7, RZ ;  /* 0x000000070e0e7c24 */ /* 0x000fc6000f8e02ff */
[----:B------:R-:W-:Y:S04]  /*11740*/  STL [R1+0xee4], R13 ;  /* 0x000ee40d01007387 */ /* 0x000fe80000100800 */
[----:B------:R-:W-:Y:S01]  /*11750*/  STL [R1+0xee8], R14 ;  /* 0x000ee80e01007387 */ /* 0x000fe20000100800 */
[----:B--2---:R-:W-:Y:S02]  /*11760*/  IMAD R25, R25, UR7, RZ ;  /* 0x0000000719197c24 */ /* 0x004fe4000f8e02ff */
[----:B---3--:R-:W-:-:S03]  /*11770*/  IMAD R26, R20, UR7, RZ ;  /* 0x00000007141a7c24 */ /* 0x008fc6000f8e02ff */
[----:B------:R-:W-:Y:S01]  /*11780*/  STL [R1+0xeec], R25 ;  /* 0x000eec1901007387 */ /* 0x000fe20000100800 */
[----:B-1----:R-:W-:-:S03]  /*11790*/  IMAD R0, R19, UR7, RZ ;  /* 0x0000000713007c24 */ /* 0x002fc6000f8e02ff */
[----:B------:R-:W-:Y:S01]  /*117a0*/  STL [R1+0xef0], R26 ;  /* 0x000ef01a01007387 */ /* 0x000fe20000100800 */
[----:B0-----:R-:W-:-:S03]  /*117b0*/  IMAD R3, R18, UR7, RZ ;  /* 0x0000000712037c24 */ /* 0x001fc6000f8e02ff */
[----:B------:R0:W-:Y:S01]  /*117c0*/  STL [R1], R0 ;  /* 0x0000000001007387 */ /* 0x0001e20000100800 */
[----:B------:R-:W-:-:S03]  /*117d0*/  IMAD R2, R17, UR7, RZ ;  /* 0x0000000711027c24 */ /* 0x000fc6000f8e02ff */
[----:B------:R1:W-:Y:S01]  /*117e0*/  STL [R1+0x8], R3 ;  /* 0x0000080301007387 */ /* 0x0003e20000100800 */
[----:B0-----:R-:W-:-:S03]  /*117f0*/  IMAD R0, R16, UR7, RZ ;  /* 0x0000000710007c24 */ /* 0x001fc6000f8e02ff */
[----:B------:R0:W-:Y:S01]  /*11800*/  STL [R1+0x10], R2 ;  /* 0x0000100201007387 */ /* 0x0001e20000100800 */
[----:B-1----:R-:W-:-:S03]  /*11810*/  IMAD R3, R15, UR7, RZ ;  /* 0x000000070f037c24 */ /* 0x002fc6000f8e02ff */
[----:B------:R1:W-:Y:S04]  /*11820*/  STL [R1+0x20], R0 ;  /* 0x0000200001007387 */ /* 0x0003e80000100800 */
[----:B------:R2:W-:Y:S01]  /*11830*/  STL [R1+0x28], R3 ;  /* 0x0000280301007387 */ /* 0x0005e20000100800 */
[----:B0-----:R-:W-:Y:S02]  /*11840*/  IMAD R2, R27, UR7, RZ ;  /* 0x000000071b027c24 */ /* 0x001fe4000f8e02ff */
[----:B-1----:R-:W-:-:S03]  /*11850*/  IMAD R0, R28, UR7, RZ ;  /* 0x000000071c007c24 */ /* 0x002fc6000f8e02ff */
[----:B------:R4:W-:Y:S01]  /*11860*/  STL [R1+0x30], R2 ;  /* 0x0000300201007387 */ /* 0x0009e20000100800 */
[----:B--2---:R-:W-:-:S03]  /*11870*/  IMAD R3, R29, UR7, RZ ;  /* 0x000000071d037c24 */ /* 0x004fc6000f8e02ff */
[----:B------:R5:W-:Y:S04]  /*11880*/  STL [R1+0x3c], R0 ;  /* 0x00003c0001007387 */ /* 0x000be80000100800 */
[----:B------:R-:W-:Y:S04]  /*11890*/  STL [R1+0x48], R3 ;  /* 0x0000480301007387 */ /* 0x000fe80000100800 */
[----:B------:R-:W2:Y:S01]  /*118a0*/  LDL.LU R26, [R1+0xfc] ;  /* 0x0000fc00011a7983 */ /* 0x000ea20000300800 */
[----:B----4-:R-:W-:Y:S02]  /*118b0*/  IMAD R2, R9, UR7, RZ ;  /* 0x0000000709027c24 */ /* 0x010fe4000f8e02ff */
[----:B-----5:R-:W-:-:S03]  /*118c0*/  IMAD R0, R6, UR7, RZ ;  /* 0x0000000706007c24 */ /* 0x020fc6000f8e02ff */
[----:B------:R-:W-:Y:S04]  /*118d0*/  STL [R1+0x4c], R2 ;  /* 0x00004c0201007387 */ /* 0x000fe80000100800 */
[----:B--2---:R0:W-:Y:S04]  /*118e0*/  STL [R1+0xf24], R26 ;  /* 0x000f241a01007387 */ /* 0x0041e80000100800 */
[----:B------:R-:W-:Y:S04]  /*118f0*/  STL [R1+0xa0], R0 ;  /* 0x0000a00001007387 */ /* 0x000fe80000100800 */
        /* <DEDUP_REMOVED lines=31> */
[----:B--2---:R-:W-:-:S05]  /*11af0*/  IMAD R26, R26, UR7, RZ ;  /* 0x000000071a1a7c24 */ /* 0x004fca000f8e02ff */
[----:B------:R0:W-:Y:S04]  /*11b00*/  STL [R1+0xa4], R26 ;  /* 0x0000a41a01007387 */ /* 0x0001e80000100800 */
[----:B0-----:R-:W2:Y:S02]  /*11b10*/  LDL.LU R26, [R1+0xf28] ;  /* 0x000f2800011a7983 */ /* 0x001ea40000300800 */
[----:B--2---:R-:W-:-:S05]  /*11b20*/  IMAD R26, R26, UR7, RZ ;  /* 0x000000071a1a7c24 */ /* 0x004fca000f8e02ff */
[----:B------:R0:W-:Y:S04]  /*11b30*/  STL [R1+0xa8], R26 ;  /* 0x0000a81a01007387 */ /* 0x0001e80000100800 */
[----:B0-----:R-:W2:Y:S02]  /*11b40*/  LDL.LU R26, [R1+0xf24] ;  /* 0x000f2400011a7983 */ /* 0x001ea40000300800 */
[----:B--2---:R-:W-:-:S05]  /*11b50*/  IMAD R26, R26, UR7, RZ ;  /* 0x000000071a1a7c24 */ /* 0x004fca000f8e02ff */
[----:B------:R3:W-:Y:S02]  /*11b60*/  STL [R1+0xac], R26 ;  /* 0x0000ac1a01007387 */ /* 0x0007e40000100800 */
[----:B---3--:R-:W-:Y:S02]  /*11b70*/  IMAD R26, R25, UR7, RZ ;  /* 0x00000007191a7c24 */ /* 0x008fe4000f8e02ff */
[----:B----4-:R-:W-:Y:S02]  /*11b80*/  IMAD R25, R14, UR7, RZ ;  /* 0x000000070e197c24 */ /* 0x010fe4000f8e02ff */
[----:B-----5:R-:W-:Y:S02]  /*11b90*/  IMAD R14, R13, UR7, RZ ;  /* 0x000000070d0e7c24 */ /* 0x020fe4000f8e02ff */
[----:B------:R-:W-:Y:S01]  /*11ba0*/  IMAD R13, R12, UR7, RZ ;  /* 0x000000070c0d7c24 */ /* 0x000fe2000f8e02ff */
[----:B------:R-:W-:Y:S01]  /*11bb0*/  STL [R1+0xb0], R26 ;  /* 0x0000b01a01007387 */ /* 0x000fe20000100800 */
[----:B------:R-:W-:-:S02]  /*11bc0*/  IMAD R12, R11, UR7, RZ ;  /* 0x000000070b0c7c24 */ /* 0x000fc4000f8e02ff */
[----:B------:R-:W-:Y:S01]  /*11bd0*/  IMAD R11, R10, UR7, RZ ;  /* 0x000000070a0b7c24 */ /* 0x000fe2000f8e02ff */
[----:B------:R-:W-:Y:S01]  /*11be0*/  STL [R1+0xb4], R25 ;  /* 0x0000b41901007387 */ /* 0x000fe20000100800 */
[----:B------:R-:W-:Y:S02]  /*11bf0*/  IMAD R10, R8, UR7, RZ ;  /* 0x00000007080a7c24 */ /* 0x000fe4000f8e02ff */
[----:B------:R-:W-:Y:S01]  /*11c00*/  IMAD R8, R5, UR7, RZ ;  /* 0x0000000705087c24 */ /* 0x000fe2000f8e02ff */
[----:B------:R-:W-:Y:S01]  /*11c10*/  STL [R1+0xb8], R14 ;  /* 0x0000b80e01007387 */ /* 0x000fe20000100800 */
[----:B------:R-:W-:Y:S02]  /*11c20*/  IMAD R5, R4, UR7, RZ ;  /* 0x0000000704057c24 */ /* 0x000fe4000f8e02ff */
[----:B------:R-:W-:Y:S01]  /*11c30*/  IMAD R4, R3, UR7, RZ ;  /* 0x0000000703047c24 */ /* 0x000fe2000f8e02ff */
[----:B------:R-:W-:Y:S01]  /*11c40*/  STL [R1+0xd4], R13 ;  /* 0x0000d40d01007387 */ /* 0x000fe20000100800 */
[----:B------:R-:W-:-:S03]  /*11c50*/  IMAD R3, R2, UR7, RZ ;  /* 0x0000000702037c24 */ /* 0x000fc6000f8e02ff */
[----:B------:R-:W-:Y:S04]  /*11c60*/  STL [R1+0xd8], R12 ;  /* 0x0000d80c01007387 */ /* 0x000fe80000100800 */
[----:B------:R-:W-:Y:S01]  /*11c70*/  STL [R1+0xdc], R11 ;  /* 0x0000dc0b01007387 */ /* 0x000fe20000100800 */
[----:B------:R-:W-:-:S03]  /*11c80*/  IMAD R2, R0, UR7, RZ ;  /* 0x0000000700027c24 */ /* 0x000fc6000f8e02ff */
[----:B------:R-:W-:Y:S01]  /*11c90*/  STL [R1+0xe0], R10 ;  /* 0x0000e00a01007387 */ /* 0x000fe20000100800 */
[----:B------:R-:W-:-:S03]  /*11ca0*/  IMAD R0, R7, UR7, RZ ;  /* 0x0000000707007c24 */ /* 0x000fc6000f8e02ff */
[----:B------:R-:W-:Y:S04]  /*11cb0*/  STL [R1+0xe4], R8 ;  /* 0x0000e40801007387 */ /* 0x000fe80000100800 */
[----:B------:R-:W-:Y:S04]  /*11cc0*/  STL [R1+0xe8], R5 ;  /* 0x0000e80501007387 */ /* 0x000fe80000100800 */
[----:B------:R-:W-:Y:S04]  /*11cd0*/  STL [R1+0xec], R4 ;  /* 0x0000ec0401007387 */ /* 0x000fe80000100800 */
[----:B------:R0:W-:Y:S04]  /*11ce0*/  STL [R1+0xf0], R3 ;  /* 0x0000f00301007387 */ /* 0x0001e80000100800 */
[----:B------:R1:W-:Y:S01]  /*11cf0*/  STL [R1+0xf4], R2 ;  /* 0x0000f40201007387 */ /* 0x0003e20000100800 */
[----:B0-----:R-:W-:-:S03]  /*11d00*/  IMAD R3, R22, UR7, RZ ;  /* 0x0000000716037c24 */ /* 0x001fc6000f8e02ff */
[----:B------:R0:W-:Y:S01]  /*11d10*/  STL [R1+0xf8], R0 ;  /* 0x0000f80001007387 */ /* 0x0001e20000100800 */
[----:B-1----:R-:W-:-:S03]  /*11d20*/  IMAD R2, R21, UR7, RZ ;  /* 0x0000000715027c24 */ /* 0x002fc6000f8e02ff */
        /* <DEDUP_REMOVED lines=25> */
[----:B0-----:R-:W-:Y:S02]  /*11ec0*/  IMAD R2, R9, UR7, RZ ;  /* 0x0000000709027c24 */ /* 0x001fe4000f8e02ff */
[----:B-1----:R-:W-:-:S03]  /*11ed0*/  IMAD R0, R6, UR7, RZ ;  /* 0x0000000706007c24 */ /* 0x002fc6000f8e02ff */
        /* <DEDUP_REMOVED lines=524> */
[----:B0-----:R-:W2:Y:S01]  /*13fa0*/  LDL.LU R26, [R1+0xef4] ;  /* 0x000ef400011a7983 */ /* 0x001ea20000300800 */
[----:B---3--:R-:W-:Y:S02]  /*13fb0*/  IMAD R25, R25, UR7, RZ ;  /* 0x0000000719197c24 */ /* 0x008fe4000f8e02ff */
[----:B----4-:R-:W-:Y:S02]  /*13fc0*/  IMAD R14, R14, UR7, RZ ;  /* 0x000000070e0e7c24 */ /* 0x010fe4000f8e02ff */
[----:B-----5:R-:W-:Y:S02]  /*13fd0*/  IMAD R13, R13, UR7, RZ ;  /* 0x000000070d0d7c24 */ /* 0x020fe4000f8e02ff */
[----:B------:R-:W-:-:S02]  /*13fe0*/  IMAD R12, R12, UR7, RZ ;  /* 0x000000070c0c7c24 */ /* 0x000fc4000f8e02ff */
[----:B------:R-:W-:Y:S02]  /*13ff0*/  IMAD R11, R11, UR7, RZ ;  /* 0x000000070b0b7c24 */ /* 0x000fe4000f8e02ff */
[----:B------:R-:W-:Y:S02]  /*14000*/  IMAD R10, R10, UR7, RZ ;  /* 0x000000070a0a7c24 */ /* 0x000fe4000f8e02ff */
[----:B------:R-:W-:Y:S02]  /*14010*/  IMAD R8, R8, UR7, RZ ;  /* 0x0000000708087c24 */ /* 0x000fe4000f8e02ff */
[----:B------:R-:W-:Y:S02]  /*14020*/  IMAD R5, R5, UR7, RZ ;  /* 0x0000000705057c24 */ /* 0x000fe4000f8e02ff */
[----:B------:R-:W-:Y:S02]  /*14030*/  IMAD R4, R4, UR7, RZ ;  /* 0x0000000704047c24 */ /* 0x000fe4000f8e02ff */
        /* <DEDUP_REMOVED lines=19> */
[----:B--2---:R-:W-:-:S05]  /*14170*/  IMAD R26, R26, UR7, RZ ;  /* 0x000000071a1a7c24 */ /* 0x004fca000f8e02ff */
        /* <DEDUP_REMOVED lines=57> */
[----:B0-----:R-:W2:Y:S02]  /*14510*/  LDL.LU R6, [R1+0xe80] ;  /* 0x000e800001067983 */ /* 0x001ea40000300800 */
[----:B--2---:R-:W-:-:S05]  /*14520*/  IMAD R6, R6, UR7, RZ ;  /* 0x0000000706067c24 */ /* 0x004fca000f8e02ff */
[----:B------:R0:W-:Y:S04]  /*14530*/  STL [R1+0x14], R6 ;  /* 0x0000140601007387 */ /* 0x0001e80000100800 */
[----:B0-----:R-:W2:Y:S02]  /*14540*/  LDL.LU R6, [R1+0xe7c] ;  /* 0x000e7c0001067983 */ /* 0x001ea40000300800 */
[----:B--2---:R-:W-:-:S05]  /*14550*/  IMAD R6, R6, UR14, RZ ;  /* 0x0000000e06067c24 */ /* 0x004fca000f8e02ff */
[----:B------:R0:W-:Y:S04]  /*14560*/  STL [R1+0xe4c], R6 ;  /* 0x000e4c0601007387 */ /* 0x0001e80000100800 */
[----:B0-----:R-:W2:Y:S01]  /*14570*/  LDL.LU R6, [R1+0xc] ;  /* 0x00000c0001067983 */ /* 0x001ea20000300800 */
[----:B------:R-:W-:Y:S02]  /*14580*/  IMAD R29, R29, UR7, RZ ;  /* 0x000000071d1d7c24 */ /* 0x000fe4000f8e02ff */
[----:B--2---:R-:W-:-:S05]  /*14590*/  IMAD R6, R6, UR7, RZ ;  /* 0x0000000706067c24 */ /* 0x004fca000f8e02ff */
[----:B------:R0:W-:Y:S02]  /*145a0*/  STL [R1+0xc], R6 ;  /* 0x00000c0601007387 */ /* 0x0001e40000100800 */
[----:B0-----:R-:W-:Y:S02]  /*145b0*/  IMAD R6, R9, UR7, RZ ;  /* 0x0000000709067c24 */ /* 0x001fe4000f8e02ff */
[----:B------:R-:W2:Y:S01]  /*145c0*/  LDL.LU R9, [R1+0xe78] ;  /* 0x000e780001097983 */ /* 0x000ea20000300800 */
[----:B------:R-:W-:Y:S02]  /*145d0*/  IMAD R28, R28, UR7, RZ ;  /* 0x000000071c1c7c24 */ /* 0x000fe4000f8e02ff */
[----:B------:R-:W-:Y:S01]  /*145e0*/  IMAD R27, R27, UR7, RZ ;  /* 0x000000071b1b7c24 */ /* 0x000fe2000f8e02ff */
[----:B------:R-:W-:Y:S01]  /*145f0*/  STL [R1+0xe50], R6 ;  /* 0x000e500601007387 */ /* 0x000fe20000100800 */
[----:B------:R-:W-:Y:S02]  /*14600*/  IMAD R15, R15, UR7, RZ ;  /* 0x000000070f0f7c24 */ /* 0x000fe4000f8e02ff */
[----:B------:R-:W-:Y:S01]  /*14610*/  IMAD R16, R16, UR7, RZ ;  /* 0x0000000710107c24 */ /* 0x000fe2000f8e02ff */
[----:B------:R-:W-:Y:S01]  /*14620*/  STL [R1+0xe54], R29 ;  /* 0x000e541d01007387 */ /* 0x000fe20000100800 */
[----:B------:R-:W-:-:S02]  /*14630*/  IMAD R17, R17, UR7, RZ ;  /* 0x0000000711117c24 */ /* 0x000fc4000f8e02ff */
[----:B------:R-:W-:Y:S01]  /*14640*/  IMAD R18, R18, UR7, RZ ;  /* 0x0000000712127c24 */ /* 0x000fe2000f8e02ff */
[----:B------:R-:W-:Y:S01]  /*14650*/  STL [R1+0xe58], R28 ;  /* 0x000e581c01007387 */ /* 0x000fe20000100800 */
[----:B------:R-:W-:Y:S02]  /*14660*/  IMAD R19, R19, UR7, RZ ;  /* 0x0000000713137c24 */ /* 0x000fe4000f8e02ff */
[----:B------:R-:W-:Y:S01]  /*14670*/  IMAD R20, R20, UR7, RZ ;  /* 0x0000000714147c24 */ /* 0x000fe2000f8e02ff */
[----:B------:R-:W-:Y:S04]  /*14680*/  STL [R1+0xe5c], R27 ;  /* 0x000e5c1b01007387 */ /* 0x000fe80000100800 */
[----:B------:R-:W-:Y:S04]  /*14690*/  STL [R1+0xe60], R15 ;  /* 0x000e600f01007387 */ /* 0x000fe80000100800 */
[----:B------:R-:W-:Y:S04]  /*146a0*/  STL [R1+0xe64], R16 ;  /* 0x000e641001007387 */ /* 0x000fe80000100800 */
[----:B------:R-:W-:Y:S04]  /*146b0*/  STL [R1+0xe68], R17 ;  /* 0x000e681101007387 */ /* 0x000fe80000100800 */
[----:B------:R-:W-:Y:S04]  /*146c0*/  STL [R1+0xe6c], R18 ;  /* 0x000e6c1201007387 */ /* 0x000fe80000100800 */
[----:B------:R-:W-:Y:S04]  /*146d0*/  STL [R1+0xe70], R19 ;  /* 0x000e701301007387 */ /* 0x000fe80000100800 */
[----:B------:R0:W-:Y:S04]  /*146e0*/  STL [R1+0xe74], R20 ;  /* 0x000e741401007387 */ /* 0x0001e80000100800 */
[----:B0-----:R-:W3:Y:S01]  /*146f0*/  LDL.LU R20, [R1+0x10] ;  /* 0x0000100001147983 */ /* 0x001ee20000300800 */
[----:B--2---:R-:W-:-:S02]  /*14700*/  IADD3 R15, P1, PT, R2, R9, RZ ;  /* 0x00000009020f7210 */ /* 0x004fc40007f3e0ff */
[----:B------:R-:W-:-:S03]  /*14710*/  IADD3 R6, P2, PT, R3, R9, RZ ;  /* 0x0000000903067210 */ /* 0x000fc60007f5e0ff */
[----:B------:R0:W-:Y:S04]  /*14720*/  STL [R1+0xde4], R15 ;  /* 0x000de40f01007387 */ /* 0x0001e80000100800 */
[----:B------:R1:W-:Y:S04]  /*14730*/  STL [R1+0xde8], R6 ;  /* 0x000de80601007387 */ /* 0x0003e80000100800 */
[----:B------:R-:W2:Y:S01]  /*14740*/  LDL.LU R19, [R1+0x20] ;  /* 0x0000200001137983 */ /* 0x000ea20000300800 */
[-C--:B0-----:R-:W-:Y:S02]  /*14750*/  IADD3 R15, P3, PT, R4, R9.reuse, RZ ;  /* 0x00000009040f7210 */ /* 0x081fe40007f7e0ff */
[----:B-1----:R-:W-:-:S03]  /*14760*/  IADD3 R6, P4, PT, R5, R9, RZ ;  /* 0x0000000905067210 */ /* 0x002fc60007f9e0ff */
[----:B------:R0:W-:Y:S04]  /*14770*/  STL [R1+0xdec], R15 ;  /* 0x000dec0f01007387 */ /* 0x0001e80000100800 */
[----:B------:R1:W-:Y:S04]  /*14780*/  STL [R1+0xdf0], R6 ;  /* 0x000df00601007387 */ /* 0x0003e80000100800 */
[----:B------:R-:W2:Y:S01]  /*14790*/  LDL.LU R18, [R1+0x28] ;  /* 0x0000280001127983 */ /* 0x000ea20000300800 */
[-C--:B0-----:R-:W-:Y:S02]  /*147a0*/  IADD3 R15, P5, PT, R8, R9.reuse, RZ ;  /* 0x00000009080f7210 */ /* 0x081fe40007fbe0ff */
[----:B-1----:R-:W-:-:S03]  /*147b0*/  IADD3 R6, P6, PT, R10, R9, RZ ;  /* 0x000000090a067210 */ /* 0x002fc60007fde0ff */
[----:B------:R0:W-:Y:S04]  /*147c0*/  STL [R1+0xdf4], R15 ;  /* 0x000df40f01007387 */ /* 0x0001e80000100800 */
[----:B------:R1:W-:Y:S01]  /*147d0*/  STL [R1+0xdf8], R6 ;  /* 0x000df80601007387 */ /* 0x0003e20000100800 */
[----:B0-----:R-:W-:Y:S02]  /*147e0*/  IADD3 R15, P0, PT, R11, R9, RZ ;  /* 0x000000090b0f7210 */ /* 0x001fe40007f1e0ff */
[-C--:B-1----:R-:W-:Y:S02]  /*147f0*/  LEA.HI.X.SX32 R6, R2, R0.reuse, 0x1, P1 ;  /* 0x0000000002067211 */ /* 0x082fe400008f0eff */
[----:B------:R-:W2:Y:S04]  /*14800*/  LDL.LU R2, [R1+0x8] ;  /* 0x0000080001027983 */ /* 0x000ea80000300800 */
[----:B------:R-:W-:Y:S04]  /*14810*/  STL [R1+0xdfc], R15 ;  /* 0x000dfc0f01007387 */ /* 0x000fe80000100800 */
[----:B------:R-:W2:Y:S04]  /*14820*/  LDL.LU R17, [R1+0x30] ;  /* 0x0000300001117983 */ /* 0x000ea80000300800 */
[----:B------:R0:W-:Y:S02]  /*14830*/  STL [R1+0xddc], R6 ;  /* 0x000ddc0601007387 */ /* 0x0001e40000100800 */
[----:B0-----:R-:W-:-:S02]  /*14840*/  LEA.HI.X.SX32 R6, R3, R0, 0x1, P2 ;  /* 0x0000000003067211 */ /* 0x001fc400010f0eff */
[----:B------:R-:W2:Y:S01]  /*14850*/  LDL.LU R3, [R1] ;  /* 0x0000000001037983 */ /* 0x000ea20000300800 */
[----:B------:R-:W-:-:S05]  /*14860*/  IADD3 R15, P1, PT, R12, R9, RZ ;  /* 0x000000090c0f7210 */ /* 0x000fca0007f3e0ff */
[----:B------:R0:W-:Y:S04]  /*14870*/  STL [R1+0xde0], R15 ;  /* 0x000de00f01007387 */ /* 0x0001e80000100800 */
[----:B------:R-:W2:Y:S01]  /*14880*/  LDL.LU R16, [R1+0x3c] ;  /* 0x00003c0001107983 */ /* 0x000ea20000300800 */
[----:B------:R-:W-:-:S03]  /*14890*/  LEA.HI.X.SX32 R4, R4, R0, 0x1, P3 ;  /* 0x0000000004047211 */ /* 0x000fc600018f0eff */
[----:B------:R5:W-:Y:S04]  /*148a0*/  STL [R1+0xdd4], R6 ;  /* 0x000dd40601007387 */ /* 0x000be80000100800 */
[----:B0-----:R-:W2:Y:S01]  /*148b0*/  LDL.LU R15, [R1+0x48] ;  /* 0x00004800010f7983 */ /* 0x001ea20000300800 */
[----:B-----5:R-:W-:-:S05]  /*148c0*/  IADD3 R6, P2, PT, R13, R9, RZ ;  /* 0x000000090d067210 */ /* 0x020fca0007f5e0ff */
[----:B------:R4:W-:Y:S04]  /*148d0*/  STL [R1+0xdd8], R6 ;  /* 0x000dd80601007387 */ /* 0x0009e80000100800 */
[----:B------:R0:W-:Y:S04]  /*148e0*/  STL [R1+0xdcc], R4 ;  /* 0x000dcc0401007387 */ /* 0x0001e80000100800 */
[----:B------:R-:W5:Y:S01]  /*148f0*/  LDL.LU R27, [R1+0x4c] ;  /* 0x00004c00011b7983 */ /* 0x000f620000300800 */
[----:B----4-:R-:W-:Y:S02]  /*14900*/  IADD3 R6, P3, PT, R14, R9, RZ ;  /* 0x000000090e067210 */ /* 0x010fe40007f7e0ff */
[----:B0-----:R-:W-:-:S03]  /*14910*/  LEA.HI.X.SX32 R4, R5, R0, 0x1, P4 ;  /* 0x0000000005047211 */ /* 0x001fc600020f0eff */
[----:B------:R-:W-:Y:S01]  /*14920*/  STL [R1+0xdd0], R6 ;  /* 0x000dd00601007387 */ /* 0x000fe20000100800 */
[----:B---3--:R-:W-:-:S03]  /*14930*/  IADD3 R5, P4, PT, R25, R9, RZ ;  /* 0x0000000919057210 */ /* 0x008fc60007f9e0ff */
[----:B------:R0:W-:Y:S04]  /*14940*/  STL [R1+0xdc4], R4 ;  /* 0x000dc40401007387 */ /* 0x0001e80000100800 */
[----:B------:R-:W3:Y:S01]  /*14950*/  LDL.LU R28, [R1+0xa0] ;  /* 0x0000a000011c7983 */ /* 0x000ee20000300800 */
[----:B0-----:R-:W-:-:S03]  /*14960*/  LEA.HI.X.SX32 R4, R8, R0, 0x1, P5 ;  /* 0x0000000008047211 */ /* 0x001fc600028f0eff */
[----:B------:R0:W-:Y:S04]  /*14970*/  STL [R1+0xdc8], R5 ;  /* 0x000dc80501007387 */ /* 0x0001e80000100800 */
[----:B------:R1:W-:Y:S04]  /*14980*/  STL [R1+0xdbc], R4 ;  /* 0x000dbc0401007387 */ /* 0x0003e80000100800 */
[----:B------:R-:W4:Y:S01]  /*14990*/  LDL.LU R29, [R1+0xa4] ;  /* 0x0000a400011d7983 */ /* 0x000f220000300800 */
[----:B0-----:R-:W-:Y:S02]  /*149a0*/  IADD3 R5, P5, PT, R26, R9, RZ ;  /* 0x000000091a057210 */ /* 0x001fe40007fbe0ff */
[----:B-1----:R-:W-:-:S03]  /*149b0*/  LEA.HI.X.SX32 R4, R10, R0, 0x1, P6 ;  /* 0x000000000a047211 */ /* 0x002fc600030f0eff */
[----:B------:R-:W-:Y:S04]  /*149c0*/  STL [R1+0xdc0], R5 ;  /* 0x000dc00501007387 */ /* 0x000fe80000100800 */
[----:B------:R0:W-:Y:S04]  /*149d0*/  STL [R1+0xdb4], R4 ;  /* 0x000db40401007387 */ /* 0x0001e80000100800 */
[----:B------:R-:W3:Y:S01]  /*149e0*/  LDL.LU R6, [R1+0xa8] ;  /* 0x0000a80001067983 */ /* 0x000ee20000300800 */
[----:B0-----:R-:W-:Y:S02]  /*149f0*/  LEA.HI.X.SX32 R4, R11, R0, 0x1, P0 ;  /* 0x000000000b047211 */ /* 0x001fe400000f0eff */
[----:B--2---:R-:W-:-:S05]  /*14a00*/  IADD3 R5, P6, PT, R3, R9, RZ ;  /* 0x0000000903057210 */ /* 0x004fca0007fde0ff */
[----:B------:R0:W-:Y:S04]  /*14a10*/  STL [R1+0xdb8], R5 ;  /* 0x000db80501007387 */ /* 0x0001e80000100800 */
[----:B------:R1:W-:Y:S04]  /*14a20*/  STL [R1+0xdac], R4 ;  /* 0x000dac0401007387 */ /* 0x0003e80000100800 */
[----:B------:R-:W2:Y:S01]  /*14a30*/  LDL.LU R10, [R1+0xac] ;  /* 0x0000ac00010a7983 */ /* 0x000ea20000300800 */
[----:B0-----:R-:W-:Y:S02]  /*14a40*/  IADD3 R5, P0, PT, R2, R9, RZ ;  /* 0x0000000902057210 */ /* 0x001fe40007f1e0ff */
[----:B-1----:R-:W-:-:S03]  /*14a50*/  LEA.HI.X.SX32 R4, R12, R0, 0x1, P1 ;  /* 0x000000000c047211 */ /* 0x002fc600008f0eff */
[----:B------:R0:W-:Y:S04]  /*14a60*/  STL [R1+0xdb0], R5 ;  /* 0x000db00501007387 */ /* 0x0001e80000100800 */
[----:B------:R1:W-:Y:S04]  /*14a70*/  STL [R1+0xda4], R4 ;  /* 0x000da40401007387 */ /* 0x0003e80000100800 */
[----:B------:R-:W2:Y:S01]  /*14a80*/  LDL.LU R8, [R1+0xb0] ;  /* 0x0000b00001087983 */ /* 0x000ea20000300800 */
[----:B0-----:R-:W-:Y:S02]  /*14a90*/  IADD3 R5, P1, PT, R20, R9, RZ ;  /* 0x0000000914057210 */ /* 0x001fe40007f3e0ff */
[----:B-1----:R-:W-:-:S03]  /*14aa0*/  LEA.HI.X.SX32 R4, R13, R0, 0x1, P2 ;  /* 0x000000000d047211 */ /* 0x002fc600010f0eff */
[----:B------:R0:W-:Y:S04]  /*14ab0*/  STL [R1+0xda8], R5 ;  /* 0x000da80501007387 */ /* 0x0001e80000100800 */
[----:B------:R1:W-:Y:S01]  /*14ac0*/  STL [R1+0xd9c], R4 ;  /* 0x000d9c0401007387 */ /* 0x0003e20000100800 */
[----:B------:R-:W-:-:S03]  /*14ad0*/  IADD3 R11, P2, PT, R19, R9, RZ ;  /* 0x00000009130b7210 */ /* 0x000fc60007f5e0ff */
[----:B0-----:R-:W2:Y:S01]  /*14ae0*/  LDL.LU R5, [R1+0xb4] ;  /* 0x0000b40001057983 */ /* 0x001ea20000300800 */
[----:B-1----:R-:W-:-:S03]  /*14af0*/  LEA.HI.X.SX32 R4, R14, R0, 0x1, P3 ;  /* 0x000000000e047211 */ /* 0x002fc600018f0eff */
[----:B------:R0:W-:Y:S01]  /*14b00*/  STL [R1+0xda0], R11 ;  /* 0x000da00b01007387 */ /* 0x0001e20000100800 */
[----:B------:R-:W-:-:S03]  /*14b10*/  IADD3 R12, P3, PT, R18, R9, RZ ;  /* 0x00000009120c7210 */ /* 0x000fc60007f7e0ff */
[----:B------:R1:W-:Y:S04]  /*14b20*/  STL [R1+0xd94], R4 ;  /* 0x000d940401007387 */ /* 0x0003e80000100800 */
[----:B0-----:R-:W2:Y:S01]  /*14b30*/  LDL.LU R11, [R1+0xb8] ;  /* 0x0000b800010b7983 */ /* 0x001ea20000300800 */
[----:B-1----:R-:W-:-:S03]  /*14b40*/  LEA.HI.X.SX32 R4, R25, R0, 0x1, P4 ;  /* 0x0000000019047211 */ /* 0x002fc600020f0eff */
[----:B------:R-:W-:Y:S04]  /*14b50*/  STL [R1+0xd98], R12 ;  /* 0x000d980c01007387 */ /* 0x000fe80000100800 */
[----:B------:R0:W-:Y:S01]  /*14b60*/  STL [R1+0xd8c], R4 ;  /* 0x000d8c0401007387 */ /* 0x0001e20000100800 */
[----:B------:R-:W-:-:S03]  /*14b70*/  IADD3 R13, P4, PT, R17, R9, RZ ;  /* 0x00000009110d7210 */ /* 0x000fc60007f9e0ff */
[----:B0-----:R-:W2:Y:S01]  /*14b80*/  LDL.LU R4, [R1+0xd4] ;  /* 0x0000d40001047983 */ /* 0x001ea20000300800 */
[----:B------:R-:W-:-:S03]  /*14b90*/  LEA.HI.X.SX32 R12, R26, R0, 0x1, P5 ;  /* 0x000000001a0c7211 */ /* 0x000fc600028f0eff */
[----:B------:R-:W-:Y:S04]  /*14ba0*/  STL [R1+0xd90], R13 ;  /* 0x000d900d01007387 */ /* 0x000fe80000100800 */
[----:B------:R0:W-:Y:S02]  /*14bb0*/  STL [R1+0x620], R12 ;  /* 0x0006200c01007387 */ /* 0x0001e40000100800 */
[----:B0-----:R-:W-:Y:S02]  /*14bc0*/  LEA.HI.X.SX32 R12, R3, R0, 0x1, P6 ;  /* 0x00000000030c7211 */ /* 0x001fe400030f0eff */
[----:B------:R-:W2:Y:S01]  /*14bd0*/  LDL.LU R3, [R1+0xd8] ;  /* 0x0000d80001037983 */ /* 0x000ea20000300800 */
[----:B------:R-:W-:-:S05]  /*14be0*/  IADD3 R13, P5, PT, R16, R9, RZ ;  /* 0x00000009100d7210 */ /* 0x000fca0007fbe0ff */
[----:B------:R-:W-:Y:S04]  /*14bf0*/  STL [R1+0x640], R13 ;  /* 0x0006400d01007387 */ /* 0x000fe80000100800 */
[----:B------:R0:W-:Y:S02]  /*14c00*/  STL [R1+0x624], R12 ;  /* 0x0006240c01007387 */ /* 0x0001e40000100800 */
[----:B0-----:R-:W-:Y:S02]  /*14c10*/  LEA.HI.X.SX32 R12, R2, R0, 0x1, P0 ;  /* 0x00000000020c7211 */ /* 0x001fe400000f0eff */
[----:B------:R-:W2:Y:S01]  /*14c20*/  LDL.LU R2, [R1+0xdc] ;  /* 0x0000dc0001027983 */ /* 0x000ea20000300800 */
[----:B------:R-:W-:-:S05]  /*14c30*/  IADD3 R13, P6, PT, R15, R9, RZ ;  /* 0x000000090f0d7210 */ /* 0x000fca0007fde0ff */
[----:B------:R5:W-:Y:S04]  /*14c40*/  STL [R1+0x648], R13 ;  /* 0x0006480d01007387 */ /* 0x000be80000100800 */
[----:B------:R0:W-:Y:S01]  /*14c50*/  STL [R1+0x628], R12 ;  /* 0x0006280c01007387 */ /* 0x0001e20000100800 */
[-C--:B-----5:R-:W-:Y:S02]  /*14c60*/  IADD3 R13, P0, PT, R27, R9.reuse, RZ ;  /* 0x000000091b0d7210 */ /* 0x0a0fe40007f1e0ff */
[----:B0-----:R-:W-:Y:S02]  /*14c70*/  LEA.HI.X.SX32 R12, R20, R0, 0x1, P1 ;  /* 0x00000000140c7211 */ /* 0x001fe400008f0eff */
[----:B------:R-:W5:Y:S04]  /*14c80*/  LDL.LU R20, [R1+0xe0] ;  /* 0x0000e00001147983 */ /* 0x000f680000300800 */
[----:B------:R3:W-:Y:S04]  /*14c90*/  STL [R1+0x650], R13 ;  /* 0x0006500d01007387 */ /* 0x0007e80000100800 */
[----:B------:R0:W-:Y:S01]  /*14ca0*/  STL [R1+0x62c], R12 ;  /* 0x00062c0c01007387 */ /* 0x0001e20000100800 */
[----:B---3--:R-:W-:-:S02]  /*14cb0*/  IADD3 R13, P1, PT, R28, R9, RZ ;  /* 0x000000091c0d7210 */ /* 0x008fc40007f3e0ff */
[----:B0-----:R-:W-:Y:S02]  /*14cc0*/  LEA.HI.X.SX32 R12, R19, R0, 0x1, P2 ;  /* 0x00000000130c7211 */ /* 0x001fe400010f0eff */
[----:B------:R-:W3:Y:S04]  /*14cd0*/  LDL.LU R19, [R1+0xe4] ;  /* 0x0000e40001137983 */ /* 0x000ee80000300800 */
[----:B------:R4:W-:Y:S04]  /*14ce0*/  STL [R1+0x658], R13 ;  /* 0x0006580d01007387 */ /* 0x0009e80000100800 */
[----:B------:R0:W-:Y:S01]  /*14cf0*/  STL [R1+0x630], R12 ;  /* 0x0006300c01007387 */ /* 0x0001e20000100800 */
[----:B----4-:R-:W-:-:S02]  /*14d00*/  IADD3 R13, P2, PT, R29, R9, RZ ;  /* 0x000000091d0d7210 */ /* 0x010fc40007f5e0ff */
[----:B0-----:R-:W-:Y:S02]  /*14d10*/  LEA.HI.X.SX32 R12, R18, R0, 0x1, P3 ;  /* 0x00000000120c7211 */ /* 0x001fe400018f0eff */
[----:B------:R-:W4:Y:S04]  /*14d20*/  LDL.LU R18, [R1+0xe8] ;  /* 0x0000e80001127983 */ /* 0x000f280000300800 */
[----:B------:R0:W-:Y:S04]  /*14d30*/  STL [R1+0x660], R13 ;  /* 0x0006600d01007387 */ /* 0x0001e80000100800 */
[----:B------:R1:W-:Y:S01]  /*14d40*/  STL [R1+0x634], R12 ;  /* 0x0006340c01007387 */ /* 0x0003e20000100800 */
[----:B0-----:R-:W-:-:S02]  /*14d50*/  IADD3 R13, P3, PT, R6, R9, RZ ;  /* 0x00000009060d7210 */ /* 0x001fc40007f7e0ff */
[-C--:B-1----:R-:W-:Y:S02]  /*14d60*/  LEA.HI.X.SX32 R12, R17, R0.reuse, 0x1, P4 ;  /* 0x00000000110c7211 */ /* 0x082fe400020f0eff */
[----:B------:R-:W4:Y:S04]  /*14d70*/  LDL.LU R17, [R1+0xec] ;  /* 0x0000ec0001117983 */ /* 0x000f280000300800 */
[----:B------:R-:W-:Y:S04]  /*14d80*/  STL [R1+0x668], R13 ;  /* 0x0006680d01007387 */ /* 0x000fe80000100800 */
[----:B------:R0:W-:Y:S02]  /*14d90*/  STL [R1+0x638], R12 ;  /* 0x0006380c01007387 */ /* 0x0001e40000100800 */
[----:B0-----:R-:W-:-:S02]  /*14da0*/  LEA.HI.X.SX32 R12, R16, R0, 0x1, P5 ;  /* 0x00000000100c7211 */ /* 0x001fc400028f0eff */
[----:B------:R-:W4:Y:S01]  /*14db0*/  LDL.LU R16, [R1+0xf0] ;  /* 0x0000f00001107983 */ /* 0x000f220000300800 */
[----:B--2---:R-:W-:-:S05]  /*14dc0*/  IADD3 R13, P4, PT, R10, R9, RZ ;  /* 0x000000090a0d7210 */ /* 0x004fca0007f9e0ff */
[----:B------:R0:W-:Y:S04]  /*14dd0*/  STL [R1+0x670], R13 ;  /* 0x0006700d01007387 */ /* 0x0001e80000100800 */
[----:B------:R1:W-:Y:S01]  /*14de0*/  STL [R1+0x63c], R12 ;  /* 0x00063c0c01007387 */ /* 0x0003e20000100800 */
[-C--:B0-----:R-:W-:Y:S02]  /*14df0*/  IADD3 R13, P5, PT, R8, R9.reuse, RZ ;  /* 0x00000009080d7210 */ /* 0x081fe40007fbe0ff */
[----:B-1----:R-:W-:Y:S02]  /*14e00*/  LEA.HI.X.SX32 R12, R15, R0, 0x1, P6 ;  /* 0x000000000f0c7211 */ /* 0x002fe400030f0eff */
[----:B------:R-:W2:Y:S04]  /*14e10*/  LDL.LU R15, [R1+0xf4] ;  /* 0x0000f400010f7983 */ /* 0x000ea80000300800 */
[----:B------:R0:W-:Y:S04]  /*14e20*/  STL [R1+0x678], R13 ;  /* 0x0006780d01007387 */ /* 0x0001e80000100800 */
[----:B------:R1:W-:Y:S01]  /*14e30*/  STL [R1+0x644], R12 ;  /* 0x0006440c01007387 */ /* 0x0003e20000100800 */
[----:B0-----:R-:W-:-:S02]  /*14e40*/  IADD3 R13, P6, PT, R5, R9, RZ ;  /* 0x00000009050d7210 */ /* 0x001fc40007fde0ff */
[-C--:B-1----:R-:W-:Y:S02]  /*14e50*/  LEA.HI.X.SX32 R12, R27, R0.reuse, 0x1, P0 ;  /* 0x000000001b0c7211 */ /* 0x082fe400000f0eff */
[----:B------:R-:W2:Y:S04]  /*14e60*/  LDL.LU R27, [R1+0xf8] ;  /* 0x0000f800011b7983 */ /* 0x000ea80000300800 */
[----:B------:R-:W-:Y:S04]  /*14e70*/  STL [R1+0x680], R13 ;  /* 0x0006800d01007387 */ /* 0x000fe80000100800 */
[----:B------:R0:W-:Y:S02]  /*14e80*/  STL [R1+0x64c], R12 ;  /* 0x00064c0c01007387 */ /* 0x0001e40000100800 */
[----:B0-----:R-:W-:-:S02]  /*14e90*/  LEA.HI.X.SX32 R12, R28, R0, 0x1, P1 ;  /* 0x000000001c0c7211 */ /* 0x001fc400008f0eff */
[----:B------:R-:W2:Y:S01]  /*14ea0*/  LDL.LU R28, [R1+0xfc] ;  /* 0x0000fc00011c7983 */ /* 0x000ea20000300800 */
[----:B------:R-:W-:-:S05]  /*14eb0*/  IADD3 R13, P0, PT, R11, R9, RZ ;  /* 0x000000090b0d7210 */ /* 0x000fca0007f1e0ff */
[----:B------:R0:W-:Y:S04]  /*14ec0*/  STL [R1+0x688], R13 ;  /* 0x0006880d01007387 */ /* 0x0001e80000100800 */
[----:B------:R1:W-:Y:S01]  /*14ed0*/  STL [R1+0x654], R12 ;  /* 0x0006540c01007387 */ /* 0x0003e20000100800 */
[----:B0-----:R-:W-:Y:S02]  /*14ee0*/  IADD3 R13, P1, PT, R4, R9, RZ ;  /* 0x00000009040d7210 */ /* 0x001fe40007f3e0ff */
[-C--:B-1----:R-:W-:Y:S02]  /*14ef0*/  LEA.HI.X.SX32 R12, R29, R0.reuse, 0x1, P2 ;  /* 0x000000001d0c7211 */ /* 0x082fe400010f0eff */
[----:B------:R-:W2:Y:S04]  /*14f00*/  LDL.LU R29, [R1+0x100] ;  /* 0x00010000011d7983 */ /* 0x000ea80000300800 */
[----:B------:R-:W-:Y:S04]  /*14f10*/  STL [R1+0x690], R13 ;  /* 0x0006900d01007387 */ /* 0x000fe80000100800 */
[----:B------:R0:W-:Y:S02]  /*14f20*/  STL [R1+0x65c], R12 ;  /* 0x00065c0c01007387 */ /* 0x0001e40000100800 */
[----:B0-----:R-:W-:-:S02]  /*14f30*/  LEA.HI.X.SX32 R12, R6, R0, 0x1, P3 ;  /* 0x00000000060c7211 */ /* 0x001fc400018f0eff */
[----:B------:R-:W2:Y:S01]  /*14f40*/  LDL.LU R6, [R1+0x104] ;  /* 0x0001040001067983 */ /* 0x000ea20000300800 */
[----:B------:R-:W-:-:S05]  /*14f50*/  IADD3 R13, P2, PT, R3, R9, RZ ;  /* 0x00000009030d7210 */ /* 0x000fca0007f5e0ff */
        /* <DEDUP_REMOVED lines=9> */
[----:B-----5:R-:W-:-:S05]  /*14ff0*/  IADD3 R13, P4, PT, R20, R9, RZ ;  /* 0x00000009140d7210 */ /* 0x020fca0007f9e0ff */
[----:B------:R3:W-:Y:S04]  /*15000*/  STL [R1+0x6a8], R13 ;  /* 0x0006a80d01007387 */ /* 0x0007e80000100800 */
[----:B------:R0:W-:Y:S01]  /*15010*/  STL [R1+0x674], R12 ;  /* 0x0006740c01007387 */ /* 0x0001e20000100800 */
[-C--:B---3--:R-:W-:Y:S02]  /*15020*/  IADD3 R13, P5, PT, R19, R9.reuse, RZ ;  /* 0x00000009130d7210 */ /* 0x088fe40007fbe0ff */
        /* <DEDUP_REMOVED lines=10> */
[----:B-1----:R-:W-:Y:S02]  /*150d0*/  LEA.HI.X.SX32 R12, R4, R0, 0x1, P1 ;  /* 0x00000000040c7211 */ /* 0x002fe400008f0eff */
[----:B------:R-:W5:Y:S04]  /*150e0*/  LDL.LU R4, [R1+0x11c] ;  /* 0x00011c0001047983 */ /* 0x000f680000300800 */
[----:B------:R0:W-:Y:S04]  /*150f0*/  STL [R1+0x6c0], R13 ;  /* 0x0006c00d01007387 */ /* 0x0001e80000100800 */
[----:B------:R1:W-:Y:S01]  /*15100*/  STL [R1+0x68c], R12 ;  /* 0x00068c0c01007387 */ /* 0x0003e20000100800 */
[----:B0-----:R-:W-:-:S02]  /*15110*/  IADD3 R13, P1, PT, R16, R9, RZ ;  /* 0x00000009100d7210 */ /* 0x001fc40007f3e0ff */
[-C--:B-1----:R-:W-:Y:S02]  /*15120*/  LEA.HI.X.SX32 R12, R3, R0.reuse, 0x1, P2 ;  /* 0x00000000030c7211 */ /* 0x082fe400010f0eff */
[----:B------:R-:W5:Y:S04]  /*15130*/  LDL.LU R3, [R1+0x180] ;  /* 0x0001800001037983 */ /* 0x000f680000300800 */
[----:B------:R-:W-:Y:S04]  /*15140*/  STL [R1+0x6c8], R13 ;  /* 0x0006c80d01007387 */ /* 0x000fe80000100800 */
[----:B------:R0:W-:Y:S02]  /*15150*/  STL [R1+0x694], R12 ;  /* 0x0006940c01007387 */ /* 0x0001e40000100800 */
[----:B0-----:R-:W-:-:S02]  /*15160*/  LEA.HI.X.SX32 R12, R2, R0, 0x1, P3 ;  /* 0x00000000020c7211 */ /* 0x001fc400018f0eff */
[----:B------:R-:W5:Y:S01]  /*15170*/  LDL.LU R2, [R1+0x184] ;  /* 0x0001840001027983 */ /* 0x000f620000300800 */
[----:B--2---:R-:W-:-:S05]  /*15180*/  IADD3 R13, P2, PT, R15, R9, RZ ;  /* 0x000000090f0d7210 */ /* 0x004fca0007f5e0ff */
[----:B------:R-:W-:Y:S04]  /*15190*/  STL [R1+0x6d0], R13 ;  /* 0x0006d00d01007387 */ /* 0x000fe80000100800 */
[----:B------:R0:W-:Y:S02]  /*151a0*/  STL [R1+0x69c], R12 ;  /* 0x00069c0c01007387 */ /* 0x0001e40000100800 */
[-C--:B0-----:R-:W-:Y:S02]  /*151b0*/  LEA.HI.X.SX32 R12, R20, R0.reuse, 0x1, P4 ;  /* 0x00000000140c7211 */ /* 0x081fe400020f0eff */
[----:B------:R-:W-:Y:S01]  /*151c0*/  IADD3 R13, P3, PT, R27, R9, RZ ;  /* 0x000000091b0d7210 */ /* 0x000fe20007f7e0ff */
        /* <DEDUP_REMOVED lines=30> */
[----:B---3--:R-:W-:-:S05]  /*153b0*/  IADD3 R13, P2, PT, R5, R9, RZ ;  /* 0x00000009050d7210 */ /* 0x008fca0007f5e0ff */
[----:B------:R4:W-:Y:S04]  /*153c0*/  STL [R1+0x708], R13 ;  /* 0x0007080d01007387 */ /* 0x0009e80000100800 */
[----:B------:R0:W-:Y:S01]  /*153d0*/  STL [R1+0x6d4], R12 ;  /* 0x0006d40c01007387 */ /* 0x0001e20000100800 */
[-C--:B----4-:R-:W-:Y:S02]  /*153e0*/  IADD3 R13, P3, PT, R11, R9.reuse, RZ ;  /* 0x000000090b0d7210 */ /* 0x090fe40007f7e0ff */
[----:B0-----:R-:W-:Y:S02]  /*153f0*/  LEA.HI.X.SX32 R12, R28, R0, 0x1, P4 ;  /* 0x000000001c0c7211 */ /* 0x001fe400020f0eff */
[----:B------:R-:W3:Y:S04]  /*15400*/  LDL.LU R28, [R1+0x1a8] ;  /* 0x0001a800011c7983 */ /* 0x000ee80000300800 */
[----:B------:R5:W-:Y:S04]  /*15410*/  STL [R1+0x710], R13 ;  /* 0x0007100d01007387 */ /* 0x000be80000100800 */
[----:B------:R0:W-:Y:S01]  /*15420*/  STL [R1+0x6dc], R12 ;  /* 0x0006dc0c01007387 */ /* 0x0001e20000100800 */
[----:B-----5:R-:W-:-:S02]  /*15430*/  IADD3 R13, P4, PT, R4, R9, RZ ;  /* 0x00000009040d7210 */ /* 0x020fc40007f9e0ff */
        /* <DEDUP_REMOVED lines=172> */
[----:B------:R-:W-:Y:S04]  /*15f00*/  STL [R1+0x828], R13 ;  /* 0x0008280d01007387 */ /* 0x000fe80000100800 */
[----:B------:R0:W-:Y:S02]  /*15f10*/  STL [R1+0x7f4], R12 ;  /* 0x0007f40c01007387 */ /* 0x0001e40000100800 */
[----:B0-----:R-:W-:Y:S02]  /*15f20*/  LEA.HI.X.SX32 R12, R6, R0, 0x1, P5 ;  /* 0x00000000060c7211 */ /* 0x001fe400028f0eff */
[-C--:B----4-:R-:W-:Y:S01]  /*15f30*/  IADD3 R13, P4, PT, R3, R9.reuse, RZ ;  /* 0x00000009030d7210 */ /* 0x090fe20007f9e0ff */
        /* <DEDUP_REMOVED lines=59> */
[----:B------:R-:W3:Y:S01]  /*162f0*/  LDL.LU R16, [R1+0x310] ;  /* 0x0003100001107983 */ /* 0x000ee20000300800 */
[----:B----4-:R-:W-:-:S05]  /*16300*/  IADD3 R13, P2, PT, R10, R9, RZ ;  /* 0x000000090a0d7210 */ /* 0x010fca0007f5e0ff */
[----:B------:R-:W-:Y:S04]  /*16310*/  STL [R1+0x890], R13 ;  /* 0x0008900d01007387 */ /* 0x000fe80000100800 */
[----:B------:R0:W-:Y:S02]  /*16320*/  STL [R1+0x85c], R12 ;  /* 0x00085c0c01007387 */ /* 0x0001e40000100800 */
[-C--:B0-----:R-:W-:Y:S02]  /*16330*/  LEA.HI.X.SX32 R12, R15, R0.reuse, 0x1, P4 ;  /* 0x000000000f0c7211 */ /* 0x081fe400020f0eff */
[----:B-----5:R-:W-:Y:S01]  /*16340*/  IADD3 R13, P3, PT, R8, R9, RZ ;  /* 0x00000009080d7210 */ /* 0x020fe20007f7e0ff */
[----:B------:R-:W4:Y:S04]  /*16350*/  LDL.LU R15, [R1+0x314] ;  /* 0x00031400010f7983 */ /* 0x000f280000300800 */
[----:B------:R-:W-:Y:S04]  /*16360*/  STL [R1+0x898], R13 ;  /* 0x0008980d01007387 */ /* 0x000fe80000100800 */
[----:B------:R0:W-:Y:S02]  /*16370*/  STL [R1+0x864], R12 ;  /* 0x0008640c01007387 */ /* 0x0001e40000100800 */
[----:B0-----:R-:W-:-:S02]  /*16380*/  LEA.HI.X.SX32 R12, R27, R0, 0x1, P5 ;  /* 0x000000001b0c7211 */ /* 0x001fc400028f0eff */
[----:B------:R-:W-:Y:S01]  /*16390*/  IADD3 R13, P4, PT, R5, R9, RZ ;  /* 0x00000009050d7210 */ /* 0x000fe20007f9e0ff */
[----:B------:R-:W5:Y:S04]  /*163a0*/  LDL.LU R27, [R1+0x318] ;  /* 0x00031800011b7983 */ /* 0x000f680000300800 */
[----:B------:R-:W-:Y:S04]  /*163b0*/  STL [R1+0x8a0], R13 ;  /* 0x0008a00d01007387 */ /* 0x000fe80000100800 */
[----:B------:R0:W-:Y:S02]  /*163c0*/  STL [R1+0x86c], R12 ;  /* 0x00086c0c01007387 */ /* 0x0001e40000100800 */
[----:B0-----:R-:W-:-:S02]  /*163d0*/  LEA.HI.X.SX32 R12, R28, R0, 0x1, P6 ;  /* 0x000000001c0c7211 */ /* 0x001fc400030f0eff */
[----:B------:R-:W5:Y:S01]  /*163e0*/  LDL.LU R28, [R1+0x32c] ;  /* 0x00032c00011c7983 */ /* 0x000f620000300800 */
[----:B------:R-:W-:-:S05]  /*163f0*/  IADD3 R13, P5, PT, R11, R9, RZ ;  /* 0x000000090b0d7210 */ /* 0x000fca0007fbe0ff */
[----:B------:R-:W-:Y:S04]  /*16400*/  STL [R1+0x8a8], R13 ;  /* 0x0008a80d01007387 */ /* 0x000fe80000100800 */
[----:B------:R0:W-:Y:S02]  /*16410*/  STL [R1+0x874], R12 ;  /* 0x0008740c01007387 */ /* 0x0001e40000100800 */
[----:B0-----:R-:W-:Y:S02]  /*16420*/  LEA.HI.X.SX32 R12, R29, R0, 0x1, P0 ;  /* 0x000000001d0c7211 */ /* 0x001fe400000f0eff */
        /* <DEDUP_REMOVED lines=358> */
[----:B------:R0:W-:Y:S01]  /*17a90*/  STL [R1+0xab4], R12 ;  /* 0x000ab40c01007387 */ /* 0x0001e20000100800 */
[-C--:B------:R-:W-:Y:S02]  /*17aa0*/  LEA.HI.X.SX32 R11, R11, R0.reuse, 0x1, P3 ;  /* 0x000000000b0b7211 */ /* 0x080fe400018f0eff */
[----:B0-----:R-:W-:Y:S02]  /*17ab0*/  LEA.HI.X.SX32 R12, R5, R0, 0x1, P2 ;  /* 0x00000000050c7211 */ /* 0x001fe400010f0eff */
[----:B------:R-:W5:Y:S01]  /*17ac0*/  LDL.LU R5, [R1+0x198] ;  /* 0x0001980001057983 */ /* 0x000f620000300800 */
[----:B--2---:R-:W-:-:S05]  /*17ad0*/  IADD3 R13, P1, PT, R19, R9, RZ ;  /* 0x00000009130d7210 */ /* 0x004fca0007f3e0ff */
[----:B------:R-:W-:Y:S04]  /*17ae0*/  STL [R1+0xaf0], R13 ;  /* 0x000af00d01007387 */ /* 0x000fe80000100800 */
[----:B------:R0:W-:Y:S04]  /*17af0*/  STL [R1+0xabc], R12 ;  /* 0x000abc0c01007387 */ /* 0x0001e80000100800 */
[----:B0-----:R-:W2:Y:S01]  /*17b00*/  LDL.LU R12, [R1+0x17c] ;  /* 0x00017c00010c7983 */ /* 0x001ea20000300800 */
        /* <DEDUP_REMOVED lines=22> */
[----:B------:R0:W-:Y:S01]  /*17c70*/  STL [R1+0xae4], R11 ;  /* 0x000ae40b01007387 */ /* 0x0001e20000100800 */
[----:B------:R-:W-:-:S03]  /*17c80*/  LEA.HI.X.SX32 R14, R19, R0, 0x1, P1 ;  /* 0x00000000130e7211 */ /* 0x000fc600008f0eff */
[----:B0-----:R-:W2:Y:S01]  /*17c90*/  LDL.LU R11, [R1+0x168] ;  /* 0x00016800010b7983 */ /* 0x001ea20000300800 */
[----:B------:R-:W-:-:S05]  /*17ca0*/  IADD3 R13, P0, PT, R28, R9, RZ ;  /* 0x000000091c0d7210 */ /* 0x000fca0007f1e0ff */
[----:B------:R-:W-:Y:S04]  /*17cb0*/  STL [R1+0xb20], R13 ;  /* 0x000b200d01007387 */ /* 0x000fe80000100800 */
[----:B------:R0:W-:Y:S04]  /*17cc0*/  STL [R1+0xaec], R14 ;  /* 0x000aec0e01007387 */ /* 0x0001e80000100800 */
[----:B------:R-:W2:Y:S01]  /*17cd0*/  LDL.LU R19, [R1+0x164] ;  /* 0x0001640001137983 */ /* 0x000ea20000300800 */
[----:B0-----:R-:W-:Y:S02]  /*17ce0*/  LEA.HI.X.SX32 R14, R18, R0, 0x1, P2 ;  /* 0x00000000120e7211 */ /* 0x001fe400010f0eff */
[----:B---3--:R-:W-:-:S05]  /*17cf0*/  IADD3 R13, P1, PT, R29, R9, RZ ;  /* 0x000000091d0d7210 */ /* 0x008fca0007f3e0ff */
[----:B------:R-:W-:Y:S04]  /*17d00*/  STL [R1+0xb28], R13 ;  /* 0x000b280d01007387 */ /* 0x000fe80000100800 */
[----:B------:R0:W-:Y:S04]  /*17d10*/  STL [R1+0xaf4], R14 ;  /* 0x000af40e01007387 */ /* 0x0001e80000100800 */
[----:B------:R-:W3:Y:S01]  /*17d20*/  LDL.LU R18, [R1+0x160] ;  /* 0x0001600001127983 */ /* 0x000ee20000300800 */
[----:B0-----:R-:W-:Y:S02]  /*17d30*/  LEA.HI.X.SX32 R14, R17, R0, 0x1, P3 ;  /* 0x00000000110e7211 */ /* 0x001fe400018f0eff */
[----:B----4-:R-:W-:-:S05]  /*17d40*/  IADD3 R13, P2, PT, R6, R9, RZ ;  /* 0x00000009060d7210 */ /* 0x010fca0007f5e0ff */
[----:B------:R-:W-:Y:S04]  /*17d50*/  STL [R1+0xb30], R13 ;  /* 0x000b300d01007387 */ /* 0x000fe80000100800 */
[----:B------:R0:W-:Y:S04]  /*17d60*/  STL [R1+0xafc], R14 ;  /* 0x000afc0e01007387 */ /* 0x0001e80000100800 */
[----:B------:R-:W4:Y:S01]  /*17d70*/  LDL.LU R17, [R1+0x15c] ;  /* 0x00015c0001117983 */ /* 0x000f220000300800 */
[----:B0-----:R-:W-:Y:S02]  /*17d80*/  LEA.HI.X.SX32 R14, R16, R0, 0x1, P4 ;  /* 0x00000000100e7211 */ /* 0x001fe400020f0eff */
[----:B-----5:R-:W-:-:S05]  /*17d90*/  IADD3 R13, P3, PT, R10, R9, RZ ;  /* 0x000000090a0d7210 */ /* 0x020fca0007f7e0ff */
[----:B------:R-:W-:Y:S04]  /*17da0*/  STL [R1+0xb38], R13 ;  /* 0x000b380d01007387 */ /* 0x000fe80000100800 */
[----:B------:R0:W-:Y:S04]  /*17db0*/  STL [R1+0xb04], R14 ;  /* 0x000b040e01007387 */ /* 0x0001e80000100800 */
[----:B------:R-:W5:Y:S01]  /*17dc0*/  LDL.LU R16, [R1+0x158] ;  /* 0x0001580001107983 */ /* 0x000f620000300800 */
[----:B0-----:R-:W-:Y:S02]  /*17dd0*/  LEA.HI.X.SX32 R14, R15, R0, 0x1, P5 ;  /* 0x000000000f0e7211 */ /* 0x001fe400028f0eff */
[----:B------:R-:W-:-:S05]  /*17de0*/  IADD3 R13, P4, PT, R8, R9, RZ ;  /* 0x00000009080d7210 */ /* 0x000fca0007f9e0ff */
        /* <DEDUP_REMOVED lines=9> */
[----:B--2---:R-:W-:-:S05]  /*17e80*/  IADD3 R13, P6, PT, R12, R9, RZ ;  /* 0x000000090c0d7210 */ /* 0x004fca0007fde0ff */
[----:B------:R-:W-:Y:S04]  /*17e90*/  STL [R1+0xb50], R13 ;  /* 0x000b500d01007387 */ /* 0x000fe80000100800 */
[----:B------:R0:W-:Y:S04]  /*17ea0*/  STL [R1+0xb1c], R14 ;  /* 0x000b1c0e01007387 */ /* 0x0001e80000100800 */
[----:B------:R-:W2:Y:S01]  /*17eb0*/  LDL.LU R28, [R1+0x14c] ;  /* 0x00014c00011c7983 */ /* 0x000ea20000300800 */
[----:B0-----:R-:W-:Y:S02]  /*17ec0*/  LEA.HI.X.SX32 R14, R29, R0, 0x1, P1 ;  /* 0x000000001d0e7211 */ /* 0x001fe400008f0eff */
[----:B------:R-:W-:-:S05]  /*17ed0*/  IADD3 R13, P0, PT, R4, R9, RZ ;  /* 0x00000009040d7210 */ /* 0x000fca0007f1e0ff */
[----:B------:R0:W-:Y:S04]  /*17ee0*/  STL [R1+0xb58], R13 ;  /* 0x000b580d01007387 */ /* 0x0001e80000100800 */
[----:B------:R1:W-:Y:S04]  /*17ef0*/  STL [R1+0xb24], R14 ;  /* 0x000b240e01007387 */ /* 0x0003e80000100800 */
[----:B------:R-:W2:Y:S01]  /*17f00*/  LDL.LU R29, [R1+0x148] ;  /* 0x00014800011d7983 */ /* 0x000ea20000300800 */
[----:B0-----:R-:W-:Y:S02]  /*17f10*/  IADD3 R13, P1, PT, R3, R9, RZ ;  /* 0x00000009030d7210 */ /* 0x001fe40007f3e0ff */
[----:B-1----:R-:W-:-:S03]  /*17f20*/  LEA.HI.X.SX32 R14, R6, R0, 0x1, P2 ;  /* 0x00000000060e7211 */ /* 0x002fc600010f0eff */
[----:B------:R0:W-:Y:S04]  /*17f30*/  STL [R1+0xb60], R13 ;  /* 0x000b600d01007387 */ /* 0x0001e80000100800 */
[----:B------:R-:W2:Y:S04]  /*17f40*/  LDL.LU R6, [R1+0x144] ;  /* 0x0001440001067983 */ /* 0x000ea80000300800 */
[----:B------:R1:W-:Y:S01]  /*17f50*/  STL [R1+0xb2c], R14 ;  /* 0x000b2c0e01007387 */ /* 0x0003e20000100800 */
        /* <DEDUP_REMOVED lines=17> */
[----:B------:R3:W-:Y:S01]  /*18070*/  STL [R1+0xb80], R13 ;  /* 0x000b800d01007387 */ /* 0x0007e20000100800 */
[----:B------:R-:W-:-:S03]  /*18080*/  LEA.HI.X.SX32 R12, R4, R0, 0x1, P0 ;  /* 0x00000000040c7211 */ /* 0x000fc600000f0eff */
[----:B------:R-:W-:Y:S04]  /*18090*/  STL [R1+0xb4c], R14 ;  /* 0x000b4c0e01007387 */ /* 0x000fe80000100800 */
        /* <DEDUP_REMOVED lines=18> */
[----:B------:R0:W-:Y:S01]  /*181c0*/  STL [R1+0xb6c], R12 ;  /* 0x000b6c0c01007387 */ /* 0x0001e20000100800 */
[----:B------:R-:W-:-:S03]  /*181d0*/  LEA.HI.X.SX32 R11, R11, R0, 0x1, P4 ;  /* 0x000000000b0b7211 */ /* 0x000fc600020f0eff */
[----:B0-----:R-:W5:Y:S01]  /*181e0*/  LDL.LU R12, [R1+0x124] ;  /* 0x00012400010c7983 */ /* 0x001f620000300800 */
[----:B------:R-:W-:-:S05]  /*181f0*/  IADD3 R13, P3, PT, R27, R9, RZ ;  /* 0x000000091b0d7210 */ /* 0x000fca0007f7e0ff */
[----:B------:R0:W-:Y:S04]  /*18200*/  STL [R1+0xba8], R13 ;  /* 0x000ba80d01007387 */ /* 0x0001e80000100800 */
[----:B------:R1:W-:Y:S01]  /*18210*/  STL [R1+0xb74], R11 ;  /* 0x000b740b01007387 */ /* 0x0003e20000100800 */
[----:B0-----:R-:W-:Y:S02]  /*18220*/  LEA.HI.X.SX32 R13, R19, R0, 0x1, P5 ;  /* 0x00000000130d7211 */ /* 0x001fe400028f0eff */
[----:B--2---:R-:W-:-:S05]  /*18230*/  IADD3 R14, P4, PT, R28, R9, RZ ;  /* 0x000000091c0e7210 */ /* 0x004fca0007f9e0ff */
[----:B------:R-:W-:Y:S04]  /*18240*/  STL [R1+0xbb0], R14 ;  /* 0x000bb00e01007387 */ /* 0x000fe80000100800 */
[----:B------:R-:W2:Y:S04]  /*18250*/  LDL.LU R19, [R1+0x120] ;  /* 0x0001200001137983 */ /* 0x000ea80000300800 */
[----:B------:R0:W-:Y:S01]  /*18260*/  STL [R1+0xb7c], R13 ;  /* 0x000b7c0d01007387 */ /* 0x0001e20000100800 */
[----:B-1----:R-:W-:Y:S02]  /*18270*/  IADD3 R11, P5, PT, R29, R9, RZ ;  /* 0x000000091d0b7210 */ /* 0x002fe40007fbe0ff */
[----:B0-----:R-:W-:-:S03]  /*18280*/  LEA.HI.X.SX32 R13, R18, R0, 0x1, P6 ;  /* 0x00000000120d7211 */ /* 0x001fc600030f0eff */
[----:B------:R0:W-:Y:S04]  /*18290*/  STL [R1+0xbb8], R11 ;  /* 0x000bb80b01007387 */ /* 0x0001e80000100800 */
[----:B------:R-:W2:Y:S04]  /*182a0*/  LDL.LU R18, [R1+0x118] ;  /* 0x0001180001127983 */ /* 0x000ea80000300800 */
[----:B------:R1:W-:Y:S01]  /*182b0*/  STL [R1+0xb84], R13 ;  /* 0x000b840d01007387 */ /* 0x0003e20000100800 */
[----:B0-----:R-:W-:-:S05]  /*182c0*/  IADD3 R11, P6, PT, R6, R9, RZ ;  /* 0x00000009060b7210 */ /* 0x001fca0007fde0ff */
[----:B------:R0:W-:Y:S01]  /*182d0*/  STL [R1+0xbc0], R11 ;  /* 0x000bc00b01007387 */ /* 0x0001e20000100800 */
[----:B-1----:R-:W-:-:S03]  /*182e0*/  LEA.HI.X.SX32 R13, R17, R0, 0x1, P0 ;  /* 0x00000000110d7211 */ /* 0x002fc600000f0eff */
[----:B0-----:R-:W2:Y:S04]  /*182f0*/  LDL.LU R11, [R1+0xd0] ;  /* 0x0000d000010b7983 */ /* 0x001ea80000300800 */
[----:B------:R0:W-:Y:S01]  /*18300*/  STL [R1+0xb8c], R13 ;  /* 0x000b8c0d01007387 */ /* 0x0001e20000100800 */
[----:B------:R-:W-:Y:S02]  /*18310*/  IADD3 R14, P0, PT, R10, R9, RZ ;  /* 0x000000090a0e7210 */ /* 0x000fe40007f1e0ff */
[----:B0-----:R-:W-:-:S03]  /*18320*/  LEA.HI.X.SX32 R13, R16, R0, 0x1, P1 ;  /* 0x00000000100d7211 */ /* 0x001fc600008f0eff */
[----:B------:R0:W-:Y:S04]  /*18330*/  STL [R1+0xbc8], R14 ;  /* 0x000bc80e01007387 */ /* 0x0001e80000100800 */
[----:B------:R-:W2:Y:S04]  /*18340*/  LDL.LU R17, [R1+0xcc] ;  /* 0x0000cc0001117983 */ /* 0x000ea80000300800 */
[----:B------:R1:W-:Y:S01]  /*18350*/  STL [R1+0xb94], R13 ;  /* 0x000b940d01007387 */ /* 0x0003e20000100800 */
[----:B0-----:R-:W-:-:S05]  /*18360*/  IADD3 R14, P1, PT, R8, R9, RZ ;  /* 0x00000009080e7210 */ /* 0x001fca0007f3e0ff */
[----:B------:R0:W-:Y:S04]  /*18370*/  STL [R1+0xbd0], R14 ;  /* 0x000bd00e01007387 */ /* 0x0001e80000100800 */
[----:B------:R-:W2:Y:S01]  /*18380*/  LDL.LU R16, [R1+0xc8] ;  /* 0x0000c80001107983 */ /* 0x000ea20000300800 */
[----:B-1----:R-:W-:-:S05]  /*18390*/  LEA.HI.X.SX32 R13, R15, R0, 0x1, P2 ;  /* 0x000000000f0d7211 */ /* 0x002fca00010f0eff */
[----:B------:R1:W-:Y:S01]  /*183a0*/  STL [R1+0xb9c], R13 ;  /* 0x000b9c0d01007387 */ /* 0x0003e20000100800 */
[----:B0-----:R-:W-:-:S05]  /*183b0*/  IADD3 R14, P2, PT, R5, R9, RZ ;  /* 0x00000009050e7210 */ /* 0x001fca0007f5e0ff */
[----:B------:R0:W-:Y:S04]  /*183c0*/  STL [R1+0xbd8], R14 ;  /* 0x000bd80e01007387 */ /* 0x0001e80000100800 */
[----:B------:R-:W2:Y:S01]  /*183d0*/  LDL.LU R15, [R1+0xc4] ;  /* 0x0000c400010f7983 */ /* 0x000ea20000300800 */
[----:B-1----:R-:W-:-:S05]  /*183e0*/  LEA.HI.X.SX32 R13, R27, R0, 0x1, P3 ;  /* 0x000000001b0d7211 */ /* 0x002fca00018f0eff */
[----:B------:R1:W-:Y:S04]  /*183f0*/  STL [R1+0xba4], R13 ;  /* 0x000ba40d01007387 */ /* 0x0003e80000100800 */
[----:B------:R-:W2:Y:S01]  /*18400*/  LDL.LU R27, [R1+0xc0] ;  /* 0x0000c000011b7983 */ /* 0x000ea20000300800 */
[----:B0-----:R-:W-:Y:S02]  /*18410*/  IADD3 R14, P3, PT, R4, R9, RZ ;  /* 0x00000009040e7210 */ /* 0x001fe40007f7e0ff */
[----:B-1----:R-:W-:-:S03]  /*18420*/  LEA.HI.X.SX32 R13, R28, R0, 0x1, P4 ;  /* 0x000000001c0d7211 */ /* 0x002fc600020f0eff */
        /* <DEDUP_REMOVED lines=10> */
[----:B------:R5:W-:Y:S04]  /*184d0*/  STL [R1+0xbf0], R14 ;  /* 0x000bf00e01007387 */ /* 0x000be80000100800 */
[----:B------:R-:W4:Y:S04]  /*184e0*/  LDL.LU R6, [R1+0x98] ;  /* 0x0000980001067983 */ /* 0x000f280000300800 */
[----:B------:R0:W-:Y:S01]  /*184f0*/  STL [R1+0xbbc], R13 ;  /* 0x000bbc0d01007387 */ /* 0x0001e20000100800 */
[----:B-----5:R-:W-:Y:S02]  /*18500*/  IADD3 R14, P6, PT, R20, R9, RZ ;  /* 0x00000009140e7210 */ /* 0x020fe40007fde0ff */
[----:B0-----:R-:W-:-:S03]  /*18510*/  LEA.HI.X.SX32 R13, R10, R0, 0x1, P0 ;  /* 0x000000000a0d7211 */ /* 0x001fc600000f0eff */
[----:B------:R0:W-:Y:S04]  /*18520*/  STL [R1+0xbf8], R14 ;  /* 0x000bf80e01007387 */ /* 0x0001e80000100800 */
[----:B------:R-:W5:Y:S04]  /*18530*/  LDL.LU R10, [R1+0x94] ;  /* 0x00009400010a7983 */ /* 0x000f680000300800 */
[----:B------:R1:W-:Y:S01]  /*18540*/  STL [R1+0xbc4], R13 ;  /* 0x000bc40d01007387 */ /* 0x0003e20000100800 */
[----:B0-----:R-:W-:Y:S02]  /*18550*/  IADD3 R14, P0, PT, R12, R9, RZ ;  /* 0x000000090c0e7210 */ /* 0x001fe40007f1e0ff */
[----:B-1----:R-:W-:-:S03]  /*18560*/  LEA.HI.X.SX32 R13, R8, R0, 0x1, P1 ;  /* 0x00000000080d7211 */ /* 0x002fc600008f0eff */
[----:B------:R-:W-:Y:S04]  /*18570*/  STL [R1+0xc00], R14 ;  /* 0x000c000e01007387 */ /* 0x000fe80000100800 */
[----:B------:R-:W5:Y:S04]  /*18580*/  LDL.LU R8, [R1+0x90] ;  /* 0x0000900001087983 */ /* 0x000f680000300800 */
[----:B------:R0:W-:Y:S02]  /*18590*/  STL [R1+0xbcc], R13 ;  /* 0x000bcc0d01007387 */ /* 0x0001e40000100800 */
[----:B0-----:R-:W-:-:S02]  /*185a0*/  LEA.HI.X.SX32 R13, R5, R0, 0x1, P2 ;  /* 0x00000000050d7211 */ /* 0x001fc400010f0eff */
[----:B------:R-:W5:Y:S01]  /*185b0*/  LDL.LU R5, [R1+0x8c] ;  /* 0x00008c0001057983 */ /* 0x000f620000300800 */
[----:B--2---:R-:W-:-:S05]  /*185c0*/  IADD3 R14, P1, PT, R19, R9, RZ ;  /* 0x00000009130e7210 */ /* 0x004fca0007f3e0ff */
        /* <DEDUP_REMOVED lines=17> */
[----:B------:R-:W-:Y:S02]  /*186e0*/  IADD3 R25, P5, PT, R16, R9, RZ ;  /* 0x0000000910197210 */ /* 0x000fe40007fbe0ff */
[----:B0-----:R-:W-:-:S03]  /*186f0*/  LEA.HI.X.SX32 R14, R20, R0, 0x1, P6 ;  /* 0x00000000140e7211 */ /* 0x001fc600030f0eff */
[----:B------:R-:W-:Y:S04]  /*18700*/  STL [R1+0xc28], R25 ;  /* 0x000c281901007387 */ /* 0x000fe80000100800 */
[----:B------:R-:W2:Y:S04]  /*18710*/  LDL.LU R20, [R1+0x7c] ;  /* 0x00007c0001147983 */ /* 0x000ea80000300800 */
[----:B------:R0:W-:Y:S01]  /*18720*/  STL [R1+0xbf4], R14 ;  /* 0x000bf40e01007387 */ /* 0x0001e20000100800 */
[----:B-1----:R-:W-:Y:S02]  /*18730*/  IADD3 R13, P6, PT, R15, R9, RZ ;  /* 0x000000090f0d7210 */ /* 0x002fe40007fde0ff */
[----:B0-----:R-:W-:-:S03]  /*18740*/  LEA.HI.X.SX32 R14, R12, R0, 0x1, P0 ;  /* 0x000000000c0e7211 */ /* 0x001fc600000f0eff */
[----:B------:R0:W-:Y:S01]  /*18750*/  STL [R1+0xc30], R13 ;  /* 0x000c300d01007387 */ /* 0x0001e20000100800 */
[----:B------:R-:W-:-:S03]  /*18760*/  LEA.HI.X.SX32 R12, R19, R0, 0x1, P1 ;  /* 0x00000000130c7211 */ /* 0x000fc600008f0eff */
[----:B------:R1:W-:Y:S04]  /*18770*/  STL [R1+0xbfc], R14 ;  /* 0x000bfc0e01007387 */ /* 0x0003e80000100800 */
[----:B------:R-:W2:Y:S01]  /*18780*/  LDL.LU R19, [R1+0x78] ;  /* 0x0000780001137983 */ /* 0x000ea20000300800 */
[----:B0-----:R-:W-:-:S05]  /*18790*/  IADD3 R13, P0, PT, R27, R9, RZ ;  /* 0x000000091b0d7210 */ /* 0x001fca0007f1e0ff */
[----:B------:R0:W-:Y:S01]  /*187a0*/  STL [R1+0xc38], R13 ;  /* 0x000c380d01007387 */ /* 0x0001e20000100800 */
[----:B-1----:R-:W-:-:S03]  /*187b0*/  IADD3 R14, P1, PT, R28, R9, RZ ;  /* 0x000000091c0e7210 */ /* 0x002fc60007f3e0ff */
[----:B------:R-:W-:Y:S01]  /*187c0*/  STL [R1+0xc04], R12 ;  /* 0x000c040c01007387 */ /* 0x000fe20000100800 */
[----:B0-----:R-:W-:-:S03]  /*187d0*/  LEA.HI.X.SX32 R13, R18, R0, 0x1, P2 ;  /* 0x00000000120d7211 */ /* 0x001fc600010f0eff */
[----:B------:R-:W-:Y:S04]  /*187e0*/  STL [R1+0xc40], R14 ;  /* 0x000c400e01007387 */ /* 0x000fe80000100800 */
[----:B------:R-:W2:Y:S04]  /*187f0*/  LDL.LU R18, [R1+0x74] ;  /* 0x0000740001127983 */ /* 0x000ea80000300800 */
[----:B------:R0:W-:Y:S02]  /*18800*/  STL [R1+0xc0c], R13 ;  /* 0x000c0c0d01007387 */ /* 0x0001e40000100800 */
[----:B0-----:R-:W-:-:S02]  /*18810*/  LEA.HI.X.SX32 R13, R11, R0, 0x1, P3 ;  /* 0x000000000b0d7211 */ /* 0x001fc400018f0eff */
[----:B---3--:R-:W-:Y:S02]  /*18820*/  IADD3 R12, P2, PT, R29, R9, RZ ;  /* 0x000000091d0c7210 */ /* 0x008fe40007f5e0ff */
[----:B------:R-:W-:-:S03]  /*18830*/  LEA.HI.X.SX32 R11, R17, R0, 0x1, P4 ;  /* 0x00000000110b7211 */ /* 0x000fc600020f0eff */
[----:B------:R4:W-:Y:S04]  /*18840*/  STL [R1+0xc48], R12 ;  /* 0x000c480c01007387 */ /* 0x0009e80000100800 */
[----:B------:R-:W-:Y:S04]  /*18850*/  STL [R1+0xc14], R13 ;  /* 0x000c140d01007387 */ /* 0x000fe80000100800 */
[----:B------:R-:W3:Y:S01]  /*18860*/  LDL.LU R17, [R1+0x70] ;  /* 0x0000700001117983 */ /* 0x000ee20000300800 */
[----:B----4-:R-:W-:-:S05]  /*18870*/  IADD3 R12, P3, PT, R6, R9, RZ ;  /* 0x00000009060c7210 */ /* 0x010fca0007f7e0ff */
[----:B------:R0:W-:Y:S04]  /*18880*/  STL [R1+0xc50], R12 ;  /* 0x000c500c01007387 */ /* 0x0001e80000100800 */
[----:B------:R-:W-:Y:S01]  /*18890*/  STL [R1+0xc1c], R11 ;  /* 0x000c1c0b01007387 */ /* 0x000fe20000100800 */
[----:B0-----:R-:W-:Y:S02]  /*188a0*/  LEA.HI.X.SX32 R12, R16, R0, 0x1, P5 ;  /* 0x00000000100c7211 */ /* 0x001fe400028f0eff */
[----:B-----5:R-:W-:-:S05]  /*188b0*/  IADD3 R13, P4, PT, R10, R9, RZ ;  /* 0x000000090a0d7210 */ /* 0x020fca0007f9e0ff */
[----:B------:R0:W-:Y:S04]  /*188c0*/  STL [R1+0xc58], R13 ;  /* 0x000c580d01007387 */ /* 0x0001e80000100800 */
[----:B------:R-:W4:Y:S01]  /*188d0*/  LDL.LU R16, [R1+0x6c] ;  /* 0x00006c0001107983 */ /* 0x000f220000300800 */
[-C--:B0-----:R-:W-:Y:S02]  /*188e0*/  LEA.HI.X.SX32 R13, R15, R0.reuse, 0x1, P6 ;  /* 0x000000000f0d7211 */ /* 0x081fe400030f0eff */
[----:B------:R-:W-:Y:S01]  /*188f0*/  IADD3 R11, P5, PT, R8, R9, RZ ;  /* 0x00000009080b7210 */ /* 0x000fe20007fbe0ff */
[----:B------:R0:W-:Y:S04]  /*18900*/  STL [R1+0xc24], R12 ;  /* 0x000c240c01007387 */ /* 0x0001e80000100800 */
[----:B------:R1:W-:Y:S04]  /*18910*/  STL [R1+0xc60], R11 ;  /* 0x000c600b01007387 */ /* 0x0003e80000100800 */
[----:B------:R-:W-:Y:S01]  /*18920*/  STL [R1+0xc2c], R13 ;  /* 0x000c2c0d01007387 */ /* 0x000fe20000100800 */
[----:B0-----:R-:W-:-:S03]  /*18930*/  LEA.HI.X.SX32 R12, R27, R0, 0x1, P0 ;  /* 0x000000001b0c7211 */ /* 0x001fc600000f0eff */
[----:B------:R-:W5:Y:S01]  /*18940*/  LDL.LU R15, [R1+0x68] ;  /* 0x00006800010f7983 */ /* 0x000f620000300800 */
[----:B-1----:R-:W-:-:S05]  /*18950*/  IADD3 R11, P6, PT, R5, R9, RZ ;  /* 0x00000009050b7210 */ /* 0x002fca0007fde0ff */
[----:B------:R-:W-:Y:S04]  /*18960*/  STL [R1+0xc68], R11 ;  /* 0x000c680b01007387 */ /* 0x000fe80000100800 */
[----:B------:R0:W-:Y:S04]  /*18970*/  STL [R1+0xc34], R12 ;  /* 0x000c340c01007387 */ /* 0x0001e80000100800 */
[----:B------:R-:W5:Y:S01]  /*18980*/  LDL.LU R27, [R1+0x64] ;  /* 0x00006400011b7983 */ /* 0x000f620000300800 */
[-C--:B0-----:R-:W-:Y:S02]  /*18990*/  LEA.HI.X.SX32 R12, R28, R0.reuse, 0x1, P1 ;  /* 0x000000001c0c7211 */ /* 0x081fe400008f0eff */
[----:B------:R-:W-:-:S02]  /*189a0*/  LEA.HI.X.SX32 R10, R10, R0, 0x1, P4 ;  /* 0x000000000a0a7211 */ /* 0x000fc400020f0eff */
[----:B--2---:R-:W-:-:S05]  /*189b0*/  IADD3 R11, P0, PT, R4, R9, RZ ;  /* 0x00000009040b7210 */ /* 0x004fca0007f1e0ff */
[----:B------:R-:W-:Y:S04]  /*189c0*/  STL [R1+0xc70], R11 ;  /* 0x000c700b01007387 */ /* 0x000fe80000100800 */
[----:B------:R0:W-:Y:S04]  /*189d0*/  STL [R1+0xc3c], R12 ;  /* 0x000c3c0c01007387 */ /* 0x0001e80000100800 */
[----:B------:R-:W2:Y:S01]  /*189e0*/  LDL.LU R28, [R1+0x60] ;  /* 0x00006000011c7983 */ /* 0x000ea20000300800 */
[----:B0-----:R-:W-:Y:S02]  /*189f0*/  LEA.HI.X.SX32 R12, R29, R0, 0x1, P2 ;  /* 0x000000001d0c7211 */ /* 0x001fe400010f0eff */
[----:B------:R-:W-:-:S05]  /*18a00*/  IADD3 R11, P1, PT, R3, R9, RZ ;  /* 0x00000009030b7210 */ /* 0x000fca0007f3e0ff */
[----:B------:R-:W-:Y:S04]  /*18a10*/  STL [R1+0xc78], R11 ;  /* 0x000c780b01007387 */ /* 0x000fe80000100800 */
[----:B------:R0:W-:Y:S04]  /*18a20*/  STL [R1+0xc44], R12 ;  /* 0x000c440c01007387 */ /* 0x0001e80000100800 */
[----:B------:R-:W2:Y:S01]  /*18a30*/  LDL.LU R29, [R1+0x5c] ;  /* 0x00005c00011d7983 */ /* 0x000ea20000300800 */
[----:B0-----:R-:W-:Y:S02]  /*18a40*/  LEA.HI.X.SX32 R12, R6, R0, 0x1, P3 ;  /* 0x00000000060c7211 */ /* 0x001fe400018f0eff */
[----:B------:R-:W-:-:S05]  /*18a50*/  IADD3 R11, P2, PT, R2, R9, RZ ;  /* 0x00000009020b7210 */ /* 0x000fca0007f5e0ff */
[----:B------:R0:W-:Y:S04]  /*18a60*/  STL [R1+0xc80], R11 ;  /* 0x000c800b01007387 */ /* 0x0001e80000100800 */
[----:B------:R-:W2:Y:S04]  /*18a70*/  LDL.LU R6, [R1+0x58] ;  /* 0x0000580001067983 */ /* 0x000ea80000300800 */
[----:B------:R-:W-:Y:S04]  /*18a80*/  STL [R1+0xc4c], R12 ;  /* 0x000c4c0c01007387 */ /* 0x000fe80000100800 */
[----:B------:R-:W2:Y:S01]  /*18a90*/  LDL.LU R26, [R1+0x54] ;  /* 0x00005400011a7983 */ /* 0x000ea20000300800 */
[----:B0-----:R-:W-:-:S05]  /*18aa0*/  IADD3 R11, P3, PT, R20, R9, RZ ;  /* 0x00000009140b7210 */ /* 0x001fca0007f7e0ff */
[----:B------:R0:W-:Y:S04]  /*18ab0*/  STL [R1+0xc88], R11 ;  /* 0x000c880b01007387 */ /* 0x0001e80000100800 */
[----:B------:R-:W2:Y:S04]  /*18ac0*/  LDL.LU R25, [R1+0x50] ;  /* 0x0000500001197983 */ /* 0x000ea80000300800 */
[----:B------:R1:W-:Y:S04]  /*18ad0*/  STL [R1+0xc54], R10 ;  /* 0x000c540a01007387 */ /* 0x0003e80000100800 */
[----:B------:R-:W2:Y:S01]  /*18ae0*/  LDL.LU R14, [R1+0x44] ;  /* 0x00004400010e7983 */ /* 0x000ea20000300800 */
[----:B0-----:R-:W-:-:S02]  /*18af0*/  IADD3 R11, P4, PT, R19, R9, RZ ;  /* 0x00000009130b7210 */ /* 0x001fc40007f9e0ff */
[----:B-1----:R-:W-:-:S03]  /*18b00*/  LEA.HI.X.SX32 R10, R8, R0, 0x1, P5 ;  /* 0x00000000080a7211 */ /* 0x002fc600028f0eff */
[----:B------:R0:W-:Y:S04]  /*18b10*/  STL [R1+0xc90], R11 ;  /* 0x000c900b01007387 */ /* 0x0001e80000100800 */
[----:B------:R-:W2:Y:S04]  /*18b20*/  LDL.LU R13, [R1+0x40] ;  /* 0x00004000010d7983 */ /* 0x000ea80000300800 */
[----:B------:R1:W-:Y:S04]  /*18b30*/  STL [R1+0xc5c], R10 ;  /* 0x000c5c0a01007387 */ /* 0x0003e80000100800 */
[----:B------:R-:W2:Y:S01]  /*18b40*/  LDL.LU R12, [R1+0x38] ;  /* 0x00003800010c7983 */ /* 0x000ea20000300800 */
[----:B------:R-:W-:-:S02]  /*18b50*/  IADD3 R8, P5, PT, R18, R9, RZ ;  /* 0x0000000912087210 */ /* 0x000fc40007fbe0ff */
[----:B------:R-:W-:-:S03]  /*18b60*/  LEA.HI.X.SX32 R5, R5, R0, 0x1, P6 ;  /* 0x0000000005057211 */ /* 0x000fc600030f0eff */
[----:B------:R-:W-:Y:S04]  /*18b70*/  STL [R1+0xc98], R8 ;  /* 0x000c980801007387 */ /* 0x000fe80000100800 */
[----:B0-----:R-:W2:Y:S04]  /*18b80*/  LDL.LU R11, [R1+0x34] ;  /* 0x00003400010b7983 */ /* 0x001ea80000300800 */
[----:B------:R0:W-:Y:S04]  /*18b90*/  STL [R1+0xc64], R5 ;  /* 0x000c640501007387 */ /* 0x0001e80000100800 */
[----:B-1----:R-:W2:Y:S01]  /*18ba0*/  LDL.LU R10, [R1+0x2c] ;  /* 0x00002c00010a7983 */ /* 0x002ea20000300800 */
[----:B------:R-:W-:-:S02]  /*18bb0*/  LEA.HI.X.SX32 R3, R3, R0, 0x1, P1 ;  /* 0x0000000003037211 */ /* 0x000fc400008f0eff */
[----:B0-----:R-:W-:Y:S02]  /*18bc0*/  LEA.HI.X.SX32 R5, R4, R0, 0x1, P0 ;  /* 0x0000000004057211 */ /* 0x001fe400000f0eff */
[----:B---3--:R-:W-:-:S05]  /*18bd0*/  IADD3 R8, P6, PT, R17, R9, RZ ;  /* 0x0000000911087210 */ /* 0x008fca0007fde0ff */
[----:B------:R0:W-:Y:S01]  /*18be0*/  STL [R1+0xca0], R8 ;  /* 0x000ca00801007387 */ /* 0x0001e20000100800 */
[----:B------:R-:W-:-:S03]  /*18bf0*/  LEA.HI.X.SX32 R2, R2, R0, 0x1, P2 ;  /* 0x0000000002027211 */ /* 0x000fc600010f0eff */
[----:B0-----:R-:W3:Y:S04]  /*18c00*/  LDL.LU R8, [R1+0x24] ;  /* 0x0000240001087983 */ /* 0x001ee80000300800 */
[----:B------:R0:W-:Y:S04]  /*18c10*/  STL [R1+0xc6c], R5 ;  /* 0x000c6c0501007387 */ /* 0x0001e80000100800 */
[----:B0-----:R-:W3:Y:S01]  /*18c20*/  LDL.LU R5, [R1+0x1c] ;  /* 0x00001c0001057983 */ /* 0x001ee20000300800 */
[----:B----4-:R-:W-:-:S05]  /*18c30*/  IADD3 R4, P0, PT, R16, R9, RZ ;  /* 0x0000000910047210 */ /* 0x010fca0007f1e0ff */
[----:B------:R0:W-:Y:S04]  /*18c40*/  STL [R1+0xca8], R4 ;  /* 0x000ca80401007387 */ /* 0x0001e80000100800 */
[----:B0-----:R-:W4:Y:S04]  /*18c50*/  LDL.LU R4, [R1+0x18] ;  /* 0x0000180001047983 */ /* 0x001f280000300800 */
[----:B------:R5:W-:Y:S02]  /*18c60*/  STL [R1+0xc74], R3 ;  /* 0x000c740301007387 */ /* 0x000be40000100800 */
[----:B-----5:R-:W-:-:S05]  /*18c70*/  IADD3 R3, P1, PT, R15, R9, RZ ;  /* 0x000000090f037210 */ /* 0x020fca0007f3e0ff */
[----:B------:R0:W-:Y:S01]  /*18c80*/  STL [R1+0xcb0], R3 ;  /* 0x000cb00301007387 */ /* 0x0001e20000100800 */
[----:B------:R-:W-:-:S03]  /*18c90*/  LEA.HI.X.SX32 R20, R20, R0, 0x1, P3 ;  /* 0x0000000014147211 */ /* 0x000fc600018f0eff */
[----:B0-----:R-:W5:Y:S04]  /*18ca0*/  LDL.LU R3, [R1+0x14] ;  /* 0x0000140001037983 */ /* 0x001f680000300800 */
[----:B------:R0:W-:Y:S02]  /*18cb0*/  STL [R1+0xc7c], R2 ;  /* 0x000c7c0201007387 */ /* 0x0001e40000100800 */
[----:B0-----:R-:W-:-:S05]  /*18cc0*/  IADD3 R2, P2, PT, R27, R9, RZ ;  /* 0x000000091b027210 */ /* 0x001fca0007f5e0ff */
[----:B------:R0:W-:Y:S01]  /*18cd0*/  STL [R1+0xcb8], R2 ;  /* 0x000cb80201007387 */ /* 0x0001e20000100800 */
[----:B------:R-:W-:-:S03]  /*18ce0*/  LEA.HI.X.SX32 R19, R19, R0, 0x1, P4 ;  /* 0x0000000013137211 */ /* 0x000fc600020f0eff */
[----:B0-----:R-:W3:Y:S04]  /*18cf0*/  LDL.LU R2, [R1+0xc] ;  /* 0x00000c0001027983 */ /* 0x001ee80000300800 */
[----:B------:R2:W-:Y:S01]  /*18d00*/  STL [R1+0xc84], R20 ;  /* 0x000c841401007387 */ /* 0x0005e20000100800 */
[-C--:B------:R-:W-:Y:S02]  /*18d10*/  LEA.HI.X.SX32 R18, R18, R0.reuse, 0x1, P5 ;  /* 0x0000000012127211 */ /* 0x080fe400028f0eff */
[-C--:B------:R-:W-:Y:S02]  /*18d20*/  LEA.HI.X.SX32 R17, R17, R0.reuse, 0x1, P6 ;  /* 0x0000000011117211 */ /* 0x080fe400030f0eff */
[-C--:B------:R-:W-:Y:S02]  /*18d30*/  LEA.HI.X.SX32 R16, R16, R0.reuse, 0x1, P0 ;  /* 0x0000000010107211 */ /* 0x080fe400000f0eff */
[----:B------:R-:W-:-:S02]  /*18d40*/  LEA.HI.X.SX32 R15, R15, R0, 0x1, P1 ;  /* 0x000000000f0f7211 */ /* 0x000fc400008f0eff */
[----:B--2---:R-:W-:-:S05]  /*18d50*/  IADD3 R20, P3, PT, R28, R9, RZ ;  /* 0x000000091c147210 */ /* 0x004fca0007f7e0ff */
[----:B------:R0:W-:Y:S04]  /*18d60*/  STL [R1+0xcc0], R20 ;  /* 0x000cc01401007387 */ /* 0x0001e80000100800 */
[----:B0-----:R-:W2:Y:S04]  /*18d70*/  LDL.LU R20, [R1+0xe74] ;  /* 0x000e740001147983 */ /* 0x001ea80000300800 */
[----:B------:R0:W-:Y:S02]  /*18d80*/  STL [R1+0xc8c], R19 ;  /* 0x000c8c1301007387 */ /* 0x0001e40000100800 */
[----:B0-----:R-:W-:-:S05]  /*18d90*/  IADD3 R19, P4, PT, R29, R9, RZ ;  /* 0x000000091d137210 */ /* 0x001fca0007f9e0ff */
        /* <DEDUP_REMOVED lines=12> */
[----:B------:R0:W-:Y:S01]  /*18e60*/  STL [R1+0xce0], R16 ;  /* 0x000ce01001007387 */ /* 0x0001e20000100800 */
[----:B------:R-:W-:-:S03]  /*18e70*/  LEA.HI.X.SX32 R27, R27, R0, 0x1, P2 ;  /* 0x000000001b1b7211 */ /* 0x000fc600010f0eff */
        /* <DEDUP_REMOVED lines=23> */
[----:B0-----:R-:W2:Y:S01]  /*18ff0*/  LDL.LU R6, [R1+0xe50] ;  /* 0x000e500001067983 */ /* 0x001ea20000300800 */
[-C--:B------:R-:W-:Y:S02]  /*19000*/  LEA.HI.X.SX32 R26, R26, R0.reuse, 0x1, P6 ;  /* 0x000000001a1a7211 */ /* 0x080fe400030f0eff */
[----:B------:R-:W-:-:S03]  /*19010*/  LEA.HI.X.SX32 R25, R25, R0, 0x1, P0 ;  /* 0x0000000019197211 */ /* 0x000fc600000f0eff */
[----:B------:R3:W-:Y:S01]  /*19020*/  STL [R1+0xcd4], R26 ;  /* 0x000cd41a01007387 */ /* 0x0007e20000100800 */
[----:B------:R-:W-:Y:S02]  /*19030*/  LEA.HI.X.SX32 R13, R13, R0, 0x1, P2 ;  /* 0x000000000d0d7211 */ /* 0x000fe400010f0eff */
[----:B---3--:R-:W-:-:S05]  /*19040*/  IADD3 R26, P6, PT, R8, R9, RZ ;  /* 0x00000009081a7210 */ /* 0x008fca0007fde0ff */
[----:B------:R0:W-:Y:S04]  /*19050*/  STL [R1+0xd10], R26 ;  /* 0x000d101a01007387 */ /* 0x0001e80000100800 */
[----:B------:R1:W-:Y:S01]  /*19060*/  STL [R1+0xcdc], R25 ;  /* 0x000cdc1901007387 */ /* 0x0003e20000100800 */
[----:B------:R-:W-:Y:S01]  /*19070*/  IMAD R7, R7, UR7, RZ ;  /* 0x0000000707077c24 */ /* 0x000fe2000f8e02ff */
[-C--:B0-----:R-:W-:Y:S02]  /*19080*/  IADD3 R26, P0, PT, R5, R9.reuse, RZ ;  /* 0x00000009051a7210 */ /* 0x081fe40007f1e0ff */
[----:B-1----:R-:W-:Y:S02]  /*19090*/  LEA.HI.X.SX32 R25, R14, R0, 0x1, P1 ;  /* 0x000000000e197211 */ /* 0x002fe400008f0eff */
[-C--:B----4-:R-:W-:Y:S01]  /*190a0*/  IADD3 R14, P1, PT, R4, R9.reuse, RZ ;  /* 0x00000009040e7210 */ /* 0x090fe20007f3e0ff */
[----:B------:R-:W-:Y:S04]  /*190b0*/  STL [R1+0xd18], R26 ;  /* 0x000d181a01007387 */ /* 0x000fe80000100800 */
[----:B------:R5:W-:Y:S04]  /*190c0*/  STL [R1+0xce4], R25 ;  /* 0x000ce41901007387 */ /* 0x000be80000100800 */
[----:B------:R0:W-:Y:S04]  /*190d0*/  STL [R1+0xd20], R14 ;  /* 0x000d200e01007387 */ /* 0x0001e80000100800 */
[----:B------:R1:W-:Y:S01]  /*190e0*/  STL [R1+0xcec], R13 ;  /* 0x000cec0d01007387 */ /* 0x0003e20000100800 */
[----:B-----5:R-:W-:-:S02]  /*190f0*/  IADD3 R25, P2, PT, R3, R9, RZ ;  /* 0x0000000903197210 */ /* 0x020fc40007f5e0ff */
[-C--:B0-----:R-:W-:Y:S02]  /*19100*/  LEA.HI.X.SX32 R14, R12, R0.reuse, 0x1, P3 ;  /* 0x000000000c0e7211 */ /* 0x081fe400018f0eff */
[-C--:B------:R-:W-:Y:S02]  /*19110*/  LEA.HI.X.SX32 R12, R11, R0.reuse, 0x1, P4 ;  /* 0x000000000b0c7211 */ /* 0x080fe400020f0eff */
[-C--:B-1----:R-:W-:Y:S01]  /*19120*/  IADD3 R13, P3, PT, R7, R9.reuse, RZ ;  /* 0x00000009070d7210 */ /* 0x082fe20007f7e0ff */
[----:B------:R-:W-:Y:S01]  /*19130*/  STL [R1+0xd88], R25 ;  /* 0x000d881901007387 */ /* 0x000fe20000100800 */
[----:B------:R-:W-:Y:S02]  /*19140*/  IADD3 R11, P4, PT, R2, R9, RZ ;  /* 0x00000009020b7210 */ /* 0x000fe40007f9e0ff */
[-C--:B------:R-:W-:Y:S01]  /*19150*/  LEA.HI.X.SX32 R10, R10, R0.reuse, 0x1, P5 ;  /* 0x000000000a0a7211 */ /* 0x080fe200028f0eff */
[----:B------:R-:W-:Y:S04]  /*19160*/  STL [R1+0xcf4], R14 ;  /* 0x000cf40e01007387 */ /* 0x000fe80000100800 */
[----:B------:R-:W-:Y:S04]  /*19170*/  STL [R1+0xd28], R13 ;  /* 0x000d280d01007387 */ /* 0x000fe80000100800 */
[----:B------:R-:W-:Y:S04]  /*19180*/  STL [R1+0xcfc], R12 ;  /* 0x000cfc0c01007387 */ /* 0x000fe80000100800 */
[----:B------:R0:W-:Y:S04]  /*19190*/  STL [R1+0xd30], R11 ;  /* 0x000d300b01007387 */ /* 0x0001e80000100800 */
[----:B------:R1:W-:Y:S01]  /*191a0*/  STL [R1+0xd04], R10 ;  /* 0x000d040a01007387 */ /* 0x0003e20000100800 */
[----:B------:R-:W-:-:S02]  /*191b0*/  LEA.HI.X.SX32 R4, R4, R0, 0x1, P1 ;  /* 0x0000000004047211 */ /* 0x000fc400008f0eff */
[-C--:B0-----:R-:W-:Y:S02]  /*191c0*/  LEA.HI.X.SX32 R11, R8, R0.reuse, 0x1, P6 ;  /* 0x00000000080b7211 */ /* 0x081fe400030f0eff */
[----:B------:R-:W-:Y:S02]  /*191d0*/  LEA.HI.X.SX32 R8, R5, R0, 0x1, P0 ;  /* 0x0000000005087211 */ /* 0x000fe400000f0eff */
[-C--:B--2---:R-:W-:Y:S02]  /*191e0*/  IADD3 R5, P0, PT, R28, R9.reuse, RZ ;  /* 0x000000091c057210 */ /* 0x084fe40007f1e0ff */
[-C--:B-1----:R-:W-:Y:S02]  /*191f0*/  IADD3 R10, P6, PT, R29, R9.reuse, RZ ;  /* 0x000000091d0a7210 */ /* 0x082fe40007fde0ff */
[----:B------:R-:W-:-:S05]  /*19200*/  IADD3 R12, P5, PT, R6, R9, RZ ;  /* 0x00000009060c7210 */ /* 0x000fca0007fbe0ff */
[----:B------:R-:W-:Y:S04]  /*19210*/  STL [R1+0xd38], R12 ;  /* 0x000d380c01007387 */ /* 0x000fe80000100800 */
[----:B------:R-:W-:Y:S04]  /*19220*/  STL [R1+0xd0c], R11 ;  /* 0x000d0c0b01007387 */ /* 0x000fe80000100800 */
[----:B------:R0:W-:Y:S04]  /*19230*/  STL [R1+0xd40], R10 ;  /* 0x000d400a01007387 */ /* 0x0001e80000100800 */
[----:B------:R1:W-:Y:S01]  /*19240*/  STL [R1+0xd14], R8 ;  /* 0x000d140801007387 */ /* 0x0003e20000100800 */
[----:B0-----:R-:W-:-:S03]  /*19250*/  IADD3 R10, P1, PT, R27, R9, RZ ;  /* 0x000000091b0a7210 */ /* 0x001fc60007f3e0ff */
[----:B-1----:R-:W2:Y:S04]  /*19260*/  LDL.LU R8, [R1+0x328] ;  /* 0x0003280001087983 */ /* 0x002ea80000300800 */
[----:B------:R0:W-:Y:S04]  /*19270*/  STL [R1+0xd48], R5 ;  /* 0x000d480501007387 */ /* 0x0001e80000100800 */
[----:B------:R1:W-:Y:S01]  /*19280*/  STL [R1+0xd1c], R4 ;  /* 0x000d1c0401007387 */ /* 0x0003e20000100800 */
[----:B0-----:R-:W-:-:S03]  /*19290*/  LEA.HI.X.SX32 R5, R3, R0, 0x1, P2 ;  /* 0x0000000003057211 */ /* 0x001fc600010f0eff */
[----:B------:R-:W-:Y:S01]  /*192a0*/  STL [R1+0xd50], R10 ;  /* 0x000d500a01007387 */ /* 0x000fe20000100800 */
[----:B-1----:R-:W-:-:S03]  /*192b0*/  IADD3 R4, P2, PT, R15, R9, RZ ;  /* 0x000000090f047210 */ /* 0x002fc60007f5e0ff */
[----:B------:R0:W-:Y:S01]  /*192c0*/  STL [R1+0xd84], R5 ;  /* 0x000d840501007387 */ /* 0x0001e20000100800 */
[----:B------:R-:W-:-:S03]  /*192d0*/  LEA.HI.X.SX32 R3, R7, R0, 0x1, P3 ;  /* 0x0000000007037211 */ /* 0x000fc600018f0eff */
[----:B------:R1:W-:Y:S01]  /*192e0*/  STL [R1+0xd58], R4 ;  /* 0x000d580401007387 */ /* 0x0003e20000100800 */
[----:B0-----:R-:W-:-:S03]  /*192f0*/  IADD3 R5, P3, PT, R16, R9, RZ ;  /* 0x0000000910057210 */ /* 0x001fc60007f7e0ff */
[----:B------:R0:W-:Y:S01]  /*19300*/  STL [R1+0xd24], R3 ;  /* 0x000d240301007387 */ /* 0x0001e20000100800 */
[----:B-1----:R-:W-:-:S03]  /*19310*/  LEA.HI.X.SX32 R4, R2, R0, 0x1, P4 ;  /* 0x0000000002047211 */ /* 0x002fc600020f0eff */
[----:B------:R-:W-:Y:S01]  /*19320*/  STL [R1+0xd60], R5 ;  /* 0x000d600501007387 */ /* 0x000fe20000100800 */
[----:B------:R-:W-:-:S03]  /*19330*/  LEA.HI.X.SX32 R2, R6, R0, 0x1, P5 ;  /* 0x0000000006027211 */ /* 0x000fc600028f0eff */
[----:B------:R1:W-:Y:S01]  /*19340*/  STL [R1+0xd2c], R4 ;  /* 0x000d2c0401007387 */ /* 0x0003e20000100800 */
[----:B0-----:R-:W-:-:S03]  /*19350*/  IADD3 R3, P4, PT, R17, R9, RZ ;  /* 0x0000000911037210 */ /* 0x001fc60007f9e0ff */
[----:B------:R-:W3:Y:S04]  /*19360*/  LDL.LU R6, [R1+0xe4c] ;  /* 0x000e4c0001067983 */ /* 0x000ee80000300800 */
[----:B------:R0:W-:Y:S04]  /*19370*/  STL [R1+0xd68], R3 ;  /* 0x000d680301007387 */ /* 0x0001e80000100800 */
[----:B------:R-:W4:Y:S04]  /*19380*/  LDL.LU R12, [R1+0x3f4] ;  /* 0x0003f400010c7983 */ /* 0x000f280000300800 */
[----:B------:R-:W5:Y:S04]  /*19390*/  LDL.LU R11, [R1+0x3f8] ;  /* 0x0003f800010b7983 */ /* 0x000f680000300800 */
[----:B------:R0:W-:Y:S04]  /*193a0*/  STL [R1+0xd34], R2 ;  /* 0x000d340201007387 */ /* 0x0001e80000100800 */
[----:B------:R-:W5:Y:S01]  /*193b0*/  LDL.LU R10, [R1+0x3f0] ;  /* 0x0003f000010a7983 */ /* 0x000f620000300800 */
[----:B-1----:R-:W-:-:S02]  /*193c0*/  IADD3 R4, P5, PT, R18, R9, RZ ;  /* 0x0000000912047210 */ /* 0x002fc40007fbe0ff */
[-C--:B0-----:R-:W-:Y:S01]  /*193d0*/  LEA.HI.X.SX32 R3, R29, R0.reuse, 0x1, P6 ;  /* 0x000000001d037211 */ /* 0x081fe200030f0eff */
[----:B------:R-:W-:Y:S01]  /*193e0*/  IMAD R24, R24, UR7, RZ ;  /* 0x0000000718187c24 */ /* 0x000fe2000f8e02ff */
[----:B------:R-:W-:Y:S01]  /*193f0*/  IADD3 R2, P6, PT, R19, R9, RZ ;  /* 0x0000000913027210 */ /* 0x000fe20007fde0ff */
[----:B------:R0:W-:Y:S04]  /*19400*/  STL [R1+0xd6c], R4 ;  /* 0x000d6c0401007387 */ /* 0x0001e80000100800 */
[----:B------:R1:W-:Y:S01]  /*19410*/  STL [R1+0xd3c], R3 ;  /* 0x000d3c0301007387 */ /* 0x0003e20000100800 */
[----:B0-----:R-:W-:-:S03]  /*19420*/  LEA.HI.X.SX32 R4, R28, R0, 0x1, P0 ;  /* 0x000000001c047211 */ /* 0x001fc600000f0eff */
[----:B------:R0:W-:Y:S01]  /*19430*/  STL [R1+0xd70], R2 ;  /* 0x000d700201007387 */ /* 0x0001e20000100800 */
[----:B-1----:R-:W-:-:S03]  /*19440*/  IADD3 R3, P0, PT, R20, R9, RZ ;  /* 0x0000000914037210 */ /* 0x002fc60007f1e0ff */
[----:B------:R1:W-:Y:S01]  /*19450*/  STL [R1+0xd44], R4 ;  /* 0x000d440401007387 */ /* 0x0003e20000100800 */
[----:B------:R-:W-:-:S03]  /*19460*/  IMAD R23, R23, UR7, RZ ;  /* 0x0000000717177c24 */ /* 0x000fc6000f8e02ff */
[----:B------:R1:W-:Y:S01]  /*19470*/  STL [R1+0xd74], R3 ;  /* 0x000d740301007387 */ /* 0x0003e20000100800 */
[----:B0-----:R-:W-:Y:S01]  /*19480*/  LEA.HI.X.SX32 R2, R27, R0, 0x1, P1 ;  /* 0x000000001b027211 */ /* 0x001fe200008f0eff */
[----:B------:R-:W-:Y:S01]  /*19490*/  IMAD R21, R21, UR7, RZ ;  /* 0x0000000715157c24 */ /* 0x000fe2000f8e02ff */
[----:B-1----:R-:W-:-:S03]  /*194a0*/  IADD3 R4, P1, PT, R24, R9, RZ ;  /* 0x0000000918047210 */ /* 0x002fc60007f3e0ff */
[----:B------:R0:W-:Y:S01]  /*194b0*/  STL [R1+0xd4c], R2 ;  /* 0x000d4c0201007387 */ /* 0x0001e20000100800 */
[----:B------:R-:W-:-:S03]  /*194c0*/  LEA.HI.X.SX32 R3, R15, R0, 0x1, P2 ;  /* 0x000000000f037211 */ /* 0x000fc600010f0eff */
[----:B------:R1:W-:Y:S01]  /*194d0*/  STL [R1+0xd78], R4 ;  /* 0x000d780401007387 */ /* 0x0003e20000100800 */
[----:B------:R-:W-:-:S03]  /*194e0*/  IMAD R22, R22, UR7, RZ ;  /* 0x0000000716167c24 */ /* 0x000fc6000f8e02ff */
[----:B------:R1:W-:Y:S01]  /*194f0*/  STL [R1+0xd54], R3 ;  /* 0x000d540301007387 */ /* 0x0003e20000100800 */
[----:B0-----:R-:W-:Y:S02]  /*19500*/  IADD3 R2, P2, PT, R23, R9, RZ ;  /* 0x0000000917027210 */ /* 0x001fe40007f5e0ff */
[----:B-1----:R-:W-:-:S03]  /*19510*/  LEA.HI.X.SX32 R4, R16, R0, 0x1, P3 ;  /* 0x0000000010047211 */ /* 0x002fc600018f0eff */
[----:B------:R0:W-:Y:S01]  /*19520*/  STL [R1+0xd7c], R2 ;  /* 0x000d7c0201007387 */ /* 0x0001e20000100800 */
[----:B------:R-:W-:-:S03]  /*19530*/  IADD3 R3, P3, PT, R21, R9, RZ ;  /* 0x0000000915037210 */ /* 0x000fc60007f7e0ff */
[----:B------:R1:W-:Y:S04]  /*19540*/  STL [R1+0xd5c], R4 ;  /* 0x000d5c0401007387 */ /* 0x0003e80000100800 */
[----:B------:R1:W-:Y:S01]  /*19550*/  STL [R1+0xd80], R3 ;  /* 0x000d800301007387 */ /* 0x0003e20000100800 */
[----:B0-----:R-:W-:Y:S02]  /*19560*/  LEA.HI.X.SX32 R2, R17, R0, 0x1, P4 ;  /* 0x0000000011027211 */ /* 0x001fe400020f0eff */
[----:B-1----:R-:W-:-:S03]  /*19570*/  IADD3 R4, P4, PT, R22, R9, RZ ;  /* 0x0000000916047210 */ /* 0x002fc60007f9e0ff */
[----:B------:R-:W-:Y:S01]  /*19580*/  STL [R1+0xd64], R2 ;  /* 0x000d640201007387 */ /* 0x000fe20000100800 */
[----:B------:R-:W-:-:S03]  /*19590*/  LEA.HI.X.SX32 R3, R18, R0, 0x1, P5 ;  /* 0x0000000012037211 */ /* 0x000fc600028f0eff */
[----:B------:R-:W-:Y:S01]  /*195a0*/  STL [R1+0x61c], R4 ;  /* 0x00061c0401007387 */ /* 0x000fe20000100800 */
[----:B------:R-:W-:-:S03]  /*195b0*/  LEA.HI.X.SX32 R5, R19, R0, 0x1, P6 ;  /* 0x0000000013057211 */ /* 0x000fc600030f0eff */
[----:B------:R0:W-:Y:S04]  /*195c0*/  STL [R1+0x604], R3 ;  /* 0x0006040301007387 */ /* 0x0001e80000100800 */
[----:B------:R-:W-:Y:S01]  /*195d0*/  STL [R1+0x608], R5 ;  /* 0x0006080501007387 */ /* 0x000fe20000100800 */
[----:B0-----:R-:W-:-:S05]  /*195e0*/  LEA.HI.X.SX32 R3, R20, R0, 0x1, P0 ;  /* 0x0000000014037211 */ /* 0x001fca00000f0eff */
[----:B------:R0:W-:Y:S02]  /*195f0*/  STL [R1+0x60c], R3 ;  /* 0x00060c0301007387 */ /* 0x0001e40000100800 */
[----:B0-----:R-:W0:Y:S01]  /*19600*/  S2R R3, SR_TID.X ;  /* 0x0000000000037919 */ /* 0x001e220000002100 */
[-C--:B------:R-:W-:Y:S02]  /*19610*/  LEA.HI.X.SX32 R4, R24, R0.reuse, 0x1, P1 ;  /* 0x0000000018047211 */ /* 0x080fe400008f0eff */
[----:B------:R-:W-:-:S03]  /*19620*/  LEA.HI.X.SX32 R5, R23, R0, 0x1, P2 ;  /* 0x0000000017057211 */ /* 0x000fc600010f0eff */
[----:B------:R-:W-:Y:S04]  /*19630*/  STL [R1+0x610], R4 ;  /* 0x0006100401007387 */ /* 0x000fe80000100800 */
[----:B------:R0:W-:Y:S01]  /*19640*/  STL [R1+0x614], R5 ;  /* 0x0006140501007387 */ /* 0x0001e20000100800 */
[-C--:B------:R-:W-:Y:S02]  /*19650*/  LEA.HI.X.SX32 R7, R21, R0.reuse, 0x1, P3 ;  /* 0x0000000015077211 */ /* 0x080fe400018f0eff */
[----:B------:R-:W-:-:S03]  /*19660*/  LEA.HI.X.SX32 R0, R22, R0, 0x1, P4 ;  /* 0x0000000016007211 */ /* 0x000fc600020f0eff */
[----:B------:R-:W-:Y:S01]  /*19670*/  STL [R1+0x618], R7 ;  /* 0x0006180701007387 */ /* 0x000fe20000100800 */
[----:B0-----:R-:W-:-:S04]  /*19680*/  SHF.R.U32.HI R5, RZ, 0x4, R3 ;  /* 0x00000004ff057819 */ /* 0x001fc80000011603 */
[----:B------:R-:W-:-:S04]  /*19690*/  SGXT.U32 R5, R5, 0x2 ;  /* 0x000000020505781a */ /* 0x000fc80000000000 */
[----:B------:R-:W-:Y:S01]  /*196a0*/  LOP3.LUT R13, R5, 0x1c, RZ, 0xfc, !PT ;  /* 0x0000001c050d7812 */ /* 0x000fe200078efcff */
[----:B------:R0:W-:Y:S04]  /*196b0*/  STL [R1+0x5c0], R0 ;  /* 0x0005c00001007387 */ /* 0x0001e80000100800 */
[----:B------:R-:W-:Y:S02]  /*196c0*/  IMAD R13, R13, UR8, RZ ;  /* 0x000000080d0d7c24 */ /* 0x000fe4000f8e02ff */
[----:B------:R-:W-:Y:S02]  /*196d0*/  IMAD R4, RZ, RZ, -UR8 ;  /* 0x80000008ff047e24 */ /* 0x000fe4000f8e02ff */
[----:B------:R-:W-:Y:S02]  /*196e0*/  IMAD R5, R5, UR8, RZ ;  /* 0x0000000805057c24 */ /* 0x000fe4000f8e02ff */
[----:B--2---:R-:W-:-:S04]  /*196f0*/  IMAD R3, R4, 0x4, R8 ;  /* 0x0000000404037824 */ /* 0x004fc800078e0208 */
[----:B------:R-:W-:Y:S01]  /*19700*/  IMAD R4, R4, 0x4, R3 ;  /* 0x0000000404047824 */ /* 0x000fe200078e0203 */
[C---:B---3--:R-:W-:Y:S01]  /*19710*/  IADD3 R2, P5, PT, R6.reuse, UR12, RZ ;  /* 0x0000000c06027c10 */ /* 0x048fe2000ffbe0ff */
[----:B------:R-:W-:Y:S02]  /*19720*/  ULEA UR7, UR4, UR6, 0x3 ;  /* 0x0000000604077291 */ /* 0x000fe4000f8e18ff */
[----:B------:R-:W-:Y:S01]  /*19730*/  USHF.L.U32 UR8, UR8, 0x5, URZ ;  /* 0x0000000508087899 */ /* 0x000fe200080006ff */
[----:B0-----:R-:W-:Y:S01]  /*19740*/  LEA.HI.X.SX32 R0, R6, UR13, 0x1, P5 ;  /* 0x0000000d06007c11 */ /* 0x001fe2000a8f0eff */
[----:B------:R-:W-:Y:S01]  /*19750*/  USHF.L.U32 UR9, UR9, 0x5, URZ ;  /* 0x0000000509097899 */ /* 0x000fe200080006ff */
[-C--:B------:R-:W-:Y:S01]  /*19760*/  IADD3 R6, P4, PT, R13, R2.reuse, RZ ;  /* 0x000000020d067210 */ /* 0x080fe20007f9e0ff */
[----:B------:R-:W0:Y:S01]  /*19770*/  LDCU UR12, c[0x0][0x3a0] ;  /* 0x00007400ff0c77ac */ /* 0x000e220008000800 */
[----:B----4-:R-:W-:-:S03]  /*19780*/  IADD3 R7, P5, PT, R12, R2, RZ ;  /* 0x000000020c077210 */ /* 0x010fc60007fbe0ff */
[----:B------:R1:W-:Y:S01]  /*19790*/  STL [R1+0x5c8], R6 ;  /* 0x0005c80601007387 */ /* 0x0003e20000100800 */
[----:B-----5:R-:W-:-:S03]  /*197a0*/  IADD3 R9, P3, PT, R11, R2, RZ ;  /* 0x000000020b097210 */ /* 0x020fc60007f7e0ff */
[----:B------:R2:W-:Y:S01]  /*197b0*/  STL [R1+0x5d0], R7 ;  /* 0x0005d00701007387 */ /* 0x0005e20000100800 */
[----:B-1----:R-:W-:-:S03]  /*197c0*/  IADD3 R6, P2, PT, R10, R2, RZ ;  /* 0x000000020a067210 */ /* 0x002fc60007f5e0ff */
[----:B------:R1:W-:Y:S01]  /*197d0*/  STL [R1+0x5d8], R9 ;  /* 0x0005d80901007387 */ /* 0x0003e20000100800 */
[----:B--2---:R-:W-:-:S03]  /*197e0*/  IADD3 R7, P1, PT, R8, R2, RZ ;  /* 0x0000000208077210 */ /* 0x004fc60007f3e0ff */
[----:B------:R2:W-:Y:S04]  /*197f0*/  STL [R1+0x5e0], R6 ;  /* 0x0005e00601007387 */ /* 0x0005e80000100800 */
[----:B------:R3:W-:Y:S01]  /*19800*/  STL [R1+0x5e8], R7 ;  /* 0x0005e80701007387 */ /* 0x0007e20000100800 */
[----:B-1----:R-:W-:Y:S02]  /*19810*/  IADD3 R9, P0, PT, R3, R2, RZ ;  /* 0x0000000203097210 */ /* 0x002fe40007f1e0ff */
[----:B--2---:R-:W-:-:S03]  /*19820*/  LEA.HI.X.SX32 R6, R13, R0, 0x1, P4 ;  /* 0x000000000d067211 */ /* 0x004fc600020f0eff */
[----:B------:R1:W-:Y:S01]  /*19830*/  STL [R1+0x5f0], R9 ;  /* 0x0005f00901007387 */ /* 0x0003e20000100800 */
[----:B---3--:R-:W-:-:S03]  /*19840*/  IADD3 R7, P4, PT, R4, R2, RZ ;  /* 0x0000000204077210 */ /* 0x008fc60007f9e0ff */
[----:B------:R2:W-:Y:S04]  /*19850*/  STL [R1+0x5c4], R6 ;  /* 0x0005c40601007387 */ /* 0x0005e80000100800 */
[----:B------:R3:W-:Y:S01]  /*19860*/  STL [R1+0x5f8], R7 ;  /* 0x0005f80701007387 */ /* 0x0007e20000100800 */
[----:B-1----:R-:W-:Y:S02]  /*19870*/  LEA.HI.X.SX32 R9, R12, R0, 0x1, P5 ;  /* 0x000000000c097211 */ /* 0x002fe400028f0eff */
[----:B--2---:R-:W-:Y:S02]  /*19880*/  IADD3 R6, P5, PT, R5, R2, RZ ;  /* 0x0000000205067210 */ /* 0x004fe40007fbe0ff */
[-C--:B------:R-:W-:Y:S02]  /*19890*/  LEA.HI.X.SX32 R2, R10, R0.reuse, 0x1, P2 ;  /* 0x000000000a027211 */ /* 0x080fe400010f0eff */
[-C--:B---3--:R-:W-:Y:S01]  /*198a0*/  LEA.HI.X.SX32 R7, R11, R0.reuse, 0x1, P3 ;  /* 0x000000000b077211 */ /* 0x088fe200018f0eff */
[----:B------:R-:W-:Y:S01]  /*198b0*/  STL [R1+0x5cc], R9 ;  /* 0x0005cc0901007387 */ /* 0x000fe20000100800 */
[----:B------:R-:W-:-:S03]  /*198c0*/  LEA.HI.X.SX32 R3, R3, R0, 0x1, P0 ;  /* 0x0000000003037211 */ /* 0x000fc600000f0eff */
[----:B------:R1:W-:Y:S04]  /*198d0*/  STL [R1+0x600], R6 ;  /* 0x0006000601007387 */ /* 0x0003e80000100800 */
[----:B------:R-:W-:Y:S04]  /*198e0*/  STL [R1+0x5d4], R7 ;  /* 0x0005d40701007387 */ /* 0x000fe80000100800 */
[----:B------:R2:W-:Y:S01]  /*198f0*/  STL [R1+0x5dc], R2 ;  /* 0x0005dc0201007387 */ /* 0x0005e20000100800 */
[----:B-1----:R-:W-:-:S05]  /*19900*/  LEA.HI.X.SX32 R6, R8, R0, 0x1, P1 ;  /* 0x0000000008067211 */ /* 0x002fca00008f0eff */
[----:B------:R-:W-:Y:S01]  /*19910*/  STL [R1+0x5e4], R6 ;  /* 0x0005e40601007387 */ /* 0x000fe20000100800 */
[-C--:B--2---:R-:W-:Y:S02]  /*19920*/  LEA.HI.X.SX32 R2, R4, R0.reuse, 0x1, P4 ;  /* 0x0000000004027211 */ /* 0x084fe400020f0eff */
[----:B------:R-:W-:Y:S01]  /*19930*/  LEA.HI.X.SX32 R0, R5, R0, 0x1, P5 ;  /* 0x0000000005007211 */ /* 0x000fe200028f0eff */
[----:B------:R-:W-:Y:S04]  /*19940*/  STL [R1+0x5ec], R3 ;  /* 0x0005ec0301007387 */ /* 0x000fe80000100800 */
[----:B------:R-:W-:Y:S04]  /*19950*/  STL [R1+0x5f4], R2 ;  /* 0x0005f40201007387 */ /* 0x000fe80000100800 */
        /* <DEDUP_REMOVED lines=92> */
[----:B------:R-:W-:-:S02]  /*19f20*/  USHF.R.S32.HI UR4, URZ, 0x1f, UR5 ;  /* 0x0000001fff047899 */ /* 0x000fc40008011405 */
[----:B------:R-:W-:Y:S02]  /*19f30*/  USHF.R.S32.HI UR13, URZ, 0x1f, UR8 ;  /* 0x0000001fff0d7899 */ /* 0x000fe40008011408 */
[----:B------:R-:W-:Y:S02]  /*19f40*/  ULEA.HI UR4, UR4, UR5, URZ, 0x5 ;  /* 0x0000000504047291 */ /* 0x000fe4000f8f28ff */
[----:B------:R-:W-:Y:S01]  /*19f50*/  USHF.R.S32.HI UR14, URZ, 0x1f, UR9 ;  /* 0x0000001fff0e7899 */ /* 0x000fe20008011409 */
[----:B------:R2:W-:Y:S01]  /*19f60*/  STL [R1+0x1ac], RZ ;  /* 0x0001acff01007387 */ /* 0x0005e20000100800 */
[----:B------:R-:W-:-:S03]  /*19f70*/  USHF.R.S32.HI UR5, URZ, 0x5, UR4 ;  /* 0x00000005ff057899 */ /* 0x000fc60008011404 */
        /* <DEDUP_REMOVED lines=8> */
[----:B------:R-:W1:Y:S01]  /*1a000*/  LDL R8, [R1+0x2b8] ;  /* 0x0002b80001087983 */ /* 0x000e620000100800 */
[----:B------:R-:W-:-:S03]  /*1a010*/  UMOV UR4, URZ ;  /* 0x000000ff00047c82 */ /* 0x000fc60008000000 */
        /* <DEDUP_REMOVED lines=28> */
[----:B-1----:R-:W-:-:S05]  /*1a1e0*/  LOP3.LUT R0, R8, 0x8, RZ, 0x3c, !PT ;  /* 0x0000000808007812 */ /* 0x002fca00078e3cff */
[----:B0-----:R2:W-:Y:S02]  /*1a1f0*/  STL [R1+0xe40], R0 ;  /* 0x000e400001007387 */ /* 0x0015e40000100800 */
.L_x_2:
[----:B0-----:R-:W3:Y:S04]  /*1a200*/  LDL R7, [R1+0x5f4] ;  /* 0x0005f40001077983 */ /* 0x001ee80000100800 */
[----:B------:R-:W3:Y:S04]  /*1a210*/  LDL R6, [R1+0x5f8] ;  /* 0x0005f80001067983 */ /* 0x000ee80000100800 */
[----:B------:R0:W-:Y:S04]  /*1a220*/  STL [R1+0x154c], R3 ;  /* 0x00154c0301007387 */ /* 0x0001e80000100800 */
[----:B0-----:R-:W4:Y:S04]  /*1a230*/  LDL R3, [R1+0x5f0] ;  /* 0x0005f00001037983 */ /* 0x001f280000100800 */
[----:B------:R0:W-:Y:S04]  /*1a240*/  STL [R1+0x1548], R9 ;  /* 0x0015480901007387 */ /* 0x0001e80000100800 */
[----:B0-----:R-:W5:Y:S01]  /*1a250*/  LDL R9, [R1+0x5ec] ;  /* 0x0005ec0001097983 */ /* 0x001f620000100800 */
[----:B------:R-:W-:Y:S01]  /*1a260*/  UIMAD UR15, UR4, -0x20, UR12 ;  /* 0xffffffe0040f78a4 */ /* 0x000fe2000f8e020c */
[----:B------:R-:W-:-:S02]  /*1a270*/  PRMT R5, RZ, 0x7610, R5 ;  /* 0x00007610ff057816 */ /* 0x000fc40000000005 */
[----:B------:R0:W-:Y:S01]  /*1a280*/  STL [R1+0x1544], R10 ;  /* 0x0015440a01007387 */ /* 0x0001e20000100800 */
[----:B------:R-:W-:-:S03]  /*1a290*/  PRMT R2, RZ, 0x7610, R2 ;  /* 0x00007610ff027816 */ /* 0x000fc60000000002 */
[----:B------:R-:W-:Y:S04]  /*1a2a0*/  STL [R1+0x1210], R29 ;  /* 0x0012101d01007387 */ /* 0x000fe80000100800 */
        /* <DEDUP_REMOVED lines=100> */
[----:B------:R1:W-:Y:S04]  /*1a8f0*/  STL [R1+0x153c], R29 ;  /* 0x00153c1d01007387 */ /* 0x0003e80000100800 */
        /* <DEDUP_REMOVED lines=63> */
[----:B------:R-:W-:Y:S01]  /*1acf0*/  STL [R1+0x1404], R11 ;  /* 0x0014040b01007387 */ /* 0x000fe20000100800 */
[----:B0-----:R-:W1:Y:S03]  /*1ad00*/  S2R R10, SR_TID.X ;  /* 0x00000000000a7919 */ /* 0x001e660000002100 */
        /* <DEDUP_REMOVED lines=8> */
[----:B-1----:R-:W-:-:S02]  /*1ad90*/  SHF.R.U32.HI R29, RZ, 0x4, R10 ;  /* 0x00000004ff1d7819 */ /* 0x002fc4000001160a */
[----:B------:R-:W-:Y:S01]  /*1ada0*/  SHF.R.U32.HI R10, RZ, 0x4, R10 ;  /* 0x00000004ff0a7819 */ /* 0x000fe2000001160a */
[----:B------:R-:W-:Y:S01]  /*1adb0*/  STL [R1+0x144c], R11 ;  /* 0x00144c0b01007387 */ /* 0x000fe20000100800 */
[----:B------:R-:W-:Y:S02]  /*1adc0*/  SGXT.U32 R29, R29, 0x2 ;  /* 0x000000021d1d781a */ /* 0x000fe40000000000 */
[----:B------:R-:W-:Y:S01]  /*1add0*/  SGXT.U32 R10, R10, 0x2 ;  /* 0x000000020a0a781a */ /* 0x000fe20000000000 */
        /* <DEDUP_REMOVED lines=31> */
[----:B------:R-:W-:Y:S01]  /*1afd0*/  STL [R1+0x1538], R15 ;  /* 0x0015380f01007387 */ /* 0x000fe20000100800 */
[----:B0-----:R-:W-:-:S02]  /*1afe0*/  LOP3.LUT R11, R29, 0x4, RZ, 0xfc, !PT ;  /* 0x000000041d0b7812 */ /* 0x001fc400078efcff */
[----:B------:R-:W-:Y:S01]  /*1aff0*/  LOP3.LUT R29, R29, 0x8, RZ, 0xfc, !PT ;  /* 0x000000081d1d7812 */ /* 0x000fe200078efcff */
[----:B------:R-:W-:Y:S01]  /*1b000*/  STL [R1+0x1204], R14 ;  /* 0x0012040e01007387 */ /* 0x000fe20000100800 */
[----:B------:R-:W-:Y:S02]  /*1b010*/  ISETP.GE.AND P1, PT, R11, UR15, PT ;  /* 0x0000000f0b007c0c */ /* 0x000fe4000bf26270 */
[----:B------:R-:W-:Y:S01]  /*1b020*/  ISETP.GE.AND P2, PT, R29, UR15, PT ;  /* 0x0000000f1d007c0c */ /* 0x000fe2000bf46270 */
[----:B------:R-:W-:Y:S01]  /*1b030*/  STL [R1+0x1200], R13 ;  /* 0x0012000d01007387 */ /* 0x000fe20000100800 */
[C---:B------:R-:W-:Y:S02]  /*1b040*/  LOP3.LUT R29, R10.reuse, 0xc, RZ, 0xfc, !PT ;  /* 0x0000000c0a1d7812 */ /* 0x040fe400078efcff */
[----:B------:R-:W-:Y:S01]  /*1b050*/  LOP3.LUT R10, R10, 0x10, RZ, 0xfc, !PT ;  /* 0x000000100a0a7812 */ /* 0x000fe200078efcff */
[----:B------:R-:W-:Y:S01]  /*1b060*/  STL [R1+0x11fc], R12 ;  /* 0x0011fc0c01007387 */ /* 0x000fe20000100800 */
[----:B------:R-:W-:-:S02]  /*1b070*/  ISETP.GE.AND P3, PT, R29, UR15, PT ;  /* 0x0000000f1d007c0c */ /* 0x000fc4000bf66270 */
[----:B------:R-:W-:Y:S01]  /*1b080*/  ISETP.GE.AND P0, PT, R10, UR15, PT ;  /* 0x0000000f0a007c0c */ /* 0x000fe2000bf06270 */
[----:B------:R-:W-:Y:S04]  /*1b090*/  STL [R1+0x11f8], R27 ;  /* 0x0011f81b01007387 */ /* 0x000fe80000100800 */
[----:B------:R-:W-:Y:S04]  /*1b0a0*/  STL [R1+0x11f4], R24 ;  /* 0x0011f41801007387 */ /* 0x000fe80000100800 */
[----:B------:R-:W-:Y:S04]  /*1b0b0*/  STL [R1+0x11f0], R22 ;  /* 0x0011f01601007387 */ /* 0x000fe80000100800 */
[----:B------:R-:W-:Y:S04]  /*1b0c0*/  STL [R1+0x11ec], R20 ;  /* 0x0011ec1401007387 */ /* 0x000fe80000100800 */
[----:B------:R-:W-:Y:S04]  /*1b0d0*/  STL [R1+0x11e8], R18 ;  /* 0x0011e81201007387 */ /* 0x000fe80000100800 */
[----:B------:R-:W-:Y:S04]  /*1b0e0*/  STL [R1+0x11e4], R16 ;  /* 0x0011e41001007387 */ /* 0x000fe80000100800 */
[----:B------:R-:W-:Y:S04]  /*1b0f0*/  STL [R1+0x11e0], R17 ;  /* 0x0011e01101007387 */ /* 0x000fe80000100800 */
[----:B---3--:R4:W3:Y:S04]  /*1b100*/  @!P1 LDG.E.U8 R5, desc[UR10][R6.64] ;  /* 0x0000000a06059981 */ /* 0x0088e8000c1e1100 */
[----:B------:R-:W-:Y:S04]  /*1b110*/  STL [R1+0x11dc], R19 ;  /* 0x0011dc1301007387 */ /* 0x000fe80000100800 */
[----:B------:R-:W-:Y:S01]  /*1b120*/  STL [R1+0x11d8], R21 ;  /* 0x0011d81501007387 */ /* 0x000fe20000100800 */
[----:B----4-:R-:W-:-:S02]  /*1b130*/  @!P2 IMAD.MOV.U32 R6, RZ, RZ, R3 ;  /* 0x000000ffff06a224 */ /* 0x010fc400078e0003 */
[----:B-----5:R-:W-:Y:S01]  /*1b140*/  @!P2 IMAD.MOV.U32 R7, RZ, RZ, R9 ;  /* 0x000000ffff07a224 */ /* 0x020fe200078e0009 */
[----:B------:R-:W-:Y:S04]  /*1b150*/  STL [R1+0x11d4], R23 ;  /* 0x0011d41701007387 */ /* 0x000fe80000100800 */
[----:B------:R-:W-:Y:S04]  /*1b160*/  STL [R1+0x11d0], R25 ;  /* 0x0011d01901007387 */ /* 0x000fe80000100800 */
[----:B------:R-:W-:Y:S04]  /*1b170*/  STL [R1+0x11cc], R26 ;  /* 0x0011cc1a01007387 */ /* 0x000fe80000100800 */
[----:B------:R-:W-:Y:S04]  /*1b180*/  STL [R1+0x11c8], R28 ;  /* 0x0011c81c01007387 */ /* 0x000fe80000100800 */
[----:B------:R0:W4:Y:S01]  /*1b190*/  @!P2 LDG.E.U8 R2, desc[UR10][R6.64] ;  /* 0x0000000a0602a981 */ /* 0x000122000c1e1100 */
[----:B--2---:R-:W1:Y:S01]  /*1b1a0*/  S2R R0, SR_TID.X ;  /* 0x0000000000007919 */ /* 0x004e620000002100 */
[----:B------:R-:W2:Y:S02]  /*1b1b0*/  S2R R3, SR_TID.X ;  /* 0x0000000000037919 */ /* 0x000ea40000002100 */
[----:B------:R-:W0:Y:S04]  /*1b1c0*/  LDL R6, [R1+0x5e4] ;  /* 0x0005e40001067983 */ /* 0x000e280000100800 */
[----:B------:R-:W0:Y:S04]  /*1b1d0*/  LDL R7, [R1+0x5e8] ;  /* 0x0005e80001077983 */ /* 0x000e280000100800 */
[----:B------:R-:W5:Y:S04]  /*1b1e0*/  LDL R11, [R1+0x5d8] ;  /* 0x0005d800010b7983 */ /* 0x000f680000100800 */
[----:B------:R-:W3:Y:S01]  /*1b1f0*/  LDL R29, [R1+0x5d0] ;  /* 0x0005d000011d7983 */ /* 0x000ee20000100800 */
[----:B-1----:R-:W-:-:S02]  /*1b200*/  SHF.R.U32.HI R0, RZ, 0x4, R0 ;  /* 0x00000004ff007819 */ /* 0x002fc40000011600 */
[----:B--2---:R-:W-:Y:S02]  /*1b210*/  SHF.R.U32.HI R9, RZ, 0x4, R3 ;  /* 0x00000004ff097819 */ /* 0x004fe40000011603 */
[----:B------:R-:W-:Y:S02]  /*1b220*/  SGXT.U32 R0, R0, 0x2 ;  /* 0x000000020000781a */ /* 0x000fe40000000000 */
[----:B------:R-:W-:Y:S02]  /*1b230*/  SGXT.U32 R9, R9, 0x2 ;  /* 0x000000020909781a */ /* 0x000fe40000000000 */
[----:B------:R-:W-:Y:S02]  /*1b240*/  ISETP.GE.AND P1, PT, R0, UR15, PT ;  /* 0x0000000f00007c0c */ /* 0x000fe4000bf26270 */
[----:B------:R-:W-:Y:S02]  /*1b250*/  LOP3.LUT R3, R9, 0x14, RZ, 0xfc, !PT ;  /* 0x0000001409037812 */ /* 0x000fe400078efcff */
[----:B------:R-:W-:-:S02]  /*1b260*/  PRMT R0, RZ, 0x7610, R0 ;  /* 0x00007610ff007816 */ /* 0x000fc40000000000 */
[----:B------:R-:W-:Y:S02]  /*1b270*/  LOP3.LUT R9, R9, 0x18, RZ, 0xfc, !PT ;  /* 0x0000001809097812 */ /* 0x000fe400078efcff */
[----:B------:R-:W-:Y:S02]  /*1b280*/  ISETP.GE.AND P2, PT, R3, UR15, PT ;  /* 0x0000000f03007c0c */ /* 0x000fe4000bf46270 */
[----:B------:R-:W2:Y:S01]  /*1b290*/  LDL.LU R3, [R1+0x154c] ;  /* 0x00154c0001037983 */ /* 0x000ea20000300800 */
[----:B------:R-:W-:-:S03]  /*1b2a0*/  ISETP.GE.AND P4, PT, R9, UR15, PT ;  /* 0x0000000f09007c0c */ /* 0x000fc6000bf86270 */
[----:B------:R-:W2:Y:S01]  /*1b2b0*/  LDL.LU R9, [R1+0x1548] ;  /* 0x0015480001097983 */ /* 0x000ea20000300800 */
[----:B0-----:R-:W-:-:S04]  /*1b2c0*/  @!P3 LOP3.LUT R7, R7, R6, RZ, 0x3c, !PT ;  /* 0x000000060707b212 */ /* 0x001fc800078e3cff */
[----:B------:R-:W-:-:S04]  /*1b2d0*/  @!P3 LOP3.LUT R6, R7, R6, RZ, 0x3c, !PT ;  /* 0x000000060706b212 */ /* 0x000fc800078e3cff */
[----:B------:R-:W-:-:S05]  /*1b2e0*/  @!P3 LOP3.LUT R7, R7, R6, RZ, 0x3c, !PT ;  /* 0x000000060707b212 */ /* 0x000fca00078e3cff */
[----:B------:R0:W2:Y:S04]  /*1b2f0*/  @!P3 LDG.E.U8 R0, desc[UR10][R6.64] ;  /* 0x0000000a0600b981 */ /* 0x0000a8000c1e1100 */
[----:B------:R-:W0:Y:S04]  /*1b300*/  LDL R6, [R1+0x5dc] ;  /* 0x0005dc0001067983 */ /* 0x000e280000100800 */
[----:B------:R-:W0:Y:S01]  /*1b310*/  LDL R7, [R1+0x5e0] ;  /* 0x0005e00001077983 */ /* 0x000e220000100800 */
[----:B------:R-:W1:Y:S01]  /*1b320*/  S2R R10, SR_TID.X ;  /* 0x00000000000a7919 */ /* 0x000e620000002100 */
[----:B------:R-:W-:-:S02]  /*1b330*/  PRMT R4, RZ, 0x7610, R4 ;  /* 0x00007610ff047816 */ /* 0x000fc40000000004 */
[----:B-1----:R-:W-:-:S04]  /*1b340*/  SHF.R.U32.HI R10, RZ, 0x4, R10 ;  /* 0x00000004ff0a7819 */ /* 0x002fc8000001160a */
[----:B------:R-:W-:-:S04]  /*1b350*/  SGXT.U32 R10, R10, 0x2 ;  /* 0x000000020a0a781a */ /* 0x000fc80000000000 */
[----:B------:R-:W-:-:S04]  /*1b360*/  LOP3.LUT R10, R10, 0x1c, RZ, 0xfc, !PT ;  /* 0x0000001c0a0a7812 */ /* 0x000fc800078efcff */
[----:B------:R-:W-:Y:S02]  /*1b370*/  ISETP.GE.AND P3, PT, R10, UR15, PT ;  /* 0x0000000f0a007c0c */ /* 0x000fe4000bf66270 */
[----:B------:R-:W2:Y:S01]  /*1b380*/  LDL.LU R10, [R1+0x1544] ;  /* 0x00154400010a7983 */ /* 0x000ea20000300800 */
[----:B0-----:R-:W-:-:S04]  /*1b390*/  @!P0 LOP3.LUT R7, R7, R6, RZ, 0x3c, !PT ;  /* 0x0000000607078212 */ /* 0x001fc800078e3cff */
[----:B------:R-:W-:-:S04]  /*1b3a0*/  @!P0 LOP3.LUT R6, R7, R6, RZ, 0x3c, !PT ;  /* 0x0000000607068212 */ /* 0x000fc800078e3cff */
[----:B------:R-:W-:-:S05]  /*1b3b0*/  @!P0 LOP3.LUT R7, R7, R6, RZ, 0x3c, !PT ;  /* 0x0000000607078212 */ /* 0x000fca00078e3cff */
[----:B------:R0:W2:Y:S04]  /*1b3c0*/  @!P0 LDG.E.U8 R4, desc[UR10][R6.64] ;  /* 0x0000000a06048981 */ /* 0x0000a8000c1e1100 */
[----:B------:R-:W0:Y:S04]  /*1b3d0*/  LDL R6, [R1+0x5fc] ;  /* 0x0005fc0001067983 */ /* 0x000e280000100800 */
[----:B------:R-:W0:Y:S01]  /*1b3e0*/  LDL R7, [R1+0x600] ;  /* 0x0006000001077983 */ /* 0x000e220000100800 */
[----:B------:R-:W-:Y:S02]  /*1b3f0*/  PRMT R8, RZ, 0x7610, R8 ;  /* 0x00007610ff087816 */ /* 0x000fe40000000008 */
[----:B0-----:R-:W-:-:S04]  /*1b400*/  @!P1 LOP3.LUT R7, R7, R6, RZ, 0x3c, !PT ;  /* 0x0000000607079212 */ /* 0x001fc800078e3cff */
[----:B------:R-:W-:-:S04]  /*1b410*/  @!P1 LOP3.LUT R6, R7, R6, RZ, 0x3c, !PT ;  /* 0x0000000607069212 */ /* 0x000fc800078e3cff */
[----:B------:R-:W-:-:S05]  /*1b420*/  @!P1 LOP3.LUT R7, R7, R6, RZ, 0x3c, !PT ;  /* 0x0000000607079212 */ /* 0x000fca00078e3cff */
[----:B------:R5:W3:Y:S04]  /*1b430*/  @!P1 LDG.E.U8 R8, desc[UR10][R6.64] ;  /* 0x0000000a06089981 */ /* 0x000ae8000c1e1100 */
[----:B------:R-:W3:Y:S01]  /*1b440*/  LDL R7, [R1+0x5d4] ;  /* 0x0005d40001077983 */ /* 0x000ee20000100800 */
[----:B--2---:R-:W-:Y:S01]  /*1b450*/  PRMT R3, RZ, 0x7610, R3 ;  /* 0x00007610ff037816 */ /* 0x004fe20000000003 */
[----:B-----5:R-:W-:Y:S01]  /*1b460*/  @!P2 IMAD.MOV.U32 R6, RZ, RZ, R11 ;  /* 0x000000ffff06a224 */ /* 0x020fe200078e000b */
[----:B------:R-:W-:-:S04]  /*1b470*/  PRMT R9, RZ, 0x7610, R9 ;  /* 0x00007610ff097816 */ /* 0x000fc80000000009 */
[----:B---3--:R0:W2:Y:S04]  /*1b480*/  @!P2 LDG.E.U8 R3, desc[UR10][R6.64] ;  /* 0x0000000a0603a981 */ /* 0x0080a8000c1e1100 */
[----:B------:R-:W3:Y:S01]  /*1b490*/  LDL R7, [R1+0x5cc] ;  /* 0x0005cc0001077983 */ /* 0x000ee20000100800 */
[----:B0-----:R-:W-:-:S05]  /*1b4a0*/  @!P4 IMAD.MOV.U32 R6, RZ, RZ, R29 ;  /* 0x000000ffff06c224 */ /* 0x001fca00078e001d */
[----:B---3--:R0:W3:Y:S04]  /*1b4b0*/  @!P4 LDG.E.U8 R9, desc[UR10][R6.64] ;  /* 0x0000000a0609c981 */ /* 0x0080e8000c1e1100 */
[----:B------:R-:W0:Y:S04]  /*1b4c0*/  LDL R6, [R1+0x5c4] ;  /* 0x0005c40001067983 */ /* 0x000e280000100800 */
[----:B------:R-:W0:Y:S01]  /*1b4d0*/  LDL R7, [R1+0x5c8] ;  /* 0x0005c80001077983 */ /* 0x000e220000100800 */
[----:B------:R-:W1:Y:S01]  /*1b4e0*/  S2R R11, SR_TID.X ;  /* 0x00000000000b7919 */ /* 0x000e620000002100 */
[----:B------:R-:W-:-:S02]  /*1b4f0*/  PRMT R10, RZ, 0x7610, R10 ;  /* 0x00007610ff0a7816 */ /* 0x000fc4000000000a */
[C---:B-1----:R-:W-:Y:S02]  /*1b500*/  LOP3.LUT R29, R11.reuse, 0x1f, RZ, 0xc0, !PT ;  /* 0x0000001f0b1d7812 */ /* 0x042fe400078ec0ff */
[----:B------:R-:W-:Y:S02]  /*1b510*/  LOP3.LUT R11, R11, 0x3f, RZ, 0xc0, !PT ;  /* 0x0000003f0b0b7812 */ /* 0x000fe400078ec0ff */
[----:B------:R-:W-:Y:S02]  /*1b520*/  ISETP.GE.AND P0, PT, R29, UR15, PT ;  /* 0x0000000f1d007c0c */ /* 0x000fe4000bf06270 */
[----:B------:R-:W-:Y:S02]  /*1b530*/  LOP3.LUT R29, R11, 0x8, RZ, 0x3c, !PT ;  /* 0x000000080b1d7812 */ /* 0x000fe400078e3cff */
[----:B0-----:R-:W-:-:S04]  /*1b540*/  @!P3 LOP3.LUT R7, R7, R6, RZ, 0x3c, !PT ;  /* 0x000000060707b212 */ /* 0x001fc800078e3cff */
[----:B------:R-:W-:-:S04]  /*1b550*/  @!P3 LOP3.LUT R6, R7, R6, RZ, 0x3c, !PT ;  /* 0x000000060706b212 */ /* 0x000fc800078e3cff */
[----:B------:R-:W-:-:S05]  /*1b560*/  @!P3 LOP3.LUT R7, R7, R6, RZ, 0x3c, !PT ;  /* 0x000000060707b212 */ /* 0x000fca00078e3cff */
[----:B------:R-:W5:Y:S01]  /*1b570*/  @!P3 LDG.E.U8 R10, desc[UR10][R6.64] ;  /* 0x0000000a060ab981 */ /* 0x000f62000c1e1100 */
[----:B------:R-:W-:Y:S06]  /*1b580*/  BAR.SYNC.DEFER_BLOCKING 0x0 ;  /* 0x0000000000007b1d */ /* 0x000fec0000010000 */
[----:B------:R-:W-:Y:S04]  /*1b590*/  STS.U8 [R11+UR6], R8 ;  /* 0x000000080b007988 */ /* 0x000fe80008000006 */
[----:B------:R-:W-:Y:S04]  /*1b5a0*/  STS.U8 [R11+UR6+0x40], R5 ;  /* 0x000040050b007988 */ /* 0x000fe80008000006 */
[----:B------:R-:W-:Y:S04]  /*1b5b0*/  STS.U8 [R11+UR6+0x100], R4 ;  /* 0x000100040b007988 */ /* 0x000fe80008000006 */
[----:B--2---:R0:W-:Y:S04]  /*1b5c0*/  STS.U8 [R11+UR6+0x140], R3 ;  /* 0x000140030b007988 */ /* 0x0041e80008000006 */
[----:B----4-:R1:W-:Y:S04]  /*1b5d0*/  STS.U8 [R29+UR6+0x80], R2 ;  /* 0x000080021d007988 */ /* 0x0103e80008000006 */
[----:B0-----:R-:W2:Y:S04]  /*1b5e0*/  LDL.LU R11, [R1+0x1540] ;  /* 0x00154000010b7983 */ /* 0x001ea80000300800 */
[----:B------:R-:W4:Y:S04]  /*1b5f0*/  LDL R3, [R1+0xd88] ;  /* 0x000d880001037983 */ /* 0x000f280000100800 */
[----:B-1----:R-:W4:Y:S04]  /*1b600*/  LDL R2, [R1+0xd84] ;  /* 0x000d840001027983 */ /* 0x002f280000100800 */
[----:B------:R-:W-:Y:S04]  /*1b610*/  STS.U8 [R29+UR6+0xc0], R0 ;  /* 0x0000c0001d007988 */ /* 0x000fe80008000006 */
[----:B---3--:R-:W-:Y:S01]  /*1b620*/  STS.U8 [R29+UR6+0x180], R9 ;  /* 0x000180091d007988 */ /* 0x008fe20008000006 */
[----:B------:R-:W-:-:S03]  /*1b630*/  PRMT R15, RZ, 0x7610, R15 ;  /* 0x00007610ff0f7816 */ /* 0x000fc6000000000f */
[----:B-----5:R0:W-:Y:S04]  /*1b640*/  STS.U8 [R29+UR6+0x1c0], R10 ;  /* 0x0001c00a1d007988 */ /* 0x0201e80008000006 */
[----:B0-----:R-:W3:Y:S01]  /*1b650*/  LDL.LU R29, [R1+0x153c] ;  /* 0x00153c00011d7983 */ /* 0x001ee20000300800 */
[----:B----4-:R-:W-:-:S04]  /*1b660*/  @!P0 LOP3.LUT R3, R3, R2, RZ, 0x3c, !PT ;  /* 0x0000000203038212 */ /* 0x010fc800078e3cff */
[----:B------:R-:W-:-:S04]  /*1b670*/  @!P0 LOP3.LUT R2, R3, R2, RZ, 0x3c, !PT ;  /* 0x0000000203028212 */ /* 0x000fc800078e3cff */
[----:B------:R-:W-:Y:S01]  /*1b680*/  @!P0 LOP3.LUT R3, R3, R2, RZ, 0x3c, !PT ;  /* 0x0000000203038212 */ /* 0x000fe200078e3cff */
[----:B------:R-:W-:Y:S06]  /*1b690*/  BAR.SYNC.DEFER_BLOCKING 0x0 ;  /* 0x0000000000007b1d */ /* 0x000fec0000010000 */
[----:B------:R-:W4:Y:S04]  /*1b6a0*/  @!P0 LDG.E.U8 R15, desc[UR10][R2.64] ;  /* 0x0000000a020f8981 */ /* 0x000f28000c1e1100 */
[----:B----4-:R0:W-:Y:S04]  /*1b6b0*/  STL [R1+0x5bc], R15 ;  /* 0x0005bc0f01007387 */ /* 0x0101e80000100800 */
[----:B0-----:R-:W4:Y:S04]  /*1b6c0*/  LDL.LU R15, [R1+0x1538] ;  /* 0x00153800010f7983 */ /* 0x001f280000300800 */
[----:B------:R-:W5:Y:S04]  /*1b6d0*/  LDL R2, [R1+0x5c0] ;  /* 0x0005c00001027983 */ /* 0x000f680000100800 */
[----:B------:R-:W5:Y:S01]  /*1b6e0*/  LDL R3, [R1+0x61c] ;  /* 0x00061c0001037983 */ /* 0x000f620000100800 */
[----:B--2---:R-:W-:-:S02]  /*1b6f0*/  PRMT R11, RZ, 0x7610, R11 ;  /* 0x00007610ff0b7816 */ /* 0x004fc4000000000b */
[----:B-----5:R-:W-:-:S04]  /*1b700*/  @!P0 LOP3.LUT R3, R3, R2, RZ, 0x3c, !PT ;  /* 0x0000000203038212 */ /* 0x020fc800078e3cff */
[----:B------:R-:W-:-:S04]  /*1b710*/  @!P0 LOP3.LUT R2, R3, R2, RZ, 0x3c, !PT ;  /* 0x0000000203028212 */ /* 0x000fc800078e3cff */
[----:B------:R-:W-:-:S05]  /*1b720*/  @!P0 LOP3.LUT R3, R3, R2, RZ, 0x3c, !PT ;  /* 0x0000000203038212 */ /* 0x000fca00078e3cff */
[----:B------:R-:W2:Y:S04]  /*1b730*/  @!P0 LDG.E.U8 R11, desc[UR10][R2.64] ;  /* 0x0000000a020b8981 */ /* 0x000ea8000c1e1100 */
[----:B--2---:R0:W-:Y:S04]  /*1b740*/  STL [R1+0x5b8], R11 ;  /* 0x0005b80b01007387 */ /* 0x0041e80000100800 */
[----:B0-----:R-:W2:Y:S04]  /*1b750*/  LDL.LU R11, [R1+0x1534] ;  /* 0x00153400010b7983 */ /* 0x001ea80000300800 */
[----:B------:R-:W5:Y:S04]  /*1b760*/  LDL R2, [R1+0x618] ;  /* 0x0006180001027983 */ /* 0x000f680000100800 */
[----:B------:R-:W5:Y:S01]  /*1b770*/  LDL R3, [R1+0xd80] ;  /* 0x000d800001037983 */ /* 0x000f620000100800 */
[----:B---3--:R-:W-:-:S02]  /*1b780*/  PRMT R29, RZ, 0x7610, R29 ;  /* 0x00007610ff1d7816 */ /* 0x008fc4000000001d */
[----:B-----5:R-:W-:-:S04]  /*1b790*/  @!P0 LOP3.LUT R3, R3, R2, RZ, 0x3c, !PT ;  /* 0x0000000203038212 */ /* 0x020fc800078e3cff */
[----:B------:R-:W-:-:S04]  /*1b7a0*/  @!P0 LOP3.LUT R2, R3, R2, RZ, 0x3c, !PT ;  /* 0x0000000203028212 */ /* 0x000fc800078e3cff */
[----:B------:R-:W-:-:S05]  /*1b7b0*/  @!P0 LOP3.LUT R3, R3, R2, RZ, 0x3c, !PT ;  /* 0x0000000203038212 */ /* 0x000fca00078e3cff */
[----:B------:R-:W3:Y:S04]  /*1b7c0*/  @!P0 LDG.E.U8 R29, desc[UR10][R2.64] ;  /* 0x0000000a021d8981 */ /* 0x000ee8000c1e1100 */
[----:B---3--:R0:W-:Y:S04]  /*1b7d0*/  STL [R1+0x5b4], R29 ;  /* 0x0005b41d01007387 */ /* 0x0081e80000100800 */
[----:B0-----:R-:W3:Y:S04]  /*1b7e0*/  LDL.LU R29, [R1+0x1530] ;  /* 0x00153000011d7983 */ /* 0x001ee80000300800 */
        /* <DEDUP_REMOVED lines=1811> */
[----:B----4-:R-:W-:-:S02]  /*22920*/  PRMT R15, RZ, 0x7610, R15 ;  /* 0x00007610ff0f7816 */ /* 0x010fc4000000000f */
[----:B-----5:R-:W-:-:S04]  /*22930*/  @!P0 LOP3.LUT R3, R3, R2, RZ, 0x3c, !PT ;  /* 0x0000000203038212 */ /* 0x020fc800078e3cff */
[----:B------:R-:W-:-:S04]  /*22940*/  @!P0 LOP3.LUT R2, R3, R2, RZ, 0x3c, !PT ;  /* 0x0000000203028212 */ /* 0x000fc800078e3cff */
[----:B------:R-:W-:-:S05]  /*22950*/  @!P0 LOP3.LUT R3, R3, R2, RZ, 0x3c, !PT ;  /* 0x0000000203038212 */ /* 0x000fca00078e3cff */
[----:B------:R-:W4:Y:S04]  /*22960*/  @!P0 LDG.E.U8 R15, desc[UR10][R2.64] ;  /* 0x0000000a020f8981 */ /* 0x000f28000c1e1100 */
[----:B----4-:R0:W-:Y:S04]  /*22970*/  STL [R1+0x78], R15 ;  /* 0x0000780f01007387 */ /* 0x0101e80000100800 */
[----:B0-----:R-:W4:Y:S04]  /*22980*/  LDL.LU R15, [R1+0x1208] ;  /* 0x00120800010f7983 */ /* 0x001f280000300800 */
[----:B------:R-:W5:Y:S04]  /*22990*/  LDL R2, [R1+0x73c] ;  /* 0x00073c0001027983 */ /* 0x000f680000100800 */
[----:B------:R-:W5:Y:S01]  /*229a0*/  LDL R3, [R1+0x740] ;  /* 0x0007400001037983 */ /* 0x000f620000100800 */
[----:B------:R-:W-:-:S02]  /*229b0*/  PRMT R14, RZ, 0x7610, R14 ;  /* 0x00007610ff0e7816 */ /* 0x000fc4000000000e */
[----:B-----5:R-:W-:-:S04]  /*229c0*/  @!P0 LOP3.LUT R3, R3, R2, RZ, 0x3c, !PT ;  /* 0x0000000203038212 */ /* 0x020fc800078e3cff */
[----:B------:R-:W-:-:S04]  /*229d0*/  @!P0 LOP3.LUT R2, R3, R2, RZ, 0x3c, !PT ;  /* 0x0000000203028212 */ /* 0x000fc800078e3cff */
[----:B------:R-:W-:-:S05]  /*229e0*/  @!P0 LOP3.LUT R3, R3, R2, RZ, 0x3c, !PT ;  /* 0x0000000203038212 */ /* 0x000fca00078e3cff */
[----:B------:R-:W5:Y:S04]  /*229f0*/  @!P0 LDG.E.U8 R14, desc[UR10][R2.64] ;  /* 0x0000000a020e8981 */ /* 0x000f68000c1e1100 */
[----:B-----5:R0:W-:Y:S04]  /*22a00*/  STL [R1+0x74], R14 ;  /* 0x0000740e01007387 */ /* 0x0201e80000100800 */
[----:B0-----:R-:W5:Y:S04]  /*22a10*/  LDL.LU R14, [R1+0x1204] ;  /* 0x00120400010e7983 */ /* 0x001f680000300800 */
[----:B------:R-:W2:Y:S04]  /*22a20*/  LDL R2, [R1+0x734] ;  /* 0x0007340001027983 */ /* 0x000ea80000100800 */
[----:B------:R-:W2:Y:S01]  /*22a30*/  LDL R3, [R1+0x738] ;  /* 0x0007380001037983 */ /* 0x000ea20000100800 */
[----:B------:R-:W-:-:S02]  /*22a40*/  PRMT R13, RZ, 0x7610, R13 ;  /* 0x00007610ff0d7816 */ /* 0x000fc4000000000d */
[----:B--2---:R-:W-:-:S04]  /*22a50*/  @!P0 LOP3.LUT R3, R3, R2, RZ, 0x3c, !PT ;  /* 0x0000000203038212 */ /* 0x004fc800078e3cff */
[----:B------:R-:W-:-:S04]  /*22a60*/  @!P0 LOP3.LUT R2, R3, R2, RZ, 0x3c, !PT ;  /* 0x0000000203028212 */ /* 0x000fc800078e3cff */
[----:B------:R-:W-:-:S05]  /*22a70*/  @!P0 LOP3.LUT R3, R3, R2, RZ, 0x3c, !PT ;  /* 0x0000000203038212 */ /* 0x000fca00078e3cff */
[----:B------:R-:W2:Y:S04]  /*22a80*/  @!P0 LDG.E.U8 R13, desc[UR10][R2.64] ;  /* 0x0000000a020d8981 */ /* 0x000ea8000c1e1100 */
[----:B--2---:R0:W-:Y:S04]  /*22a90*/  STL [R1+0x70], R13 ;  /* 0x0000700d01007387 */ /* 0x0041e80000100800 */
[----:B0-----:R-:W2:Y:S04]  /*22aa0*/  LDL.LU R13, [R1+0x1200] ;  /* 0x00120000010d7983 */ /* 0x001ea80000300800 */
        /* <DEDUP_REMOVED lines=56> */
[----:B---3--:R-:W-:-:S02]  /*22e30*/  PRMT R29, RZ, 0x7610, R29 ;  /* 0x00007610ff1d7816 */ /* 0x008fc4000000001d */
[----:B--2---:R-:W-:-:S04]  /*22e40*/  @!P0 LOP3.LUT R3, R3, R2, RZ, 0x3c, !PT ;  /* 0x0000000203038212 */ /* 0x004fc800078e3cff */
        /* <DEDUP_REMOVED lines=9> */
[----:B------:R-:W3:Y:S04]  /*22ee0*/  @!P0 LDG.E.U8 R16, desc[UR10][R2.64] ;  /* 0x0000000a02108981 */ /* 0x000ee8000c1e1100 */
[----:B--2---:R0:W-:Y:S04]  /*22ef0*/  STL [R1+0x54], R29 ;  /* 0x0000541d01007387 */ /* 0x0041e80000100800 */
[----:B0-----:R-:W2:Y:S04]  /*22f00*/  LDL R29, [R1+0x6a0] ;  /* 0x0006a000011d7983 */ /* 0x001ea80000100800 */
[----:B---3--:R0:W-:Y:S04]  /*22f10*/  STL [R1+0x50], R16 ;  /* 0x0000501001007387 */ /* 0x0081e80000100800 */
[----:B0-----:R-:W3:Y:S04]  /*22f20*/  LDL.LU R16, [R1+0x11e4] ;  /* 0x0011e40001107983 */ /* 0x001ee80000300800 */
[----:B------:R-:W2:Y:S04]  /*22f30*/  LDL R2, [R1+0x6dc] ;  /* 0x0006dc0001027983 */ /* 0x000ea80000100800 */
[----:B------:R-:W2:Y:S01]  /*22f40*/  LDL R3, [R1+0x6e0] ;  /* 0x0006e00001037983 */ /* 0x000ea20000100800 */
[----:B------:R-:W-:-:S02]  /*22f50*/  PRMT R11, RZ, 0x7610, R11 ;  /* 0x00007610ff0b7816 */ /* 0x000fc4000000000b */
        /* <DEDUP_REMOVED lines=30> */
[----:B------:R-:W2:Y:S01]  /*23140*/  @!P0 LDG.E.U8 R21, desc[UR10][R2.64] ;  /* 0x0000000a02158981 */ /* 0x000ea2000c1e1100 */
[----:B------:R-:W-:-:S03]  /*23150*/  PRMT R23, RZ, 0x7610, R23 ;  /* 0x00007610ff177816 */ /* 0x000fc60000000017 */
[----:B--2---:R0:W-:Y:S04]  /*23160*/  STL [R1+0x40], R21 ;  /* 0x0000401501007387 */ /* 0x0041e80000100800 */
[----:B0-----:R-:W2:Y:S04]  /*23170*/  LDL.LU R21, [R1+0x11d8] ;  /* 0x0011d80001157983 */ /* 0x001ea80000300800 */
[----:B------:R-:W2:Y:S01]  /*23180*/  LDL R3, [R1+0x69c] ;  /* 0x00069c0001037983 */ /* 0x000ea20000100800 */
[----:B------:R-:W-:-:S03]  /*23190*/  @!P0 IMAD.MOV.U32 R2, RZ, RZ, R29 ;  /* 0x000000ffff028224 */ /* 0x000fc600078e001d */
[----:B------:R-:W3:Y:S04]  /*231a0*/  LDL R29, [R1+0x648] ;  /* 0x00064800011d7983 */ /* 0x000ee80000100800 */
[----:B--2---:R-:W2:Y:S04]  /*231b0*/  @!P0 LDG.E.U8 R23, desc[UR10][R2.64] ;  /* 0x0000000a02178981 */ /* 0x004ea8000c1e1100 */
        /* <DEDUP_REMOVED lines=13> */
[----:B------:R-:W-:Y:S01]  /*23290*/  @!P0 IMAD.MOV.U32 R2, RZ, RZ, R11 ;  /* 0x000000ffff028224 */ /* 0x000fe200078e000b */
[----:B------:R-:W-:-:S02]  /*232a0*/  PRMT R26, RZ, 0x7610, R26 ;  /* 0x00007610ff1a7816 */ /* 0x000fc4000000001a */
[----:B------:R-:W3:Y:S04]  /*232b0*/  LDL R11, [R1+0x630] ;  /* 0x00063000010b7983 */ /* 0x000ee80000100800 */
[----:B--2---:R0:W2:Y:S04]  /*232c0*/  @!P0 LDG.E.U8 R10, desc[UR10][R2.64] ;  /* 0x0000000a020a8981 */ /* 0x0040a8000c1e1100 */
[----:B------:R-:W0:Y:S04]  /*232d0*/  LDL R2, [R1+0x664] ;  /* 0x0006640001027983 */ /* 0x000e280000100800 */
[----:B------:R-:W0:Y:S02]  /*232e0*/  LDL R3, [R1+0x668] ;  /* 0x0006680001037983 */ /* 0x000e240000100800 */
        /* <DEDUP_REMOVED lines=14> */
[----:B------:R-:W2:Y:S01]  /*233d0*/  @!P0 LDG.E.U8 R28, desc[UR10][R2.64] ;  /* 0x0000000a021c8981 */ /* 0x000ea2000c1e1100 */
[----:B----4-:R-:W-:-:S03]  /*233e0*/  PRMT R15, RZ, 0x7610, R15 ;  /* 0x00007610ff0f7816 */ /* 0x010fc6000000000f */
[----:B--2---:R0:W-:Y:S04]  /*233f0*/  STL [R1+0x2c], R28 ;  /* 0x00002c1c01007387 */ /* 0x0041e80000100800 */
[----:B0-----:R-:W2:Y:S04]  /*23400*/  LDL.LU R28, [R1+0x11c8] ;  /* 0x0011c800011c7983 */ /* 0x001ea80000300800 */
[----:B------:R-:W4:Y:S01]  /*23410*/  LDL R3, [R1+0x644] ;  /* 0x0006440001037983 */ /* 0x000f220000100800 */
[----:B------:R-:W-:Y:S01]  /*23420*/  @!P0 IMAD.MOV.U32 R2, RZ, RZ, R29 ;  /* 0x000000ffff028224 */ /* 0x000fe200078e001d */
[----:B------:R-:W-:-:S02]  /*23430*/  PRMT R9, RZ, 0x7610, R9 ;  /* 0x00007610ff097816 */ /* 0x000fc40000000009 */
[----:B------:R-:W2:Y:S04]  /*23440*/  LDL R29, [R1+0x620] ;  /* 0x00062000011d7983 */ /* 0x000ea80000100800 */
[----:B----4-:R0:W4:Y:S04]  /*23450*/  @!P0 LDG.E.U8 R15, desc[UR10][R2.64] ;  /* 0x0000000a020f8981 */ /* 0x010128000c1e1100 */
[----:B------:R-:W0:Y:S04]  /*23460*/  LDL R2, [R1+0x63c] ;  /* 0x00063c0001027983 */ /* 0x000e280000100800 */
[----:B------:R-:W0:Y:S02]  /*23470*/  LDL R3, [R1+0x640] ;  /* 0x0006400001037983 */ /* 0x000e240000100800 */
[----:B0-----:R-:W-:-:S04]  /*23480*/  @!P0 LOP3.LUT R3, R3, R2, RZ, 0x3c, !PT ;  /* 0x0000000203038212 */ /* 0x001fc800078e3cff */
[----:B------:R-:W-:-:S04]  /*23490*/  @!P0 LOP3.LUT R2, R3, R2, RZ, 0x3c, !PT ;  /* 0x0000000203028212 */ /* 0x000fc800078e3cff */
[----:B------:R-:W-:-:S05]  /*234a0*/  @!P0 LOP3.LUT R3, R3, R2, RZ, 0x3c, !PT ;  /* 0x0000000203038212 */ /* 0x000fca00078e3cff */
[----:B------:R0:W2:Y:S04]  /*234b0*/  @!P0 LDG.E.U8 R9, desc[UR10][R2.64] ;  /* 0x0000000a02098981 */ /* 0x0000a8000c1e1100 */
[----:B----4-:R1:W-:Y:S01]  /*234c0*/  STL [R1+0x28], R15 ;  /* 0x0000280f01007387 */ /* 0x0103e20000100800 */
[----:B------:R-:W-:Y:S01]  /*234d0*/  PRMT R8, RZ, 0x7610, R8 ;  /* 0x00007610ff087816 */ /* 0x000fe20000000008 */
[----:B0-----:R-:W-:Y:S02]  /*234e0*/  @!P0 IMAD.MOV.U32 R2, RZ, RZ, R10 ;  /* 0x000000ffff028224 */ /* 0x001fe400078e000a */
[----:B-1----:R-:W4:Y:S01]  /*234f0*/  LDL R15, [R1+0xdc0] ;  /* 0x000dc000010f7983 */ /* 0x002f220000100800 */
[----:B------:R-:W-:-:S05]  /*23500*/  @!P0 IMAD.MOV.U32 R3, RZ, RZ, R11 ;  /* 0x000000ffff038224 */ /* 0x000fca00078e000b */
[----:B------:R0:W3:Y:S04]  /*23510*/  @!P0 LDG.E.U8 R8, desc[UR10][R2.64] ;  /* 0x0000000a02088981 */ /* 0x0000e8000c1e1100 */
[----:B--2---:R1:W-:Y:S04]  /*23520*/  STL [R1+0x11a4], R9 ;  /* 0x0011a40901007387 */ /* 0x0043e80000100800 */
[----:B------:R-:W2:Y:S01]  /*23530*/  LDL R3, [R1+0x62c] ;  /* 0x00062c0001037983 */ /* 0x000ea20000100800 */
[----:B------:R-:W-:Y:S02]  /*23540*/  PRMT R7, RZ, 0x7610, R7 ;  /* 0x00007610ff077816 */ /* 0x000fe40000000007 */
[----:B------:R-:W-:Y:S01]  /*23550*/  PRMT R6, RZ, 0x7610, R6 ;  /* 0x00007610ff067816 */ /* 0x000fe20000000006 */
[----:B------:R-:W2:Y:S04]  /*23560*/  LDL R11, [R1+0xda4] ;  /* 0x000da400010b7983 */ /* 0x000ea80000100800 */
[----:B------:R-:W2:Y:S04]  /*23570*/  LDL R10, [R1+0xde0] ;  /* 0x000de000010a7983 */ /* 0x000ea80000100800 */
[----:B-1----:R-:W0:Y:S02]  /*23580*/  LDL R9, [R1+0xda8] ;  /* 0x000da80001097983 */ /* 0x002e240000100800 */
[----:B0-----:R-:W-:-:S05]  /*23590*/  @!P0 IMAD.MOV.U32 R2, RZ, RZ, R9 ;  /* 0x000000ffff028224 */ /* 0x001fca00078e0009 */
[----:B--2---:R4:W2:Y:S04]  /*235a0*/  @!P0 LDG.E.U8 R7, desc[UR10][R2.64] ;  /* 0x0000000a02078981 */ /* 0x0048a8000c1e1100 */
[----:B---3--:R0:W-:Y:S04]  /*235b0*/  STL [R1+0x11a8], R8 ;  /* 0x0011a80801007387 */ /* 0x0081e80000100800 */
[----:B------:R-:W3:Y:S01]  /*235c0*/  LDL R9, [R1+0xdac] ;  /* 0x000dac0001097983 */ /* 0x000ee20000100800 */
[----:B----4-:R-:W-:Y:S02]  /*235d0*/  @!P0 IMAD.MOV.U32 R2, RZ, RZ, R15 ;  /* 0x000000ffff028224 */ /* 0x010fe400078e000f */
[----:B------:R-:W-:Y:S01]  /*235e0*/  @!P0 IMAD.MOV.U32 R3, RZ, RZ, R29 ;  /* 0x000000ffff038224 */ /* 0x000fe200078e001d */
[----:B0-----:R-:W4:Y:S04]  /*235f0*/  LDL R8, [R1+0xdfc] ;  /* 0x000dfc0001087983 */ /* 0x001f280000100800 */
[----:B------:R0:W3:Y:S04]  /*23600*/  @!P0 LDG.E.U8 R6, desc[UR10][R2.64] ;  /* 0x0000000a02068981 */ /* 0x0000e8000c1e1100 */
[----:B--2---:R-:W-:Y:S04]  /*23610*/  STL [R1+0x11ac], R7 ;  /* 0x0011ac0701007387 */ /* 0x004fe80000100800 */
[----:B------:R-:W0:Y:S04]  /*23620*/  LDL R2, [R1+0xd8c] ;  /* 0x000d8c0001027983 */ /* 0x000e280000100800 */
[----:B------:R-:W0:Y:S01]  /*23630*/  LDL R3, [R1+0xdc8] ;  /* 0x000dc80001037983 */ /* 0x000e220000100800 */
[----:B------:R-:W-:-:S02]  /*23640*/  PRMT R5, RZ, 0x7610, R5 ;  /* 0x00007610ff057816 */ /* 0x000fc40000000005 */
[----:B------:R-:W-:Y:S01]  /*23650*/  PRMT R4, RZ, 0x7610, R4 ;  /* 0x00007610ff047816 */ /* 0x000fe20000000004 */
[----:B------:R-:W2:Y:S04]  /*23660*/  LDL R29, [R1+0xdc4] ;  /* 0x000dc400011d7983 */ /* 0x000ea80000100800 */
[----:B------:R-:W2:Y:S01]  /*23670*/  LDL R15, [R1+0xdf0] ;  /* 0x000df000010f7983 */ /* 0x000ea20000100800 */
[----:B0-----:R-:W-:-:S04]  /*23680*/  @!P0 LOP3.LUT R3, R3, R2, RZ, 0x3c, !PT ;  /* 0x0000000203038212 */ /* 0x001fc800078e3cff */
[----:B------:R-:W-:-:S04]  /*23690*/  @!P0 LOP3.LUT R2, R3, R2, RZ, 0x3c, !PT ;  /* 0x0000000203028212 */ /* 0x000fc800078e3cff */
[----:B------:R-:W-:-:S05]  /*236a0*/  @!P0 LOP3.LUT R3, R3, R2, RZ, 0x3c, !PT ;  /* 0x0000000203038212 */ /* 0x000fca00078e3cff */
[----:B------:R0:W5:Y:S02]  /*236b0*/  @!P0 LDG.E.U8 R5, desc[UR10][R2.64] ;  /* 0x0000000a02058981 */ /* 0x000164000c1e1100 */
[----:B0-----:R-:W-:Y:S02]  /*236c0*/  @!P0 IMAD.MOV.U32 R2, RZ, RZ, R10 ;  /* 0x000000ffff028224 */ /* 0x001fe400078e000a */
[----:B------:R-:W-:-:S05]  /*236d0*/  @!P0 IMAD.MOV.U32 R3, RZ, RZ, R11 ;  /* 0x000000ffff038224 */ /* 0x000fca00078e000b */
[----:B------:R0:W5:Y:S01]  /*236e0*/  @!P0 LDG.E.U8 R4, desc[UR10][R2.64] ;  /* 0x0000000a02048981 */ /* 0x000162000c1e1100 */
[----:B----4-:R-:W-:Y:S02]  /*236f0*/  @!P0 IMAD.MOV.U32 R10, RZ, RZ, R8 ;  /* 0x000000ffff0a8224 */ /* 0x010fe400078e0008 */
[----:B---3--:R-:W-:Y:S01]  /*23700*/  @!P0 IMAD.MOV.U32 R11, RZ, RZ, R9 ;  /* 0x000000ffff0b8224 */ /* 0x008fe200078e0009 */
[----:B------:R-:W-:Y:S01]  /*23710*/  STL [R1+0x11b0], R6 ;  /* 0x0011b00601007387 */ /* 0x000fe20000100800 */
[----:B0-----:R-:W-:Y:S02]  /*23720*/  PRMT R3, RZ, 0x7610, R3 ;  /* 0x00007610ff037816 */ /* 0x001fe40000000003 */
[----:B------:R-:W-:-:S04]  /*23730*/  PRMT R2, RZ, 0x7610, R2 ;  /* 0x00007610ff027816 */ /* 0x000fc80000000002 */
[----:B------:R2:W3:Y:S02]  /*23740*/  @!P0 LDG.E.U8 R3, desc[UR10][R10.64] ;  /* 0x0000000a0a038981 */ /* 0x0004e4000c1e1100 */
[----:B--2---:R-:W-:Y:S02]  /*23750*/  @!P0 IMAD.MOV.U32 R10, RZ, RZ, R15 ;  /* 0x000000ffff0a8224 */ /* 0x004fe400078e000f */
[----:B------:R-:W-:-:S05]  /*23760*/  @!P0 IMAD.MOV.U32 R11, RZ, RZ, R29 ;  /* 0x000000ffff0b8224 */ /* 0x000fca00078e001d */
[----:B------:R-:W2:Y:S04]  /*23770*/  @!P0 LDG.E.U8 R2, desc[UR10][R10.64] ;  /* 0x0000000a0a028981 */ /* 0x000ea8000c1e1100 */
[----:B-----5:R0:W-:Y:S04]  /*23780*/  STL [R1+0x11b4], R5 ;  /* 0x0011b40501007387 */ /* 0x0201e80000100800 */
[----:B0-----:R-:W4:Y:S04]  /*23790*/  LDL R5, [R1+0xdec] ;  /* 0x000dec0001057983 */ /* 0x001f280000100800 */
[----:B------:R0:W-:Y:S04]  /*237a0*/  STL [R1+0x11b8], R4 ;  /* 0x0011b80401007387 */ /* 0x0001e80000100800 */
[----:B------:R-:W5:Y:S04]  /*237b0*/  LDL R9, [R1+0x6f4] ;  /* 0x0006f40001097983 */ /* 0x000f680000100800 */
[----:B------:R-:W5:Y:S04]  /*237c0*/  LDL R8, [R1+0x6f8] ;  /* 0x0006f80001087983 */ /* 0x000f680000100800 */
[----:B0-----:R-:W5:Y:S01]  /*237d0*/  LDL R4, [R1+0xdcc] ;  /* 0x000dcc0001047983 */ /* 0x001f620000100800 */
[----:B------:R-:W-:-:S03]  /*237e0*/  PRMT R0, RZ, 0x7610, R0 ;  /* 0x00007610ff007816 */ /* 0x000fc60000000000 */
[----:B---3--:R0:W-:Y:S04]  /*237f0*/  STL [R1+0x11bc], R3 ;  /* 0x0011bc0301007387 */ /* 0x0081e80000100800 */
[----:B------:R-:W3:Y:S04]  /*23800*/  LDL R29, [R1+0x6ec] ;  /* 0x0006ec00011d7983 */ /* 0x000ee80000100800 */
[----:B------:R-:W3:Y:S04]  /*23810*/  LDL R15, [R1+0x6f0] ;  /* 0x0006f000010f7983 */ /* 0x000ee80000100800 */
[----:B------:R-:W3:Y:S04]  /*23820*/  LDL R6, [R1+0x6d4] ;  /* 0x0006d40001067983 */ /* 0x000ee80000100800 */
[----:B0-----:R-:W3:Y:S04]  /*23830*/  LDL R3, [R1+0x6d8] ;  /* 0x0006d80001037983 */ /* 0x001ee80000100800 */
[----:B--2---:R0:W-:Y:S02]  /*23840*/  STL [R1+0x11c0], R2 ;  /* 0x0011c00201007387 */ /* 0x0041e40000100800 */
[----:B0-----:R-:W-:Y:S01]  /*23850*/  PRMT R2, RZ, 0x7610, R2 ;  /* 0x00007610ff027816 */ /* 0x001fe20000000002 */
[----:B----4-:R-:W-:-:S02]  /*23860*/  @!P0 IMAD.MOV.U32 R10, RZ, RZ, R5 ;  /* 0x000000ffff0a8224 */ /* 0x010fc400078e0005 */
[----:B------:R-:W2:Y:S01]  /*23870*/  LDL R5, [R1+0x6cc] ;  /* 0x0006cc0001057983 */ /* 0x000ea20000100800 */
[----:B-----5:R-:W-:-:S03]  /*23880*/  @!P0 IMAD.MOV.U32 R11, RZ, RZ, R4 ;  /* 0x000000ffff0b8224 */ /* 0x020fc600078e0004 */
[----:B------:R-:W4:Y:S04]  /*23890*/  LDL R4, [R1+0x6d0] ;  /* 0x0006d00001047983 */ /* 0x000f280000100800 */
[----:B------:R0:W5:Y:S02]  /*238a0*/  @!P0 LDG.E.U8 R0, desc[UR10][R10.64] ;  /* 0x0000000a0a008981 */ /* 0x000164000c1e1100 */
[----:B0-----:R-:W-:Y:S02]  /*238b0*/  @!P0 IMAD.MOV.U32 R10, RZ, RZ, R8 ;  /* 0x000000ffff0a8224 */ /* 0x001fe400078e0008 */
[----:B------:R-:W-:-:S05]  /*238c0*/  @!P0 IMAD.MOV.U32 R11, RZ, RZ, R9 ;  /* 0x000000ffff0b8224 */ /* 0x000fca00078e0009 */
[----:B------:R3:W2:Y:S01]  /*238d0*/  @!P0 LDG.E.U8 R2, desc[UR10][R10.64] ;  /* 0x0000000a0a028981 */ /* 0x0006a2000c1e1100 */
[----:B------:R-:W-:Y:S01]  /*238e0*/  PRMT R14, RZ, 0x7610, R14 ;  /* 0x00007610ff0e7816 */ /* 0x000fe2000000000e */
[----:B---3--:R-:W-:Y:S02]  /*238f0*/  @!P0 IMAD.MOV.U32 R10, RZ, RZ, R15 ;  /* 0x000000ffff0a8224 */ /* 0x008fe400078e000f */
[----:B------:R-:W-:-:S05]  /*23900*/  @!P0 IMAD.MOV.U32 R11, RZ, RZ, R29 ;  /* 0x000000ffff0b8224 */ /* 0x000fca00078e001d */
[----:B------:R0:W3:Y:S02]  /*23910*/  @!P0 LDG.E.U8 R14, desc[UR10][R10.64] ;  /* 0x0000000a0a0e8981 */ /* 0x0000e4000c1e1100 */
[----:B0-----:R-:W-:Y:S02]  /*23920*/  @!P0 IMAD.MOV.U32 R10, RZ, RZ, R3 ;  /* 0x000000ffff0a8224 */ /* 0x001fe400078e0003 */
[----:B------:R-:W-:Y:S01]  /*23930*/  @!P0 IMAD.MOV.U32 R11, RZ, RZ, R6 ;  /* 0x000000ffff0b8224 */ /* 0x000fe200078e0006 */
[----:B-----5:R0:W-:Y:S04]  /*23940*/  STL [R1+0x11c4], R0 ;  /* 0x0011c40001007387 */ /* 0x0201e80000100800 */
[----:B------:R-:W5:Y:S04]  /*23950*/  LDL R9, [R1+0x6b4] ;  /* 0x0006b40001097983 */ /* 0x000f680000100800 */
[----:B------:R-:W3:Y:S04]  /*23960*/  LDL R8, [R1+0x6b8] ;  /* 0x0006b80001087983 */ /* 0x000ee80000100800 */
[----:B--2---:R1:W-:Y:S04]  /*23970*/  STL [R1+0x24], R2 ;  /* 0x0000240201007387 */ /* 0x0043e80000100800 */
[----:B0-----:R-:W2:Y:S04]  /*23980*/  LDL R0, [R1+0x6b0] ;  /* 0x0006b00001007983 */ /* 0x001ea80000100800 */
[----:B------:R-:W2:Y:S04]  /*23990*/  LDL R6, [R1+0x694] ;  /* 0x0006940001067983 */ /* 0x000ea80000100800 */
[----:B------:R-:W2:Y:S04]  /*239a0*/  LDL R3, [R1+0x698] ;  /* 0x0006980001037983 */ /* 0x000ea80000100800 */
[----:B-1----:R-:W2:Y:S01]  /*239b0*/  LDL R2, [R1+0x6ac] ;  /* 0x0006ac0001027983 */ /* 0x002ea20000100800 */
[----:B------:R-:W-:-:S06]  /*239c0*/  PRMT R13, RZ, 0x7610, R13 ;  /* 0x00007610ff0d7816 */ /* 0x000fcc000000000d */
[----:B------:R4:W2:Y:S02]  /*239d0*/  @!P0 LDG.E.U8 R13, desc[UR10][R10.64] ;  /* 0x0000000a0a0d8981 */ /* 0x0008a4000c1e1100 */
[----:B----4-:R-:W-:Y:S02]  /*239e0*/  @!P0 IMAD.MOV.U32 R10, RZ, RZ, R4 ;  /* 0x000000ffff0a8224 */ /* 0x010fe400078e0004 */
[----:B------:R-:W-:Y:S01]  /*239f0*/  @!P0 IMAD.MOV.U32 R11, RZ, RZ, R5 ;  /* 0x000000ffff0b8224 */ /* 0x000fe200078e0005 */
[----:B------:R-:W4:Y:S04]  /*23a00*/  LDL R4, [R1+0x690] ;  /* 0x0006900001047983 */ /* 0x000f280000100800 */
[----:B------:R-:W4:Y:S01]  /*23a10*/  LDL R5, [R1+0x68c] ;  /* 0x00068c0001057983 */ /* 0x000f220000100800 */
[----:B------:R-:W-:-:S02]  /*23a20*/  PRMT R12, RZ, 0x7610, R12 ;  /* 0x00007610ff0c7816 */ /* 0x000fc4000000000c */
[----:B------:R-:W-:-:S04]  /*23a30*/  PRMT R7, RZ, 0x7610, R7 ;  /* 0x00007610ff077816 */ /* 0x000fc80000000007 */
[----:B------:R5:W4:Y:S01]  /*23a40*/  @!P0 LDG.E.U8 R12, desc[UR10][R10.64] ;  /* 0x0000000a0a0c8981 */ /* 0x000b22000c1e1100 */
[----:B------:R-:W-:Y:S02]  /*23a50*/  PRMT R27, RZ, 0x7610, R27 ;  /* 0x00007610ff1b7816 */ /* 0x000fe4000000001b */
[----:B------:R-:W-:Y:S01]  /*23a60*/  PRMT R24, RZ, 0x7610, R24 ;  /* 0x00007610ff187816 */ /* 0x000fe20000000018 */
[----:B-----5:R-:W-:Y:S02]  /*23a70*/  @!P0 IMAD.MOV.U32 R11, RZ, RZ, R9 ;  /* 0x000000ffff0b8224 */ /* 0x020fe400078e0009 */
[----:B---3--:R-:W-:-:S05]  /*23a80*/  @!P0 IMAD.MOV.U32 R10, RZ, RZ, R8 ;  /* 0x000000ffff0a8224 */ /* 0x008fca00078e0008 */
[----:B------:R2:W3:Y:S02]  /*23a90*/  @!P0 LDG.E.U8 R7, desc[UR10][R10.64] ;  /* 0x0000000a0a078981 */ /* 0x0004e4000c1e1100 */
[----:B--2---:R-:W-:Y:S02]  /*23aa0*/  @!P0 IMAD.MOV.U32 R10, RZ, RZ, R0 ;  /* 0x000000ffff0a8224 */ /* 0x004fe400078e0000 */
[----:B------:R-:W2:Y:S01]  /*23ab0*/  LDL R0, [R1+0x678] ;  /* 0x0006780001007983 */ /* 0x000ea20000100800 */
[----:B------:R-:W-:-:S03]  /*23ac0*/  @!P0 IMAD.MOV.U32 R11, RZ, RZ, R2 ;  /* 0x000000ffff0b8224 */ /* 0x000fc600078e0002 */
[----:B------:R-:W5:Y:S04]  /*23ad0*/  LDL R2, [R1+0x674] ;  /* 0x0006740001027983 */ /* 0x000f680000100800 */
[----:B------:R0:W2:Y:S02]  /*23ae0*/  @!P0 LDG.E.U8 R27, desc[UR10][R10.64] ;  /* 0x0000000a0a1b8981 */ /* 0x0000a4000c1e1100 */
[----:B0-----:R-:W-:Y:S02]  /*23af0*/  @!P0 IMAD.MOV.U32 R10, RZ, RZ, R3 ;  /* 0x000000ffff0a8224 */ /* 0x001fe400078e0003 */
[----:B------:R-:W-:-:S05]  /*23b00*/  @!P0 IMAD.MOV.U32 R11, RZ, RZ, R6 ;  /* 0x000000ffff0b8224 */ /* 0x000fca00078e0006 */
[----:B------:R4:W3:Y:S01]  /*23b10*/  @!P0 LDG.E.U8 R24, desc[UR10][R10.64] ;  /* 0x0000000a0a188981 */ /* 0x0008e2000c1e1100 */
[----:B------:R-:W-:Y:S01]  /*23b20*/  PRMT R22, RZ, 0x7610, R22 ;  /* 0x00007610ff167816 */ /* 0x000fe20000000016 */
[----:B----4-:R-:W-:Y:S02]  /*23b30*/  @!P0 IMAD.MOV.U32 R10, RZ, RZ, R4 ;  /* 0x000000ffff0a8224 */ /* 0x010fe400078e0004 */
[----:B------:R-:W-:-:S05]  /*23b40*/  @!P0 IMAD.MOV.U32 R11, RZ, RZ, R5 ;  /* 0x000000ffff0b8224 */ /* 0x000fca00078e0005 */
[----:B------:R0:W4:Y:S01]  /*23b50*/  @!P0 LDG.E.U8 R22, desc[UR10][R10.64] ;  /* 0x0000000a0a168981 */ /* 0x000122000c1e1100 */
[----:B------:R-:W-:-:S03]  /*23b60*/  PRMT R20, RZ, 0x7610, R20 ;  /* 0x00007610ff147816 */ /* 0x000fc60000000014 */
[----:B--2---:R-:W-:Y:S04]  /*23b70*/  STL [R1+0x1130], R27 ;  /* 0x0011301b01007387 */ /* 0x004fe80000100800 */
[----:B------:R-:W2:Y:S04]  /*23b80*/  LDL R6, [R1+0x66c] ;  /* 0x00066c0001067983 */ /* 0x000ea80000100800 */
[----:B------:R-:W2:Y:S04]  /*23b90*/  LDL R3, [R1+0x670] ;  /* 0x0006700001037983 */ /* 0x000ea80000100800 */
[----:B---3--:R-:W-:Y:S04]  /*23ba0*/  STL [R1+0x1134], R24 ;  /* 0x0011341801007387 */ /* 0x008fe80000100800 */
[----:B------:R-:W3:Y:S04]  /*23bb0*/  LDL R8, [R1+0x654] ;  /* 0x0006540001087983 */ /* 0x000ee80000100800 */
[----:B------:R1:W-:Y:S01]  /*23bc0*/  STL [R1+0x4], R7 ;  /* 0x0000040701007387 */ /* 0x0003e20000100800 */
[----:B0-----:R-:W-:-:S02]  /*23bd0*/  @!P0 IMAD.MOV.U32 R10, RZ, RZ, R0 ;  /* 0x000000ffff0a8224 */ /* 0x001fc400078e0000 */
[----:B-----5:R-:W-:Y:S01]  /*23be0*/  @!P0 IMAD.MOV.U32 R11, RZ, RZ, R2 ;  /* 0x000000ffff0b8224 */ /* 0x020fe200078e0002 */
[----:B------:R-:W5:Y:S04]  /*23bf0*/  LDL R5, [R1+0x64c] ;  /* 0x00064c0001057983 */ /* 0x000f680000100800 */
[----:B------:R2:W5:Y:S04]  /*23c00*/  @!P0 LDG.E.U8 R20, desc[UR10][R10.64] ;  /* 0x0000000a0a148981 */ /* 0x000568000c1e1100 */
[----:B-1----:R-:W5:Y:S04]  /*23c10*/  LDL R7, [R1+0x658] ;  /* 0x0006580001077983 */ /* 0x002f680000100800 */
[----:B------:R-:W-:Y:S04]  /*23c20*/  STL [R1+0x20], R14 ;  /* 0x0000200e01007387 */ /* 0x000fe80000100800 */
[----:B------:R-:W5:Y:S04]  /*23c30*/  LDL R4, [R1+0x650] ;  /* 0x0006500001047983 */ /* 0x000f680000100800 */
[----:B----4-:R-:W-:Y:S04]  /*23c40*/  STL [R1+0x1138], R22 ;  /* 0x0011381601007387 */ /* 0x010fe80000100800 */
[----:B------:R0:W-:Y:S04]  /*23c50*/  STL [R1+0x1c], R13 ;  /* 0x00001c0d01007387 */ /* 0x0001e80000100800 */
[----:B------:R-:W4:Y:S04]  /*23c60*/  LDL R2, [R1+0x638] ;  /* 0x0006380001027983 */ /* 0x000f280000100800 */
[----:B------:R-:W4:Y:S01]  /*23c70*/  LDL R0, [R1+0xd90] ;  /* 0x000d900001007983 */ /* 0x000f220000100800 */
[----:B------:R-:W-:-:S02]  /*23c80*/  PRMT R18, RZ, 0x7610, R18 ;  /* 0x00007610ff127816 */ /* 0x000fc40000000012 */
[----:B------:R-:W-:Y:S01]  /*23c90*/  PRMT R16, RZ, 0x7610, R16 ;  /* 0x00007610ff107816 */ /* 0x000fe20000000010 */
[----:B--2---:R-:W-:Y:S02]  /*23ca0*/  @!P0 IMAD.MOV.U32 R11, RZ, RZ, R6 ;  /* 0x000000ffff0b8224 */ /* 0x004fe400078e0006 */
[----:B------:R-:W-:-:S05]  /*23cb0*/  @!P0 IMAD.MOV.U32 R10, RZ, RZ, R3 ;  /* 0x000000ffff0a8224 */ /* 0x000fca00078e0003 */
[----:B------:R3:W2:Y:S02]  /*23cc0*/  @!P0 LDG.E.U8 R18, desc[UR10][R10.64] ;  /* 0x0000000a0a128981 */ /* 0x0006a4000c1e1100 */
[----:B---3--:R-:W-:Y:S02]  /*23cd0*/  @!P0 IMAD.MOV.U32 R11, RZ, RZ, R8 ;  /* 0x000000ffff0b8224 */ /* 0x008fe400078e0008 */
[----:B-----5:R-:W-:-:S05]  /*23ce0*/  @!P0 IMAD.MOV.U32 R10, RZ, RZ, R7 ;  /* 0x000000ffff0a8224 */ /* 0x020fca00078e0007 */
[----:B------:R1:W3:Y:S04]  /*23cf0*/  @!P0 LDG.E.U8 R16, desc[UR10][R10.64] ;  /* 0x0000000a0a108981 */ /* 0x0002e8000c1e1100 */
[----:B------:R-:W-:Y:S04]  /*23d00*/  STL [R1+0x113c], R20 ;  /* 0x00113c1401007387 */ /* 0x000fe80000100800 */
[----:B------:R5:W-:Y:S01]  /*23d10*/  STL [R1+0x14], R12 ;  /* 0x0000140c01007387 */ /* 0x000be20000100800 */
[----:B0-----:R-:W-:-:S03]  /*23d20*/  @!P0 IMAD.MOV.U32 R13, RZ, RZ, R5 ;  /* 0x000000ffff0d8224 */ /* 0x001fc600078e0005 */
[----:B------:R-:W3:Y:S04]  /*23d30*/  LDL R6, [R1+0x634] ;  /* 0x0006340001067983 */ /* 0x000ee80000100800 */
[----:B------:R-:W3:Y:S01]  /*23d40*/  LDL R3, [R1+0xd98] ;  /* 0x000d980001037983 */ /* 0x000ee20000100800 */
[----:B-1----:R-:W-:Y:S01]  /*23d50*/  PRMT R10, RZ, 0x7610, R10 ;  /* 0x00007610ff0a7816 */ /* 0x002fe2000000000a */
[----:B-----5:R-:W-:Y:S01]  /*23d60*/  @!P0 IMAD.MOV.U32 R12, RZ, RZ, R4 ;  /* 0x000000ffff0c8224 */ /* 0x020fe200078e0004 */
[----:B------:R-:W-:-:S04]  /*23d70*/  PRMT R11, RZ, 0x7610, R11 ;  /* 0x00007610ff0b7816 */ /* 0x000fc8000000000b */
[----:B------:R4:W5:Y:S02]  /*23d80*/  @!P0 LDG.E.U8 R10, desc[UR10][R12.64] ;  /* 0x0000000a0c0a8981 */ /* 0x000964000c1e1100 */
[----:B----4-:R-:W-:Y:S02]  /*23d90*/  @!P0 IMAD.MOV.U32 R12, RZ, RZ, R0 ;  /* 0x000000ffff0c8224 */ /* 0x010fe400078e0000 */
[----:B------:R-:W-:-:S05]  /*23da0*/  @!P0 IMAD.MOV.U32 R13, RZ, RZ, R2 ;  /* 0x000000ffff0d8224 */ /* 0x000fca00078e0002 */
[----:B------:R0:W4:Y:S04]  /*23db0*/  @!P0 LDG.E.U8 R11, desc[UR10][R12.64] ;  /* 0x0000000a0c0b8981 */ /* 0x000128000c1e1100 */
[----:B--2---:R-:W-:Y:S04]  /*23dc0*/  STL [R1+0x1140], R18 ;  /* 0x0011401201007387 */ /* 0x004fe80000100800 */
[----:B---3--:R-:W-:Y:S04]  /*23dd0*/  STL [R1+0x1144], R16 ;  /* 0x0011441001007387 */ /* 0x008fe80000100800 */
[----:B------:R-:W2:Y:S04]  /*23de0*/  LDL R5, [R1+0x628] ;  /* 0x0006280001057983 */ /* 0x000ea80000100800 */
[----:B------:R-:W3:Y:S01]  /*23df0*/  LDL R4, [R1+0xdb0] ;  /* 0x000db00001047983 */ /* 0x000ee20000100800 */
[----:B0-----:R-:W-:Y:S01]  /*23e00*/  PRMT R12, RZ, 0x7610, R12 ;  /* 0x00007610ff0c7816 */ /* 0x001fe2000000000c */
[----:B------:R-:W-:-:S02]  /*23e10*/  @!P0 IMAD.MOV.U32 R14, RZ, RZ, R3 ;  /* 0x000000ffff0e8224 */ /* 0x000fc400078e0003 */
[----:B------:R-:W-:-:S05]  /*23e20*/  @!P0 IMAD.MOV.U32 R15, RZ, RZ, R6 ;  /* 0x000000ffff0f8224 */ /* 0x000fca00078e0006 */
[----:B------:R2:W3:Y:S04]  /*23e30*/  @!P0 LDG.E.U8 R12, desc[UR10][R14.64] ;  /* 0x0000000a0e0c8981 */ /* 0x0004e8000c1e1100 */
[----:B-----5:R0:W-:Y:S04]  /*23e40*/  STL [R1+0x1148], R10 ;  /* 0x0011480a01007387 */ /* 0x0201e80000100800 */
[----:B------:R-:W5:Y:S04]  /*23e50*/  LDL R2, [R1+0x624] ;  /* 0x0006240001027983 */ /* 0x000f680000100800 */
[----:B------:R-:W5:Y:S04]  /*23e60*/  LDL R0, [R1+0xdb8] ;  /* 0x000db80001007983 */ /* 0x000f680000100800 */
[----:B----4-:R-:W-:Y:S04]  /*23e70*/  STL [R1+0x114c], R11 ;  /* 0x00114c0b01007387 */ /* 0x010fe80000100800 */
[----:B0-----:R-:W4:Y:S04]  /*23e80*/  LDL R10, [R1+0xd94] ;  /* 0x000d9400010a7983 */ /* 0x001f280000100800 */
[----:B------:R-:W4:Y:S01]  /*23e90*/  LDL R9, [R1+0xdd0] ;  /* 0x000dd00001097983 */ /* 0x000f220000100800 */
[----:B------:R-:W-:-:S02]  /*23ea0*/  PRMT R13, RZ, 0x7610, R13 ;  /* 0x00007610ff0d7816 */ /* 0x000fc4000000000d */
[----:B------:R-:W-:Y:S02]  /*23eb0*/  PRMT R17, RZ, 0x7610, R17 ;  /* 0x00007610ff117816 */ /* 0x000fe40000000011 */
[----:B------:R-:W-:Y:S01]  /*23ec0*/  PRMT R19, RZ, 0x7610, R19 ;  /* 0x00007610ff137816 */ /* 0x000fe20000000013 */
[----:B------:R-:W4:Y:S01]  /*23ed0*/  LDL R3, [R1+0xdd8] ;  /* 0x000dd80001037983 */ /* 0x000f220000100800 */
[----:B--2---:R-:W-:Y:S02]  /*23ee0*/  @!P0 IMAD.MOV.U32 R15, RZ, RZ, R5 ;  /* 0x000000ffff0f8224 */ /* 0x004fe400078e0005 */
[----:B---3--:R-:W-:-:S05]  /*23ef0*/  @!P0 IMAD.MOV.U32 R14, RZ, RZ, R4 ;  /* 0x000000ffff0e8224 */ /* 0x008fca00078e0004 */
[----:B------:R5:W2:Y:S04]  /*23f00*/  @!P0 LDG.E.U8 R13, desc[UR10][R14.64] ;  /* 0x0000000a0e0d8981 */ /* 0x000aa8000c1e1100 */
[----:B------:R-:W-:Y:S04]  /*23f10*/  STL [R1+0x1150], R12 ;  /* 0x0011500c01007387 */ /* 0x000fe80000100800 */
[----:B------:R-:W3:Y:S04]  /*23f20*/  LDL R4, [R1+0xd9c] ;  /* 0x000d9c0001047983 */ /* 0x000ee80000100800 */
[----:B------:R-:W3:Y:S04]  /*23f30*/  LDL R8, [R1+0xdb4] ;  /* 0x000db40001087983 */ /* 0x000ee80000100800 */
[----:B------:R-:W3:Y:S01]  /*23f40*/  LDL R7, [R1+0xdf8] ;  /* 0x000df80001077983 */ /* 0x000ee20000100800 */
[----:B-----5:R-:W-:-:S02]  /*23f50*/  @!P0 IMAD.MOV.U32 R15, RZ, RZ, R2 ;  /* 0x000000ffff0f8224 */ /* 0x020fc400078e0002 */
[----:B------:R-:W-:-:S05]  /*23f60*/  @!P0 IMAD.MOV.U32 R14, RZ, RZ, R0 ;  /* 0x000000ffff0e8224 */ /* 0x000fca00078e0000 */
[----:B------:R4:W5:Y:S02]  /*23f70*/  @!P0 LDG.E.U8 R17, desc[UR10][R14.64] ;  /* 0x0000000a0e118981 */ /* 0x000964000c1e1100 */
[----:B----4-:R-:W-:Y:S02]  /*23f80*/  @!P0 IMAD.MOV.U32 R15, RZ, RZ, R10 ;  /* 0x000000ffff0f8224 */ /* 0x010fe400078e000a */
[----:B------:R-:W-:-:S05]  /*23f90*/  @!P0 IMAD.MOV.U32 R14, RZ, RZ, R9 ;  /* 0x000000ffff0e8224 */ /* 0x000fca00078e0009 */
[----:B------:R0:W4:Y:S02]  /*23fa0*/  @!P0 LDG.E.U8 R19, desc[UR10][R14.64] ;  /* 0x0000000a0e138981 */ /* 0x000124000c1e1100 */
[----:B0-----:R-:W-:Y:S02]  /*23fb0*/  @!P0 IMAD.MOV.U32 R14, RZ, RZ, R3 ;  /* 0x000000ffff0e8224 */ /* 0x001fe400078e0003 */
[----:B--2---:R-:W-:Y:S04]  /*23fc0*/  STL [R1+0x1154], R13 ;  /* 0x0011540d01007387 */ /* 0x004fe80000100800 */
[----:B------:R-:W2:Y:S04]  /*23fd0*/  LDL R6, [R1+0xdbc] ;  /* 0x000dbc0001067983 */ /* 0x000ea80000100800 */
[----:B------:R-:W2:Y:S04]  /*23fe0*/  LDL R5, [R1+0xdf4] ;  /* 0x000df40001057983 */ /* 0x000ea80000100800 */
[----:B------:R-:W2:Y:S04]  /*23ff0*/  LDL R2, [R1+0xdd4] ;  /* 0x000dd40001027983 */ /* 0x000ea80000100800 */
[----:B------:R-:W2:Y:S01]  /*24000*/  LDL R0, [R1+0xde8] ;  /* 0x000de80001007983 */ /* 0x000ea20000100800 */
[----:B---3--:R-:W-:-:S03]  /*24010*/  @!P0 IMAD.MOV.U32 R15, RZ, RZ, R4 ;  /* 0x000000ffff0f8224 */ /* 0x008fc600078e0004 */
[----:B-----5:R-:W-:Y:S04]  /*24020*/  STL [R1+0x1158], R17 ;  /* 0x0011581101007387 */ /* 0x020fe80000100800 */
[----:B----4-:R-:W-:Y:S04]  /*24030*/  STL [R1+0x115c], R19 ;  /* 0x00115c1301007387 */ /* 0x010fe80000100800 */
[----:B------:R-:W3:Y:S04]  /*24040*/  LDL R4, [R1+0xddc] ;  /* 0x000ddc0001047983 */ /* 0x000ee80000100800 */
[----:B------:R-:W4:Y:S01]  /*24050*/  LDL R3, [R1+0xde4] ;  /* 0x000de40001037983 */ /* 0x000f220000100800 */
[----:B------:R-:W-:-:S02]  /*24060*/  PRMT R21, RZ, 0x7610, R21 ;  /* 0x00007610ff157816 */ /* 0x000fc40000000015 */
[----:B------:R-:W-:-:S04]  /*24070*/  PRMT R23, RZ, 0x7610, R23 ;  /* 0x00007610ff177816 */ /* 0x000fc80000000017 */
[----:B------:R0:W5:Y:S01]  /*24080*/  @!P0 LDG.E.U8 R21, desc[UR10][R14.64] ;  /* 0x0000000a0e158981 */ /* 0x000162000c1e1100 */
[----:B------:R-:W-:Y:S01]  /*24090*/  PRMT R25, RZ, 0x7610, R25 ;  /* 0x00007610ff197816 */ /* 0x000fe20000000019 */
[----:B0-----:R-:W-:Y:S02]  /*240a0*/  @!P0 IMAD.MOV.U32 R14, RZ, RZ, R7 ;  /* 0x000000ffff0e8224 */ /* 0x001fe400078e0007 */
[----:B------:R-:W-:-:S05]  /*240b0*/  @!P0 IMAD.MOV.U32 R15, RZ, RZ, R8 ;  /* 0x000000ffff0f8224 */ /* 0x000fca00078e0008 */
[----:B------:R2:W5:Y:S02]  /*240c0*/  @!P0 LDG.E.U8 R23, desc[UR10][R14.64] ;  /* 0x0000000a0e178981 */ /* 0x000564000c1e1100 */
[----:B--2---:R-:W-:Y:S02]  /*240d0*/  @!P0 IMAD.MOV.U32 R15, RZ, RZ, R6 ;  /* 0x000000ffff0f8224 */ /* 0x004fe400078e0006 */
[----:B------:R-:W-:-:S05]  /*240e0*/  @!P0 IMAD.MOV.U32 R14, RZ, RZ, R5 ;  /* 0x000000ffff0e8224 */ /* 0x000fca00078e0005 */
[----:B------:R0:W2:Y:S01]  /*240f0*/  @!P0 LDG.E.U8 R25, desc[UR10][R14.64] ;  /* 0x0000000a0e198981 */ /* 0x0000a2000c1e1100 */
[----:B------:R-:W-:Y:S02]  /*24100*/  PRMT R26, RZ, 0x7610, R26 ;  /* 0x00007610ff1a7816 */ /* 0x000fe4000000001a */
[----:B------:R-:W-:Y:S01]  /*24110*/  PRMT R28, RZ, 0x7610, R28 ;  /* 0x00007610ff1c7816 */ /* 0x000fe2000000001c */
[----:B0-----:R-:W-:Y:S02]  /*24120*/  @!P0 IMAD.MOV.U32 R14, RZ, RZ, R0 ;  /* 0x000000ffff0e8224 */ /* 0x001fe400078e0000 */
[----:B------:R-:W-:-:S05]  /*24130*/  @!P0 IMAD.MOV.U32 R15, RZ, RZ, R2 ;  /* 0x000000ffff0f8224 */ /* 0x000fca00078e0002 */
[----:B------:R3:W2:Y:S02]  /*24140*/  @!P0 LDG.E.U8 R26, desc[UR10][R14.64] ;  /* 0x0000000a0e1a8981 */ /* 0x0006a4000c1e1100 */
[----:B---3--:R-:W-:Y:S02]  /*24150*/  @!P0 IMAD.MOV.U32 R15, RZ, RZ, R4 ;  /* 0x000000ffff0f8224 */ /* 0x008fe400078e0004 */
[----:B----4-:R-:W-:-:S05]  /*24160*/  @!P0 IMAD.MOV.U32 R14, RZ, RZ, R3 ;  /* 0x000000ffff0e8224 */ /* 0x010fca00078e0003 */
[----:B------:R-:W3:Y:S04]  /*24170*/  @!P0 LDG.E.U8 R28, desc[UR10][R14.64] ;  /* 0x0000000a0e1c8981 */ /* 0x000ee8000c1e1100 */
[----:B-----5:R-:W-:Y:S04]  /*24180*/  STL [R1+0x1160], R21 ;  /* 0x0011601501007387 */ /* 0x020fe80000100800 */
[----:B------:R-:W-:Y:S01]  /*24190*/  STL [R1+0x1164], R23 ;  /* 0x0011641701007387 */ /* 0x000fe20000100800 */
[----:B------:R-:W0:Y:S01]  /*241a0*/  S2R R9, SR_TID.X ;  /* 0x0000000000097919 */ /* 0x000e220000002100 */
[----:B------:R-:W1:Y:S01]  /*241b0*/  S2R R29, SR_TID.X ;  /* 0x00000000001d7919 */ /* 0x000e620000002100 */
[----:B0-----:R-:W-:Y:S01]  /*241c0*/  SHF.R.U32.HI R0, RZ, 0x2, R9 ;  /* 0x00000002ff007819 */ /* 0x001fe20000011609 */
[----:B------:R-:W-:Y:S01]  /*241d0*/  IMAD.SHL.U32 R2, R9, 0x40, RZ ;  /* 0x0000004009027824 */ /* 0x000fe200078e00ff */
[----:B-1----:R-:W-:-:S02]  /*241e0*/  SHF.R.S32.HI R29, RZ, 0x1, R29 ;  /* 0x00000001ff1d7819 */ /* 0x002fc4000001141d */
[----:B------:R-:W-:Y:S02]  /*241f0*/  SGXT.U32 R0, R0, 0x3 ;  /* 0x000000030000781a */ /* 0x000fe40000000000 */
[----:B------:R-:W-:Y:S02]  /*24200*/  SGXT R29, R29, 0x1 ;  /* 0x000000011d1d781a */ /* 0x000fe40000000200 */
[----:B------:R-:W-:Y:S01]  /*24210*/  LOP3.LUT R0, R0, 0x40, R2, 0xf8, !PT ;  /* 0x0000004000007812 */ /* 0x000fe200078ef802 */
[----:B--2---:R0:W-:Y:S04]  /*24220*/  STL [R1+0x1168], R25 ;  /* 0x0011681901007387 */ /* 0x0041e80000100800 */
[----:B0-----:R-:W2:Y:S01]  /*24230*/  LDL R25, [R1+0xe40] ;  /* 0x000e400001197983 */ /* 0x001ea20000100800 */
[----:B------:R-:W-:-:S05]  /*24240*/  LOP3.LUT R0, R0, 0x88, R29, 0xf8, !PT ;  /* 0x0000008800007812 */ /* 0x000fca00078ef81d */
[----:B------:R-:W0:Y:S04]  /*24250*/  LDS.U8 R3, [R0+UR6] ;  /* 0x0000000600037984 */ /* 0x000e280008000000 */
[----:B------:R-:W1:Y:S04]  /*24260*/  LDS.U8 R2, [R0+UR6+0x10] ;  /* 0x0000100600027984 */ /* 0x000e680008000000 */
[----:B------:R-:W-:Y:S04]  /*24270*/  STL [R1+0x116c], R26 ;  /* 0x00116c1a01007387 */ /* 0x000fe80000100800 */
[----:B------:R-:W4:Y:S04]  /*24280*/  LDS.U8 R4, [R0+UR6+0x20] ;  /* 0x0000200600047984 */ /* 0x000f280008000000 */
[----:B---3--:R-:W-:Y:S04]  /*24290*/  STL [R1+0x1170], R28 ;  /* 0x0011701c01007387 */ /* 0x008fe80000100800 */
[----:B0-----:R-:W-:Y:S04]  /*242a0*/  STL [R1+0x18], R3 ;  /* 0x0000180301007387 */ /* 0x001fe80000100800 */
[----:B------:R-:W0:Y:S04]  /*242b0*/  LDS.U8 R3, [R0+UR6+0x30] ;  /* 0x0000300600037984 */ /* 0x000e280008000000 */
[----:B-1----:R-:W-:Y:S04]  /*242c0*/  STL [R1+0x10], R2 ;  /* 0x0000100201007387 */ /* 0x002fe80000100800 */
[----:B------:R-:W1:Y:S04]  /*242d0*/  LDS.U8 R2, [R0+UR6+0x100] ;  /* 0x0001000600027984 */ /* 0x000e680008000000 */
[----:B----4-:R-:W-:Y:S04]  /*242e0*/  STL [R1+0xe04], R4 ;  /* 0x000e040401007387 */ /* 0x010fe80000100800 */
[----:B------:R-:W3:Y:S04]  /*242f0*/  LDS.U8 R4, [R0+UR6+0x110] ;  /* 0x0001100600047984 */ /* 0x000ee80008000000 */
[----:B0-----:R-:W-:Y:S04]  /*24300*/  STL [R1+0xe00], R3 ;  /* 0x000e000301007387 */ /* 0x001fe80000100800 */
[----:B------:R-:W0:Y:S04]  /*24310*/  LDS.U8 R3, [R0+UR6+0x120] ;  /* 0x0001200600037984 */ /* 0x000e280008000000 */
[----:B-1----:R-:W-:Y:S04]  /*24320*/  STL [R1+0xc], R2 ;  /* 0x00000c0201007387 */ /* 0x002fe80000100800 */
[----:B------:R-:W1:Y:S04]  /*24330*/  LDS.U8 R2, [R0+UR6+0x130] ;  /* 0x0001300600027984 */ /* 0x000e680008000000 */
[----:B---3--:R-:W-:Y:S04]  /*24340*/  STL [R1+0x8], R4 ;  /* 0x0000080401007387 */ /* 0x008fe80000100800 */
[----:B0-----:R-:W-:Y:S04]  /*24350*/  STL [R1+0xe0c], R3 ;  /* 0x000e0c0301007387 */ /* 0x001fe80000100800 */
[----:B-1----:R-:W-:Y:S04]  /*24360*/  STL [R1+0xe08], R2 ;  /* 0x000e080201007387 */ /* 0x002fe80000100800 */
[----:B--2---:R-:W0:Y:S04]  /*24370*/  LDS.U8 R29, [R25+UR6+0x10] ;  /* 0x00001006191d7984 */ /* 0x004e280008000000 */
[----:B------:R-:W1:Y:S04]  /*24380*/  LDS.U8 R0, [R25+UR6] ;  /* 0x0000000619007984 */ /* 0x000e680008000000 */
[----:B------:R-:W2:Y:S04]  /*24390*/  LDS.U8 R2, [R25+UR6+0x20] ;  /* 0x0000200619027984 */ /* 0x000ea80008000000 */
[----:B------:R-:W-:Y:S04]  /*243a0*/  LDS.U8 R15, [R25+UR6+0x100] ;  /* 0x00010006190f7984 */ /* 0x000fe80008000000 */
[----:B------:R-:W-:Y:S04]  /*243b0*/  LDS.U8 R14, [R25+UR6+0x110] ;  /* 0x00011006190e7984 */ /* 0x000fe80008000000 */
[----:B0-----:R-:W-:Y:S04]  /*243c0*/  STL [R1+0x1174], R29 ;  /* 0x0011741d01007387 */ /* 0x001fe80000100800 */
[----:B-1----:R-:W-:Y:S04]  /*243d0*/  STL [R1], R0 ;  /* 0x0000000001007387 */ /* 0x002fe80000100800 */
[----:B------:R-:W0:Y:S04]  /*243e0*/  LDS.U8 R0, [R25+UR6+0x30] ;  /* 0x0000300619007984 */ /* 0x000e280008000000 */
[----:B------:R-:W3:Y:S04]  /*243f0*/  LDL.LU R23, [R1+0x5bc] ;  /* 0x0005bc0001177983 */ /* 0x000ee80000300800 */
[----:B--2---:R-:W-:Y:S04]  /*24400*/  STL [R1+0xe14], R2 ;  /* 0x000e140201007387 */ /* 0x004fe80000100800 */
[----:B------:R-:W2:Y:S04]  /*24410*/  LDL.LU R21, [R1+0x5b8] ;  /* 0x0005b80001157983 */ /* 0x000ea80000300800 */
[----:B0-----:R0:W-:Y:S04]  /*24420*/  STL [R1+0xe10], R0 ;  /* 0x000e100001007387 */ /* 0x0011e80000100800 */
[----:B------:R-:W4:Y:S04]  /*24430*/  LDL.LU R19, [R1+0x5ac] ;  /* 0x0005ac0001137983 */ /* 0x000f280000300800 */
[----:B------:R-:W5:Y:S04]  /*24440*/  LDL.LU R17, [R1+0x5a8] ;  /* 0x0005a80001117983 */ /* 0x000f680000300800 */
        /* <DEDUP_REMOVED lines=13> */
[----:B0-----:R-:W5:Y:S04]  /*24520*/  LDL.LU R0, [R1+0x538] ;  /* 0x0005380001007983 */ /* 0x001f680000300800 */
[----:B------:R-:W5:Y:S04]  /*24530*/  LDL.LU R2, [R1+0x52c] ;  /* 0x00052c0001027983 */ /* 0x000f680000300800 */
[----:B------:R-:W5:Y:S04]  /*24540*/  LDL.LU R3, [R1+0x528] ;  /* 0x0005280001037983 */ /* 0x000f680000300800 */
[----:B------:R-:W5:Y:S04]  /*24550*/  LDL.LU R7, [R1+0x51c] ;  /* 0x00051c0001077983 */ /* 0x000f680000300800 */
[----:B------:R-:W5:Y:S04]  /*24560*/  LDL.LU R8, [R1+0x518] ;  /* 0x0005180001087983 */ /* 0x000f680000300800 */
[----:B------:R-:W5:Y:S01]  /*24570*/  LDL.LU R9, [R1+0x50c] ;  /* 0x00050c0001097983 */ /* 0x000f620000300800 */
[----:B------:R-:W0:Y:S03]  /*24580*/  S2R R26, SR_TID.X ;  /* 0x00000000001a7919 */ /* 0x000e260000002100 */
[----:B------:R0:W-:Y:S04]  /*24590*/  STL [R1+0x1178], R15 ;  /* 0x0011780f01007387 */ /* 0x0001e80000100800 */
[----:B------:R-:W-:Y:S04]  /*245a0*/  STL [R1+0x117c], R14 ;  /* 0x00117c0e01007387 */ /* 0x000fe80000100800 */
[----:B------:R-:W-:Y:S01]  /*245b0*/  LDS.U8 R14, [R25+UR6+0x130] ;  /* 0x00013006190e7984 */ /* 0x000fe20008000000 */
[----:B0-----:R-:W-:-:S03]  /*245c0*/  LOP3.LUT R15, R26, 0x3f, RZ, 0xc0, !PT ;  /* 0x0000003f1a0f7812 */ /* 0x001fc600078ec0ff */
[----:B------:R-:W0:Y:S01]  /*245d0*/  LDS.U8 R26, [R25+UR6+0x120] ;  /* 0x00012006191a7984 */ /* 0x000e220008000000 */
[----:B------:R-:W-:Y:S06]  /*245e0*/  BAR.SYNC.DEFER_BLOCKING 0x0 ;  /* 0x0000000000007b1d */ /* 0x000fec0000010000 */
[----:B0-----:R-:W-:Y:S04]  /*245f0*/  STL [R1+0xe1c], R26 ;  /* 0x000e1c1a01007387 */ /* 0x001fe80000100800 */
[----:B------:R-:W-:Y:S04]  /*24600*/  STL [R1+0xe18], R14 ;  /* 0x000e180e01007387 */ /* 0x000fe80000100800 */
[----:B---3--:R-:W-:Y:S04]  /*24610*/  STS.U8 [R15+UR6], R23 ;  /* 0x000000170f007988 */ /* 0x008fe80008000006 */
[----:B--2---:R-:W-:Y:S04]  /*24620*/  STS.U8 [R15+UR6+0x40], R21 ;  /* 0x000040150f007988 */ /* 0x004fe80008000006 */
[----:B----4-:R-:W-:Y:S04]  /*24630*/  STS.U8 [R15+UR6+0x100], R19 ;  /* 0x000100130f007988 */ /* 0x010fe80008000006 */
[----:B-----5:R-:W-:Y:S04]  /*24640*/  STS.U8 [R15+UR6+0x140], R17 ;  /* 0x000140110f007988 */ /* 0x020fe80008000006 */
[----:B------:R-:W-:Y:S04]  /*24650*/  STS.U8 [R15+UR6+0x200], R13 ;  /* 0x0002000d0f007988 */ /* 0x000fe80008000006 */
[----:B------:R-:W-:Y:S04]  /*24660*/  STS.U8 [R15+UR6+0x240], R12 ;  /* 0x0002400c0f007988 */ /* 0x000fe80008000006 */
[----:B------:R-:W-:Y:S04]  /*24670*/  STS.U8 [R15+UR6+0x300], R11 ;  /* 0x0003000b0f007988 */ /* 0x000fe80008000006 */
[----:B------:R-:W-:Y:S04]  /*24680*/  STS.U8 [R15+UR6+0x340], R10 ;  /* 0x0003400a0f007988 */ /* 0x000fe80008000006 */
[----:B------:R-:W-:Y:S04]  /*24690*/  STS.U8 [R15+UR6+0x400], R16 ;  /* 0x000400100f007988 */ /* 0x000fe80008000006 */
[----:B------:R-:W-:Y:S04]  /*246a0*/  STS.U8 [R15+UR6+0x440], R18 ;  /* 0x000440120f007988 */ /* 0x000fe80008000006 */
[----:B------:R0:W-:Y:S04]  /*246b0*/  STS.U8 [R15+UR6+0x500], R4 ;  /* 0x000500040f007988 */ /* 0x0001e80008000006 */
[----:B------:R1:W-:Y:S04]  /*246c0*/  STS.U8 [R15+UR6+0x540], R5 ;  /* 0x000540050f007988 */ /* 0x0003e80008000006 */
[----:B------:R2:W-:Y:S04]  /*246d0*/  STS.U8 [R15+UR6+0x600], R6 ;  /* 0x000600060f007988 */ /* 0x0005e80008000006 */
[----:B0-----:R-:W3:Y:S04]  /*246e0*/  LDL.LU R4, [R1+0x508] ;  /* 0x0005080001047983 */ /* 0x001ee80000300800 */
[----:B-1----:R-:W4:Y:S04]  /*246f0*/  LDL.LU R5, [R1+0x4fc] ;  /* 0x0004fc0001057983 */ /* 0x002f280000300800 */
[----:B--2---:R-:W2:Y:S04]  /*24700*/  LDL.LU R6, [R1+0x4f8] ;  /* 0x0004f80001067983 */ /* 0x004ea80000300800 */
[----:B------:R-:W5:Y:S04]  /*24710*/  LDL.LU R14, [R1+0x4ec] ;  /* 0x0004ec00010e7983 */ /* 0x000f680000300800 */
[----:B------:R-:W5:Y:S04]  /*24720*/  LDL.LU R29, [R1+0x4e8] ;  /* 0x0004e800011d7983 */ /* 0x000f680000300800 */
[----:B------:R-:W5:Y:S04]  /*24730*/  LDL.LU R28, [R1+0x4dc] ;  /* 0x0004dc00011c7983 */ /* 0x000f680000300800 */
[----:B------:R-:W5:Y:S04]  /*24740*/  LDL.LU R26, [R1+0x4d8] ;  /* 0x0004d800011a7983 */ /* 0x000f680000300800 */
[----:B------:R-:W5:Y:S04]  /*24750*/  LDL.LU R25, [R1+0x4cc] ;  /* 0x0004cc0001197983 */ /* 0x000f680000300800 */
[----:B------:R-:W5:Y:S04]  /*24760*/  LDL.LU R23, [R1+0x4c8] ;  /* 0x0004c80001177983 */ /* 0x000f680000300800 */
[----:B------:R-:W5:Y:S04]  /*24770*/  LDL.LU R21, [R1+0x4bc] ;  /* 0x0004bc0001157983 */ /* 0x000f680000300800 */
[----:B------:R-:W-:Y:S04]  /*24780*/  STS.U8 [R15+UR6+0x640], R20 ;  /* 0x000640140f007988 */ /* 0x000fe80008000006 */
        /* <DEDUP_REMOVED lines=13> */
[----:B------:R0:W-:Y:S04]  /*24860*/  STS.U8 [R15+UR6+0xa00], R7 ;  /* 0x000a00070f007988 */ /* 0x0001e80008000006 */
[----:B------:R-:W5:Y:S04]  /*24870*/  LDL.LU R18, [R1+0x47c] ;  /* 0x00047c0001127983 */ /* 0x000f680000300800 */
[----:B0-----:R-:W5:Y:S04]  /*24880*/  LDL.LU R7, [R1+0x478] ;  /* 0x0004780001077983 */ /* 0x001f680000300800 */
[----:B------:R0:W-:Y:S04]  /*24890*/  STS.U8 [R15+UR6+0xa40], R8 ;  /* 0x000a40080f007988 */ /* 0x0001e80008000006 */
[----:B------:R1:W-:Y:S04]  /*248a0*/  STS.U8 [R15+UR6+0xb00], R9 ;  /* 0x000b00090f007988 */ /* 0x0003e80008000006 */
[----:B0-----:R-:W5:Y:S04]  /*248b0*/  LDL.LU R8, [R1+0x46c] ;  /* 0x00046c0001087983 */ /* 0x001f680000300800 */
[----:B-1----:R-:W5:Y:S04]  /*248c0*/  LDL.LU R9, [R1+0x468] ;  /* 0x0004680001097983 */ /* 0x002f680000300800 */
[----:B------:R-:W5:Y:S04]  /*248d0*/  LDL.LU R20, [R1+0x45c] ;  /* 0x00045c0001147983 */ /* 0x000f680000300800 */
[----:B------:R-:W5:Y:S04]  /*248e0*/  LDL.LU R22, [R1+0x458] ;  /* 0x0004580001167983 */ /* 0x000f680000300800 */
[----:B------:R-:W5:Y:S04]  /*248f0*/  LDL.LU R24, [R1+0x44c] ;  /* 0x00044c0001187983 */ /* 0x000f680000300800 */
[----:B------:R-:W5:Y:S04]  /*24900*/  LDL.LU R27, [R1+0x448] ;  /* 0x00044800011b7983 */ /* 0x000f680000300800 */
[----:B------:R-:W5:Y:S04]  /*24910*/  LDL.LU R0, [R1+0x43c] ;  /* 0x00043c0001007983 */ /* 0x000f680000300800 */
[----:B------:R-:W5:Y:S04]  /*24920*/  LDL.LU R2, [R1+0x438] ;  /* 0x0004380001027983 */ /* 0x000f680000300800 */
[----:B------:R-:W5:Y:S04]  /*24930*/  LDL.LU R3, [R1+0x42c] ;  /* 0x00042c0001037983 */ /* 0x000f680000300800 */
[----:B---3--:R0:W-:Y:S04]  /*24940*/  STS.U8 [R15+UR6+0xb40], R4 ;  /* 0x000b40040f007988 */ /* 0x0081e80008000006 */
[----:B----4-:R1:W-:Y:S04]  /*24950*/  STS.U8 [R15+UR6+0xc00], R5 ;  /* 0x000c00050f007988 */ /* 0x0103e80008000006 */
[----:B--2---:R2:W-:Y:S04]  /*24960*/  STS.U8 [R15+UR6+0xc40], R6 ;  /* 0x000c40060f007988 */ /* 0x0045e80008000006 */
[----:B-----5:R-:W-:Y:S04]  /*24970*/  STS.U8 [R15+UR6+0xd00], R14 ;  /* 0x000d000e0f007988 */ /* 0x020fe80008000006 */
[----:B------:R-:W-:Y:S04]  /*24980*/  STS.U8 [R15+UR6+0xd40], R29 ;  /* 0x000d401d0f007988 */ /* 0x000fe80008000006 */
[----:B------:R-:W-:Y:S04]  /*24990*/  STS.U8 [R15+UR6+0xe00], R28 ;  /* 0x000e001c0f007988 */ /* 0x000fe80008000006 */
[----:B------:R-:W-:Y:S04]  /*249a0*/  STS.U8 [R15+UR6+0xe40], R26 ;  /* 0x000e401a0f007988 */ /* 0x000fe80008000006 */
[----:B------:R-:W-:Y:S04]  /*249b0*/  STS.U8 [R15+UR6+0xf00], R25 ;  /* 0x000f00190f007988 */ /* 0x000fe80008000006 */
[----:B------:R-:W-:Y:S04]  /*249c0*/  STS.U8 [R15+UR6+0xf40], R23 ;  /* 0x000f40170f007988 */ /* 0x000fe80008000006 */
[----:B------:R-:W-:Y:S04]  /*249d0*/  STS.U8 [R15+UR6+0x1000], R21 ;  /* 0x001000150f007988 */ /* 0x000fe80008000006 */
[----:B------:R-:W-:Y:S04]  /*249e0*/  STS.U8 [R15+UR6+0x1040], R19 ;  /* 0x001040130f007988 */ /* 0x000fe80008000006 */
[----:B0-----:R-:W3:Y:S04]  /*249f0*/  LDL.LU R4, [R1+0x428] ;  /* 0x0004280001047983 */ /* 0x001ee80000300800 */
[----:B------:R-:W-:Y:S04]  /*24a00*/  STS.U8 [R15+UR6+0x1100], R17 ;  /* 0x001100110f007988 */ /* 0x000fe80008000006 */
[----:B------:R-:W-:Y:S04]  /*24a10*/  STS.U8 [R15+UR6+0x1140], R13 ;  /* 0x0011400d0f007988 */ /* 0x000fe80008000006 */
[----:B-1----:R-:W4:Y:S04]  /*24a20*/  LDL.LU R5, [R1+0x41c] ;  /* 0x00041c0001057983 */ /* 0x002f280000300800 */
[----:B--2---:R-:W2:Y:S04]  /*24a30*/  LDL.LU R6, [R1+0x418] ;  /* 0x0004180001067983 */ /* 0x004ea80000300800 */
[----:B------:R-:W-:Y:S04]  /*24a40*/  STS.U8 [R15+UR6+0x1200], R12 ;  /* 0x0012000c0f007988 */ /* 0x000fe80008000006 */
[----:B------:R-:W-:Y:S04]  /*24a50*/  STS.U8 [R15+UR6+0x1240], R11 ;  /* 0x0012400b0f007988 */ /* 0x000fe80008000006 */
[----:B------:R-:W-:Y:S04]  /*24a60*/  STS.U8 [R15+UR6+0x1300], R10 ;  /* 0x0013000a0f007988 */ /* 0x000fe80008000006 */
[----:B------:R-:W-:Y:S04]  /*24a70*/  STS.U8 [R15+UR6+0x1340], R16 ;  /* 0x001340100f007988 */ /* 0x000fe80008000006 */
[----:B------:R-:W-:Y:S04]  /*24a80*/  STS.U8 [R15+UR6+0x1400], R18 ;  /* 0x001400120f007988 */ /* 0x000fe80008000006 */
[----:B------:R0:W-:Y:S04]  /*24a90*/  STS.U8 [R15+UR6+0x1440], R7 ;  /* 0x001440070f007988 */ /* 0x0001e80008000006 */
        /* <DEDUP_REMOVED lines=20> */
[----:B------:R0:W-:Y:S04]  /*24be0*/  STS.U8 [R15+UR6+0x1640], R22 ;  /* 0x001640160f007988 */ /* 0x0001e80008000006 */
[----:B------:R-:W5:Y:S04]  /*24bf0*/  LDL.LU R18, [R1+0x388] ;  /* 0x0003880001127983 */ /* 0x000f680000300800 */
[----:B------:R1:W-:Y:S04]  /*24c00*/  STS.U8 [R15+UR6+0x1700], R24 ;  /* 0x001700180f007988 */ /* 0x0003e80008000006 */
[----:B------:R0:W-:Y:S04]  /*24c10*/  STS.U8 [R15+UR6+0x1740], R27 ;  /* 0x0017401b0f007988 */ /* 0x0001e80008000006 */
[----:B------:R1:W-:Y:S04]  /*24c20*/  STS.U8 [R15+UR6+0x1800], R0 ;  /* 0x001800000f007988 */ /* 0x0003e80008000006 */
[----:B------:R1:W-:Y:S04]  /*24c30*/  STS.U8 [R15+UR6+0x1840], R2 ;  /* 0x001840020f007988 */ /* 0x0003e80008000006 */
[----:B0-----:R-:W5:Y:S04]  /*24c40*/  LDL.LU R22, [R1+0x37c] ;  /* 0x00037c0001167983 */ /* 0x001f680000300800 */
[----:B-1----:R-:W5:Y:S04]  /*24c50*/  LDL.LU R24, [R1+0x378] ;  /* 0x0003780001187983 */ /* 0x002f680000300800 */
[----:B------:R-:W5:Y:S04]  /*24c60*/  LDL.LU R27, [R1+0x36c] ;  /* 0x00036c00011b7983 */ /* 0x000f680000300800 */
[----:B------:R-:W5:Y:S04]  /*24c70*/  LDL.LU R20, [R1+0x368] ;  /* 0x0003680001147983 */ /* 0x000f680000300800 */
[----:B------:R-:W5:Y:S04]  /*24c80*/  LDL.LU R0, [R1+0x35c] ;  /* 0x00035c0001007983 */ /* 0x000f680000300800 */
[----:B------:R0:W-:Y:S04]  /*24c90*/  STS.U8 [R15+UR6+0x1900], R3 ;  /* 0x001900030f007988 */ /* 0x0001e80008000006 */
[----:B------:R-:W5:Y:S04]  /*24ca0*/  LDL.LU R2, [R1+0x358] ;  /* 0x0003580001027983 */ /* 0x000f680000300800 */
[----:B0-----:R-:W5:Y:S04]  /*24cb0*/  LDL.LU R3, [R1+0x34c] ;  /* 0x00034c0001037983 */ /* 0x001f680000300800 */
[----:B---3--:R0:W-:Y:S04]  /*24cc0*/  STS.U8 [R15+UR6+0x1940], R4 ;  /* 0x001940040f007988 */ /* 0x0081e80008000006 */
[----:B----4-:R1:W-:Y:S04]  /*24cd0*/  STS.U8 [R15+UR6+0x1a00], R5 ;  /* 0x001a00050f007988 */ /* 0x0103e80008000006 */
[----:B--2---:R2:W-:Y:S04]  /*24ce0*/  STS.U8 [R15+UR6+0x1a40], R6 ;  /* 0x001a40060f007988 */ /* 0x0045e80008000006 */
[----:B0-----:R-:W3:Y:S04]  /*24cf0*/  LDL.LU R4, [R1+0x348] ;  /* 0x0003480001047983 */ /* 0x001ee80000300800 */
[----:B-1----:R-:W4:Y:S04]  /*24d00*/  LDL.LU R5, [R1+0x338] ;  /* 0x0003380001057983 */ /* 0x002f280000300800 */
[----:B--2---:R-:W2:Y:S04]  /*24d10*/  LDL.LU R6, [R1+0x334] ;  /* 0x0003340001067983 */ /* 0x004ea80000300800 */
[----:B-----5:R0:W-:Y:S04]  /*24d20*/  STS.U8 [R15+UR6+0x1b00], R7 ;  /* 0x001b00070f007988 */ /* 0x0201e80008000006 */
[----:B0-----:R-:W5:Y:S04]  /*24d30*/  LDL.LU R7, [R1+0x328] ;  /* 0x0003280001077983 */ /* 0x001f680000300800 */
[----:B------:R0:W-:Y:S04]  /*24d40*/  STS.U8 [R15+UR6+0x1b40], R8 ;  /* 0x001b40080f007988 */ /* 0x0001e80008000006 */
[----:B------:R1:W-:Y:S04]  /*24d50*/  STS.U8 [R15+UR6+0x1c00], R9 ;  /* 0x001c00090f007988 */ /* 0x0003e80008000006 */
[----:B0-----:R-:W5:Y:S04]  /*24d60*/  LDL.LU R8, [R1+0x324] ;  /* 0x0003240001087983 */ /* 0x001f680000300800 */
[----:B-1----:R-:W5:Y:S04]  /*24d70*/  LDL.LU R9, [R1+0x318] ;  /* 0x0003180001097983 */ /* 0x002f680000300800 */
[----:B------:R-:W-:Y:S04]  /*24d80*/  STS.U8 [R15+UR6+0x1c40], R14 ;  /* 0x001c400e0f007988 */ /* 0x000fe80008000006 */
        /* <DEDUP_REMOVED lines=17> */
[----:B------:R-:W-:Y:S04]  /*24ea0*/  STS.U8 [R15+UR6+0x2540], R20 ;  /* 0x002540140f007988 */ /* 0x000fe80008000006 */
[----:B------:R0:W-:Y:S04]  /*24eb0*/  STS.U8 [R15+UR6+0x2600], R0 ;  /* 0x002600000f007988 */ /* 0x0001e80008000006 */
[----:B------:R1:W-:Y:S04]  /*24ec0*/  STS.U8 [R15+UR6+0x2640], R2 ;  /* 0x002640020f007988 */ /* 0x0003e80008000006 */
[----:B0-----:R-:W5:Y:S04]  /*24ed0*/  LDL.LU R22, [R1+0x314] ;  /* 0x0003140001167983 */ /* 0x001f680000300800 */
[----:B-1----:R-:W5:Y:S04]  /*24ee0*/  LDL.LU R24, [R1+0x308] ;  /* 0x0003080001187983 */ /* 0x002f680000300800 */
        /* <DEDUP_REMOVED lines=21> */
[----:B------:R0:W-:Y:S04]  /*25040*/  STS.U8 [R15+UR6+0x2940], R8 ;  /* 0x002940080f007988 */ /* 0x0001e80008000006 */
[----:B------:R-:W5:Y:S04]  /*25050*/  LDL.LU R17, [R1+0x74] ;  /* 0x0000740001117983 */ /* 0x000f680000300800 */
        /* <DEDUP_REMOVED lines=38> */
[----:B0-----:R-:W5:Y:S04]  /*252c0*/  LDL.LU R7, [R1+0x11ac] ;  /* 0x0011ac0001077983 */ /* 0x001f680000300800 */
[----:B------:R0:W-:Y:S04]  /*252d0*/  STS.U8 [R15+UR6+0x3400], R8 ;  /* 0x003400080f007988 */ /* 0x0001e80008000006 */
[----:B------:R1:W-:Y:S04]  /*252e0*/  STS.U8 [R15+UR6+0x3440], R9 ;  /* 0x003440090f007988 */ /* 0x0003e80008000006 */
[----:B0-----:R-:W2:Y:S04]  /*252f0*/  LDL.LU R8, [R1+0x30] ;  /* 0x0000300001087983 */ /* 0x001ea80000300800 */
[----:B-1----:R-:W3:Y:S04]  /*25300*/  LDL.LU R9, [R1+0x2c] ;  /* 0x00002c0001097983 */ /* 0x002ee80000300800 */
[----:B------:R-:W4:Y:S04]  /*25310*/  LDL.LU R14, [R1+0x28] ;  /* 0x00002800010e7983 */ /* 0x000f280000300800 */
[----:B------:R-:W4:Y:S04]  /*25320*/  LDL.LU R29, [R1+0x5b4] ;  /* 0x0005b400011d7983 */ /* 0x000f280000300800 */
[----:B------:R-:W4:Y:S04]  /*25330*/  LDL.LU R28, [R1+0x5b0] ;  /* 0x0005b000011c7983 */ /* 0x000f280000300800 */
        /* <DEDUP_REMOVED lines=22> */
[----:B0-----:R-:W5:Y:S04]  /*254a0*/  LDL.LU R20, [R1+0x544] ;  /* 0x0005440001147983 */ /* 0x001f680000300800 */
[----:B-1----:R-:W5:Y:S04]  /*254b0*/  LDL.LU R22, [R1+0x540] ;  /* 0x0005400001167983 */ /* 0x002f680000300800 */
[----:B------:R-:W5:Y:S04]  /*254c0*/  LDL.LU R24, [R1+0x534] ;  /* 0x0005340001187983 */ /* 0x000f680000300800 */
[----:B------:R-:W5:Y:S04]  /*254d0*/  LDL.LU R27, [R1+0x530] ;  /* 0x00053000011b7983 */ /* 0x000f680000300800 */
[----:B--2---:R0:W-:Y:S04]  /*254e0*/  STS.U8 [R15+UR6+0x3a00], R8 ;  /* 0x003a00080f007988 */ /* 0x0041e80008000006 */
[----:B---3--:R1:W-:Y:S04]  /*254f0*/  STS.U8 [R15+UR6+0x3a40], R9 ;  /* 0x003a40090f007988 */ /* 0x0083e80008000006 */
[----:B0-----:R-:W2:Y:S04]  /*25500*/  LDL.LU R8, [R1+0x11a8] ;  /* 0x0011a80001087983 */ /* 0x001ea80000300800 */
[----:B-1----:R-:W3:Y:S04]  /*25510*/  LDL.LU R9, [R1+0x11a4] ;  /* 0x0011a40001097983 */ /* 0x002ee80000300800 */
[----:B----4-:R-:W-:Y:S04]  /*25520*/  STS.U8 [R15+UR6+0x3b00], R14 ;  /* 0x003b000e0f007988 */ /* 0x010fe80008000006 */
[----:B---3--:R-:W-:Y:S04]  /*25530*/  STS.U8 [R15+UR6+0x3b40], R9 ;  /* 0x003b40090f007988 */ /* 0x008fe80008000006 */
[----:B--2---:R-:W-:Y:S04]  /*25540*/  STS.U8 [R15+UR6+0x3c00], R8 ;  /* 0x003c00080f007988 */ /* 0x004fe80008000006 */
[----:B-----5:R-:W-:Y:S04]  /*25550*/  STS.U8 [R15+UR6+0x3c40], R7 ;  /* 0x003c40070f007988 */ /* 0x020fe80008000006 */
[----:B------:R-:W-:Y:S04]  /*25560*/  STS.U8 [R15+UR6+0x3d00], R6 ;  /* 0x003d00060f007988 */ /* 0x000fe80008000006 */
[----:B------:R-:W-:Y:S04]  /*25570*/  STS.U8 [R15+UR6+0x3d40], R5 ;  /* 0x003d40050f007988 */ /* 0x000fe80008000006 */
[----:B------:R-:W-:Y:S04]  /*25580*/  STS.U8 [R15+UR6+0x3e00], R4 ;  /* 0x003e00040f007988 */ /* 0x000fe80008000006 */
[----:B------:R-:W-:Y:S04]  /*25590*/  STS.U8 [R15+UR6+0x3e40], R3 ;  /* 0x003e40030f007988 */ /* 0x000fe80008000006 */
[----:B------:R-:W-:Y:S04]  /*255a0*/  STS.U8 [R15+UR6+0x3f00], R2 ;  /* 0x003f00020f007988 */ /* 0x000fe80008000006 */
[----:B------:R0:W-:Y:S04]  /*255b0*/  STS.U8 [R15+UR6+0x3f40], R0 ;  /* 0x003f40000f007988 */ /* 0x0001e80008000006 */
[----:B0-----:R-:W2:Y:S04]  /*255c0*/  LDL.LU R0, [R1+0x510] ;  /* 0x0005100001007983 */ /* 0x001ea80000300800 */
[----:B--2---:R0:W-:Y:S04]  /*255d0*/  STL [R1+0x1198], R0 ;  /* 0x0011980001007387 */ /* 0x0041e80000100800 */
[----:B0-----:R-:W2:Y:S04]  /*255e0*/  LDL.LU R0, [R1+0x514] ;  /* 0x0005140001007983 */ /* 0x001ea80000300800 */
[----:B--2---:R0:W-:Y:S04]  /*255f0*/  STL [R1+0x119c], R0 ;  /* 0x00119c0001007387 */ /* 0x0041e80000100800 */
[----:B0-----:R-:W2:Y:S01]  /*25600*/  LDL.LU R0, [R1+0x520] ;  /* 0x0005200001007983 */ /* 0x001ea20000300800 */
[----:B------:R-:W-:-:S05]  /*25610*/  LOP3.LUT R9, R15, 0x10, RZ, 0x3c, !PT ;  /* 0x000000100f097812 */ /* 0x000fca00078e3cff */
[----:B------:R-:W-:Y:S04]  /*25620*/  STS.U8 [R9+UR6+0x80], R29 ;  /* 0x0000801d09007988 */ /* 0x000fe80008000006 */
[----:B------:R-:W-:Y:S04]  /*25630*/  STS.U8 [R9+UR6+0xc0], R28 ;  /* 0x0000c01c09007988 */ /* 0x000fe80008000006 */
[----:B------:R-:W-:Y:S04]  /*25640*/  STS.U8 [R9+UR6+0x180], R26 ;  /* 0x0001801a09007988 */ /* 0x000fe80008000006 */
[----:B------:R-:W-:Y:S04]  /*25650*/  STS.U8 [R9+UR6+0x1c0], R25 ;  /* 0x0001c01909007988 */ /* 0x000fe80008000006 */
[----:B------:R-:W-:Y:S04]  /*25660*/  STS.U8 [R9+UR6+0x280], R23 ;  /* 0x0002801709007988 */ /* 0x000fe80008000006 */
[----:B------:R-:W-:Y:S04]  /*25670*/  STS.U8 [R9+UR6+0x2c0], R21 ;  /* 0x0002c01509007988 */ /* 0x000fe80008000006 */
        /* <DEDUP_REMOVED lines=16> */
[----:B------:R0:W-:Y:S04]  /*25780*/  STS.U8 [R9+UR6+0x380], R19 ;  /* 0x0003801309007988 */ /* 0x0001e80008000006 */
[----:B------:R-:W3:Y:S04]  /*25790*/  LDL.LU R21, [R1+0x494] ;  /* 0x0004940001157983 */ /* 0x000ee80000300800 */
[----:B------:R1:W-:Y:S04]  /*257a0*/  STS.U8 [R9+UR6+0x3c0], R17 ;  /* 0x0003c01109007988 */ /* 0x0003e80008000006 */
[----:B------:R0:W-:Y:S04]  /*257b0*/  STS.U8 [R9+UR6+0x480], R13 ;  /* 0x0004800d09007988 */ /* 0x0001e80008000006 */
[----:B------:R0:W-:Y:S04]  /*257c0*/  STS.U8 [R9+UR6+0x4c0], R12 ;  /* 0x0004c00c09007988 */ /* 0x0001e80008000006 */
[----:B------:R1:W-:Y:S04]  /*257d0*/  STS.U8 [R9+UR6+0x580], R11 ;  /* 0x0005800b09007988 */ /* 0x0003e80008000006 */
[----:B------:R1:W-:Y:S04]  /*257e0*/  STS.U8 [R9+UR6+0x5c0], R10 ;  /* 0x0005c00a09007988 */ /* 0x0003e80008000006 */
[----:B0-----:R-:W3:Y:S04]  /*257f0*/  LDL.LU R19, [R1+0x490] ;  /* 0x0004900001137983 */ /* 0x001ee80000300800 */
[----:B-1----:R-:W3:Y:S04]  /*25800*/  LDL.LU R17, [R1+0x484] ;  /* 0x0004840001117983 */ /* 0x002ee80000300800 */
        /* <DEDUP_REMOVED lines=15> */
[----:B------:R-:W3:Y:S04]  /*25900*/  LDL.LU R27, [R1+0x434] ;  /* 0x00043400011b7983 */ /* 0x000ee80000300800 */
[----:B--2---:R0:W-:Y:S04]  /*25910*/  STS.U8 [R9+UR6+0x980], R0 ;  /* 0x0009800009007988 */ /* 0x0041e80008000006 */
[----:B0-----:R-:W2:Y:S04]  /*25920*/  LDL.LU R0, [R1+0x11a0] ;  /* 0x0011a00001007983 */ /* 0x001ea80000300800 */
[----:B--2---:R0:W-:Y:S04]  /*25930*/  STS.U8 [R9+UR6+0x9c0], R0 ;  /* 0x0009c00009007988 */ /* 0x0041e80008000006 */
[----:B0-----:R-:W2:Y:S04]  /*25940*/  LDL.LU R0, [R1+0x119c] ;  /* 0x00119c0001007983 */ /* 0x001ea80000300800 */
[----:B--2---:R0:W-:Y:S04]  /*25950*/  STS.U8 [R9+UR6+0xa80], R0 ;  /* 0x000a800009007988 */ /* 0x0041e80008000006 */
[----:B0-----:R-:W2:Y:S04]  /*25960*/  LDL.LU R0, [R1+0x1198] ;  /* 0x0011980001007983 */ /* 0x001ea80000300800 */
[----:B--2---:R0:W-:Y:S04]  /*25970*/  STS.U8 [R9+UR6+0xac0], R0 ;  /* 0x000ac00009007988 */ /* 0x0041e80008000006 */
[----:B0-----:R-:W2:Y:S04]  /*25980*/  LDL.LU R0, [R1+0x414] ;  /* 0x0004140001007983 */ /* 0x001ea80000300800 */
[----:B--2---:R0:W-:Y:S04]  /*25990*/  STL [R1+0x118c], R0 ;  /* 0x00118c0001007387 */ /* 0x0041e80000100800 */
[----:B0-----:R-:W2:Y:S04]  /*259a0*/  LDL.LU R0, [R1+0x420] ;  /* 0x0004200001007983 */ /* 0x001ea80000300800 */
[----:B--2---:R0:W-:Y:S04]  /*259b0*/  STL [R1+0x1190], R0 ;  /* 0x0011900001007387 */ /* 0x0041e80000100800 */
[----:B0-----:R-:W2:Y:S04]  /*259c0*/  LDL.LU R0, [R1+0x424] ;  /* 0x0004240001007983 */ /* 0x001ea80000300800 */
[----:B---3--:R-:W-:Y:S04]  /*259d0*/  STS.U8 [R9+UR6+0xb80], R2 ;  /* 0x000b800209007988 */ /* 0x008fe80008000006 */
        /* <DEDUP_REMOVED lines=53> */
[----:B0-----:R-:W3:Y:S04]  /*25d30*/  LDL.LU R24, [R1+0x344] ;  /* 0x0003440001187983 */ /* 0x001ee80000300800 */
[----:B-1----:R-:W3:Y:S04]  /*25d40*/  LDL.LU R27, [R1+0x340] ;  /* 0x00034000011b7983 */ /* 0x002ee80000300800 */
[----:B--2---:R0:W-:Y:S04]  /*25d50*/  STS.U8 [R9+UR6+0x18c0], R0 ;  /* 0x0018c00009007988 */ /* 0x0041e80008000006 */
[----:B0-----:R-:W2:Y:S04]  /*25d60*/  LDL.LU R0, [R1+0x1194] ;  /* 0x0011940001007983 */ /* 0x001ea80000300800 */
[----:B--2---:R0:W-:Y:S04]  /*25d70*/  STS.U8 [R9+UR6+0x1980], R0 ;  /* 0x0019800009007988 */ /* 0x0041e80008000006 */
[----:B0-----:R-:W2:Y:S04]  /*25d80*/  LDL.LU R0, [R1+0x1190] ;  /* 0x0011900001007983 */ /* 0x001ea80000300800 */
[----:B--2---:R0:W-:Y:S04]  /*25d90*/  STS.U8 [R9+UR6+0x19c0], R0 ;  /* 0x0019c00009007988 */ /* 0x0041e80008000006 */
[----:B0-----:R-:W2:Y:S04]  /*25da0*/  LDL.LU R0, [R1+0x118c] ;  /* 0x00118c0001007983 */ /* 0x001ea80000300800 */
[----:B--2---:R-:W-:Y:S04]  /*25db0*/  STS.U8 [R9+UR6+0x1a80], R0 ;  /* 0x001a800009007988 */ /* 0x004fe80008000006 */
[----:B---3--:R-:W-:Y:S04]  /*25dc0*/  STS.U8 [R9+UR6+0x1ac0], R2 ;  /* 0x001ac00209007988 */ /* 0x008fe80008000006 */
[----:B----4-:R-:W-:Y:S04]  /*25dd0*/  STS.U8 [R9+UR6+0x1b80], R3 ;  /* 0x001b800309007988 */ /* 0x010fe80008000006 */
[----:B-----5:R-:W-:Y:S04]  /*25de0*/  STS.U8 [R9+UR6+0x1bc0], R4 ;  /* 0x001bc00409007988 */ /* 0x020fe80008000006 */
        /* <DEDUP_REMOVED lines=9> */
[----:B0-----:R-:W2:Y:S04]  /*25e80*/  LDL.LU R14, [R1+0x32c] ;  /* 0x00032c00010e7983 */ /* 0x001ea80000300800 */
        /* <DEDUP_REMOVED lines=55> */
[----:B---3--:R1:W-:Y:S04]  /*26200*/  STS.U8 [R9+UR6+0x2a80], R15 ;  /* 0x002a800f09007988 */ /* 0x0083e80008000006 */
[----:B----4-:R2:W-:Y:S04]  /*26210*/  STS.U8 [R9+UR6+0x2ac0], R29 ;  /* 0x002ac01d09007988 */ /* 0x0105e80008000006 */
[----:B-----5:R3:W-:Y:S04]  /*26220*/  STS.U8 [R9+UR6+0x2b80], R28 ;  /* 0x002b801c09007988 */ /* 0x0207e80008000006 */
[----:B------:R4:W-:Y:S04]  /*26230*/  STS.U8 [R9+UR6+0x2bc0], R26 ;  /* 0x002bc01a09007988 */ /* 0x0009e80008000006 */
[----:B------:R5:W-:Y:S04]  /*26240*/  STS.U8 [R9+UR6+0x2c80], R25 ;  /* 0x002c801909007988 */ /* 0x000be80008000006 */
[----:B0-----:R-:W5:Y:S04]  /*26250*/  LDL.LU R14, [R1+0x117c] ;  /* 0x00117c00010e7983 */ /* 0x001f680000300800 */
[----:B-1----:R-:W5:Y:S04]  /*26260*/  LDL.LU R15, [R1+0x1178] ;  /* 0x00117800010f7983 */ /* 0x002f680000300800 */
[----:B--2---:R-:W2:Y:S04]  /*26270*/  LDL.LU R29, [R1+0x1174] ;  /* 0x00117400011d7983 */ /* 0x004ea80000300800 */
[----:B---3--:R-:W3:Y:S04]  /*26280*/  LDL.LU R28, [R1+0x1170] ;  /* 0x00117000011c7983 */ /* 0x008ee80000300800 */
[----:B----4-:R-:W4:Y:S04]  /*26290*/  LDL.LU R26, [R1+0x116c] ;  /* 0x00116c00011a7983 */ /* 0x010f280000300800 */
[----:B-----5:R-:W5:Y:S04]  /*262a0*/  LDL.LU R25, [R1+0x1168] ;  /* 0x0011680001197983 */ /* 0x020f680000300800 */
[----:B------:R0:W-:Y:S04]  /*262b0*/  STS.U8 [R9+UR6+0x2cc0], R23 ;  /* 0x002cc01709007988 */ /* 0x0001e80008000006 */
[----:B------:R1:W-:Y:S04]  /*262c0*/  STS.U8 [R9+UR6+0x2d80], R21 ;  /* 0x002d801509007988 */ /* 0x0003e80008000006 */
[----:B------:R0:W-:Y:S04]  /*262d0*/  STS.U8 [R9+UR6+0x2dc0], R19 ;  /* 0x002dc01309007988 */ /* 0x0001e80008000006 */
[----:B------:R0:W-:Y:S04]  /*262e0*/  STS.U8 [R9+UR6+0x2e80], R17 ;  /* 0x002e801109007988 */ /* 0x0001e80008000006 */
[----:B------:R1:W-:Y:S04]  /*262f0*/  STS.U8 [R9+UR6+0x2ec0], R13 ;  /* 0x002ec00d09007988 */ /* 0x0003e80008000006 */
[----:B------:R1:W-:Y:S04]  /*26300*/  STS.U8 [R9+UR6+0x2f80], R12 ;  /* 0x002f800c09007988 */ /* 0x0003e80008000006 */
[----:B0-----:R-:W2:Y:S04]  /*26310*/  LDL.LU R23, [R1+0x1164] ;  /* 0x0011640001177983 */ /* 0x001ea80000300800 */
[----:B-1----:R-:W2:Y:S04]  /*26320*/  LDL.LU R21, [R1+0x1160] ;  /* 0x0011600001157983 */ /* 0x002ea80000300800 */
[----:B------:R-:W2:Y:S04]  /*26330*/  LDL.LU R19, [R1+0x115c] ;  /* 0x00115c0001137983 */ /* 0x000ea80000300800 */
[----:B------:R-:W2:Y:S04]  /*26340*/  LDL.LU R17, [R1+0x1158] ;  /* 0x0011580001117983 */ /* 0x000ea80000300800 */
[----:B------:R-:W2:Y:S04]  /*26350*/  LDL.LU R13, [R1+0x1154] ;  /* 0x00115400010d7983 */ /* 0x000ea80000300800 */
[----:B------:R-:W2:Y:S04]  /*26360*/  LDL.LU R12, [R1+0x1150] ;  /* 0x00115000010c7983 */ /* 0x000ea80000300800 */
        /* <DEDUP_REMOVED lines=14> */
[----:B0-----:R-:W2:Y:S04]  /*26450*/  LDL.LU R24, [R1+0x1134] ;  /* 0x0011340001187983 */ /* 0x001ea80000300800 */
[----:B-1----:R-:W2:Y:S04]  /*26460*/  LDL.LU R27, [R1+0x1130] ;  /* 0x00113000011b7983 */ /* 0x002ea80000300800 */
[----:B------:R-:W-:Y:S04]  /*26470*/  STS.U8 [R9+UR6+0x33c0], R0 ;  /* 0x0033c00009007988 */ /* 0x000fe80008000006 */
[----:B------:R-:W-:Y:S04]  /*26480*/  STS.U8 [R9+UR6+0x3480], R2 ;  /* 0x0034800209007988 */ /* 0x000fe80008000006 */
[----:B------:R0:W-:Y:S04]  /*26490*/  STS.U8 [R9+UR6+0x34c0], R3 ;  /* 0x0034c00309007988 */ /* 0x0001e80008000006 */
[----:B------:R1:W-:Y:S04]  /*264a0*/  STS.U8 [R9+UR6+0x3580], R4 ;  /* 0x0035800409007988 */ /* 0x0003e80008000006 */
[----:B------:R0:W-:Y:S04]  /*264b0*/  STS.U8 [R9+UR6+0x35c0], R5 ;  /* 0x0035c00509007988 */ /* 0x0001e80008000006 */
[----:B------:R0:W-:Y:S04]  /*264c0*/  STS.U8 [R9+UR6+0x3680], R6 ;  /* 0x0036800609007988 */ /* 0x0001e80008000006 */
[----:B------:R1:W-:Y:S04]  /*264d0*/  STS.U8 [R9+UR6+0x36c0], R7 ;  /* 0x0036c00709007988 */ /* 0x0003e80008000006 */
[----:B------:R-:W-:Y:S04]  /*264e0*/  STS.U8 [R9+UR6+0x3780], R8 ;  /* 0x0037800809007988 */ /* 0x000fe80008000006 */
[----:B0-----:R-:W3:Y:S04]  /*264f0*/  LDL.LU R3, [R1+0x18] ;  /* 0x0000180001037983 */ /* 0x001ee80000300800 */
[----:B-1----:R-:W3:Y:S04]  /*26500*/  LDL.LU R4, [R1+0x10] ;  /* 0x0000100001047983 */ /* 0x002ee80000300800 */
[----:B------:R-:W3:Y:S04]  /*26510*/  LDL.LU R5, [R1+0xc] ;  /* 0x00000c0001057983 */ /* 0x000ee80000300800 */
[----:B------:R-:W3:Y:S04]  /*26520*/  LDL.LU R6, [R1+0x8] ;  /* 0x0000080001067983 */ /* 0x000ee80000300800 */
[----:B------:R-:W3:Y:S04]  /*26530*/  LDL.LU R7, [R1] ;  /* 0x0000000001077983 */ /* 0x000ee80000300800 */
[----:B--2---:R-:W-:Y:S04]  /*26540*/  STS.U8 [R9+UR6+0x37c0], R27 ;  /* 0x0037c01b09007988 */ /* 0x004fe80008000006 */
[----:B------:R-:W-:Y:S04]  /*26550*/  STS.U8 [R9+UR6+0x3880], R24 ;  /* 0x0038801809007988 */ /* 0x000fe80008000006 */
[----:B------:R0:W-:Y:S04]  /*26560*/  STS.U8 [R9+UR6+0x38c0], R22 ;  /* 0x0038c01609007988 */ /* 0x0001e80008000006 */
[----:B0-----:R-:W2:Y:S04]  /*26570*/  LDL R22, [R1+0x2b0] ;  /* 0x0002b00001167983 */ /* 0x001ea80000100800 */
        /* <DEDUP_REMOVED lines=11> */
[----:B-----5:R-:W-:Y:S04]  /*26630*/  STS.U8 [R9+UR6+0x3ec0], R25 ;  /* 0x003ec01909007988 */ /* 0x020fe80008000006 */
[----:B----4-:R-:W-:Y:S04]  /*26640*/  STS.U8 [R9+UR6+0x3f80], R26 ;  /* 0x003f801a09007988 */ /* 0x010fe80008000006 */
[----:B---3--:R-:W-:Y:S01]  /*26650*/  STS.U8 [R9+UR6+0x3fc0], R28 ;  /* 0x003fc01c09007988 */ /* 0x008fe20008000006 */
[----:B------:R-:W-:Y:S01]  /*26660*/  BAR.SYNC.DEFER_BLOCKING 0x0 ;  /* 0x0000000000007b1d */ /* 0x000fe20000010000 */
[----:B------:R-:W-:-:S02]  /*26670*/  IMAD R4, R4, 0x100, R3 ;  /* 0x0000010004047824 */ /* 0x000fc400078e0203 */
[----:B------:R-:W-:-:S03]  /*26680*/  IMAD R3, R14, 0x100, R15 ;  /* 0x000001000e037824 */ /* 0x000fc600078e020f */
[----:B--2---:R-:W0:Y:S04]  /*26690*/  LDSM.16.M88.4 R16, [R22+UR7] ;  /* 0x000000071610783b */ /* 0x004e280008000200 */
[----:B0-----:R-:W-:Y:S01]  /*266a0*/  STL.64 [R1+0xa0], R16 ;  /* 0x0000a01001007387 */ /* 0x001fe20000100a00 */
[----:B------:R-:W-:Y:S02]  /*266b0*/  IMAD.MOV.U32 R11, RZ, RZ, R16 ;  /* 0x000000ffff0b7224 */ /* 0x000fe400078e0010 */
[----:B------:R-:W-:Y:S02]  /*266c0*/  IMAD.MOV.U32 R10, RZ, RZ, R17 ;  /* 0x000000ffff0a7224 */ /* 0x000fe400078e0011 */
[----:B------:R-:W-:Y:S01]  /*266d0*/  IMAD.MOV.U32 R9, RZ, RZ, R18 ;  /* 0x000000ffff097224 */ /* 0x000fe200078e0012 */
[----:B------:R-:W-:Y:S01]  /*266e0*/  STL.64 [R1+0xa8], R18 ;  /* 0x0000a81201007387 */ /* 0x000fe20000100a00 */
[----:B------:R-:W-:-:S03]  /*266f0*/  IMAD.MOV.U32 R8, RZ, RZ, R19 ;  /* 0x000000ffff087224 */ /* 0x000fc600078e0013 */
[----:B------:R-:W0:Y:S02]  /*26700*/  LDSM.16.M88.4 R16, [R22+UR7+0x400] ;  /* 0x000400071610783b */ /* 0x000e240008000200 */
[----:B0-----:R-:W-:Y:S02]  /*26710*/  IMAD.MOV.U32 R13, RZ, RZ, R18 ;  /* 0x000000ffff0d7224 */ /* 0x001fe400078e0012 */
[----:B------:R-:W-:Y:S01]  /*26720*/  IMAD.MOV.U32 R12, RZ, RZ, R19 ;  /* 0x000000ffff0c7224 */ /* 0x000fe200078e0013 */
[----:B------:R-:W-:Y:S04]  /*26730*/  STL.64 [R1+0x90], R16 ;  /* 0x0000901001007387 */ /* 0x000fe80000100a00 */
[----:B------:R-:W-:Y:S04]  /*26740*/  STL.64 [R1+0x98], R18 ;  /* 0x0000981201007387 */ /* 0x000fe80000100a00 */
[----:B------:R0:W-:Y:S04]  /*26750*/  STL.64 [R1+0x1128], R12 ;  /* 0x0011280c01007387 */ /* 0x0001e80000100a00 */
[----:B0-----:R-:W2:Y:S04]  /*26760*/  LDL.LU.64 R12, [R1+0x2a0] ;  /* 0x0002a000010c7983 */ /* 0x001ea80000300a00 */
[----:B------:R-:W2:Y:S01]  /*26770*/  LDL.LU.64 R14, [R1+0x2a8] ;  /* 0x0002a800010e7983 */ /* 0x000ea20000300a00 */
[----:B------:R-:W-:-:S02]  /*26780*/  IMAD.MOV.U32 R21, RZ, RZ, R16 ;  /* 0x000000ffff157224 */ /* 0x000fc400078e0010 */
[----:B------:R-:W-:Y:S02]  /*26790*/  IMAD.MOV.U32 R20, RZ, RZ, R17 ;  /* 0x000000ffff147224 */ /* 0x000fe400078e0011 */
[----:B------:R-:W0:Y:S01]  /*267a0*/  LDSM.16.M88.4 R16, [R22+UR7+0x800] ;  /* 0x000800071610783b */ /* 0x000e220008000200 */
[----:B------:R-:W-:Y:S02]  /*267b0*/  IMAD R2, R29, 0x100, R7 ;  /* 0x000001001d027824 */ /* 0x000fe400078e0207 */
[----:B------:R-:W-:Y:S01]  /*267c0*/  IMAD R0, R6, 0x100, R5 ;  /* 0x0000010006007824 */ /* 0x000fe200078e0205 */
[----:B------:R-:W-:Y:S02]  /*267d0*/  F2FP.F16.E4M3.UNPACK_B R27, R3 ;  /* 0x00000003ff1b723e */ /* 0x000fe400020006ff */
[----:B------:R-:W-:Y:S02]  /*267e0*/  F2FP.F16.E4M3.UNPACK_B R24, R4 ;  /* 0x00000004ff18723e */ /* 0x000fe400020006ff */
[----:B------:R-:W-:-:S02]  /*267f0*/  F2FP.F16.E4M3.UNPACK_B R3, R10 ;  /* 0x0000000aff03723e */ /* 0x000fc400020006ff */
[----:B------:R-:W-:Y:S02]  /*26800*/  F2FP.F16.E4M3.UNPACK_B R25, R2 ;  /* 0x00000002ff19723e */ /* 0x000fe400020006ff */
[----:B------:R-:W-:Y:S02]  /*26810*/  F2FP.F16.E4M3.UNPACK_B R26, R0 ;  /* 0x00000000ff1a723e */ /* 0x000fe400020006ff */
[----:B------:R-:W-:Y:S01]  /*26820*/  F2FP.F16.E4M3.UNPACK_B R2, R11 ;  /* 0x0000000bff02723e */ /* 0x000fe200020006ff */
[----:B0-----:R-:W-:Y:S02]  /*26830*/  IMAD.MOV.U32 R7, RZ, RZ, R16 ;  /* 0x000000ffff077224 */ /* 0x001fe400078e0010 */
[----:B------:R-:W-:Y:S02]  /*26840*/  IMAD.MOV.U32 R6, RZ, RZ, R17 ;  /* 0x000000ffff067224 */ /* 0x000fe400078e0011 */
[----:B------:R-:W-:Y:S01]  /*26850*/  IMAD.MOV.U32 R5, RZ, RZ, R18 ;  /* 0x000000ffff057224 */ /* 0x000fe200078e0012 */
[----:B------:R0:W-:Y:S01]  /*26860*/  STL.64 [R1+0x80], R16 ;  /* 0x0000801001007387 */ /* 0x0001e20000100a00 */
[----:B------:R-:W-:-:S03]  /*26870*/  IMAD.MOV.U32 R4, RZ, RZ, R19 ;  /* 0x000000ffff047224 */ /* 0x000fc600078e0013 */
[----:B------:R1:W-:Y:S04]  /*26880*/  STL.64 [R1+0x88], R18 ;  /* 0x0000881201007387 */ /* 0x0003e80000100a00 */
[----:B0-----:R-:W3:Y:S04]  /*26890*/  LDL.LU.64 R16, [R1+0x290] ;  /* 0x0002900001107983 */ /* 0x001ee80000300a00 */
[----:B-1----:R-:W3:Y:S04]  /*268a0*/  LDL.LU.64 R18, [R1+0x298] ;  /* 0x0002980001127983 */ /* 0x002ee80000300a00 */
[----:B------:R-:W-:Y:S04]  /*268b0*/  STL.64 [R1+0x1120], R6 ;  /* 0x0011200601007387 */ /* 0x000fe80000100a00 */
[----:B------:R2:W-:Y:S02]  /*268c0*/  STL.64 [R1+0x1118], R4 ;  /* 0x0011180401007387 */ /* 0x0005e40000100a00 */
[----:B--2---:R-:W-:Y:S02]  /*268d0*/  HMMA.16816.F32 R4, R24, R2, R12 ;  /* 0x000000021804723c */ /* 0x004fe4000000180c */
[----:B------:R-:W0:-:S15]  /*268e0*/  LDSM.16.M88.4 R12, [R22+UR7+0xc00] ;  /* 0x000c0007160c783b */ /* 0x000e1e0008000200 */
[----:B------:R-:W-:Y:S02]  /*268f0*/  NOP ;  /* 0x0000000000007918 */ /* 0x000fe40000000000 */
[----:B------:R-:W-:Y:S01]  /*26900*/  IMAD.MOV.U32 R29, RZ, RZ, R5 ;  /* 0x000000ffff1d7224 */ /* 0x000fe200078e0005 */
[----:B------:R1:W-:Y:S01]  /*26910*/  STL [R1+0x2a0], R4 ;  /* 0x0002a00401007387 */ /* 0x0003e20000100800 */
[----:B------:R-:W-:Y:S02]  /*26920*/  IMAD.MOV.U32 R28, RZ, RZ, R6 ;  /* 0x000000ffff1c7224 */ /* 0x000fe400078e0006 */
[----:B------:R-:W-:Y:S01]  /*26930*/  IMAD.MOV.U32 R0, RZ, RZ, R7 ;  /* 0x000000ffff007224 */ /* 0x000fe200078e0007 */
[----:B-1----:R-:W2:Y:S04]  /*26940*/  LDL.LU.64 R4, [R1+0x280] ;  /* 0x0002800001047983 */ /* 0x002ea80000300a00 */
[----:B------:R-:W2:Y:S04]  /*26950*/  LDL.LU.64 R6, [R1+0x288] ;  /* 0x0002880001067983 */ /* 0x000ea80000300a00 */
[----:B0-----:R0:W-:Y:S01]  /*26960*/  STL.64 [R1+0x70], R12 ;  /* 0x0000700c01007387 */ /* 0x0011e20000100a00 */
[----:B------:R-:W-:-:S02]  /*26970*/  IMAD.MOV.U32 R11, RZ, RZ, R12 ;  /* 0x000000ffff0b7224 */ /* 0x000fc400078e000c */
[----:B------:R-:W-:Y:S01]  /*26980*/  IMAD.MOV.U32 R10, RZ, RZ, R13 ;  /* 0x000000ffff0a7224 */ /* 0x000fe200078e000d */
[----:B------:R-:W-:Y:S04]  /*26990*/  STL.64 [R1+0x78], R14 ;  /* 0x0000780e01007387 */ /* 0x000fe80000100a00 */
[----:B0-----:R-:W4:Y:S01]  /*269a0*/  LDL.LU.64 R12, [R1+0x1128] ;  /* 0x00112800010c7983 */ /* 0x001f220000300a00 */
[----:B------:R-:W-:Y:S02]  /*269b0*/  F2FP.F16.E4M3.UNPACK_B R2, R9 ;  /* 0x00000009ff02723e */ /* 0x000fe400020006ff */
[----:B------:R-:W-:Y:S01]  /*269c0*/  F2FP.F16.E4M3.UNPACK_B R3, R8 ;  /* 0x00000008ff03723e */ /* 0x000fe200020006ff */
[----:B------:R-:W-:Y:S02]  /*269d0*/  IMAD.MOV.U32 R9, RZ, RZ, R14 ;  /* 0x000000ffff097224 */ /* 0x000fe400078e000e */
[----:B------:R-:W-:Y:S01]  /*269e0*/  IMAD.MOV.U32 R8, RZ, RZ, R15 ;  /* 0x000000ffff087224 */ /* 0x000fe200078e000f */
[----:B------:R-:W-:Y:S04]  /*269f0*/  STL.64 [R1+0x1110], R10 ;  /* 0x0011100a01007387 */ /* 0x000fe80000100a00 */
[----:B------:R3:W-:Y:S02]  /*26a00*/  STL.64 [R1+0x1108], R8 ;  /* 0x0011080801007387 */ /* 0x0007e40000100a00 */
[----:B---3--:R-:W-:Y:S01]  /*26a10*/  HMMA.16816.F32 R8, R24, R2, R16 ;  /* 0x000000021808723c */ /* 0x008fe20000001810 */
[----:B------:R-:W-:-:S02]  /*26a20*/  F2FP.F16.E4M3.UNPACK_B R2, R21 ;  /* 0x00000015ff02723e */ /* 0x000fc400020006ff */
[----:B------:R-:W-:Y:S01]  /*26a30*/  F2FP.F16.E4M3.UNPACK_B R3, R20 ;  /* 0x00000014ff03723e */ /* 0x000fe200020006ff */
[----:B------:R-:W3:Y:S04]  /*26a40*/  LDL.LU.64 R16, [R1+0x270] ;  /* 0x0002700001107983 */ /* 0x000ee80000300a00 */
[----:B------:R-:W3:Y:S11]  /*26a50*/  LDL.LU.64 R18, [R1+0x278] ;  /* 0x0002780001127983 */ /* 0x000ef60000300a00 */
[----:B------:R0:W-:Y:S04]  /*26a60*/  STL.64 [R1+0x290], R8 ;  /* 0x0002900801007387 */ /* 0x0001e80000100a00 */
[----:B------:R1:W-:Y:S04]  /*26a70*/  STL.64 [R1+0x298], R10 ;  /* 0x0002980a01007387 */ /* 0x0003e80000100a00 */
[----:B0-----:R-:W5:Y:S04]  /*26a80*/  LDL.LU.64 R8, [R1+0x260] ;  /* 0x0002600001087983 */ /* 0x001f680000300a00 */
[----:B-1----:R-:W5:Y:S01]  /*26a90*/  LDL.LU.64 R10, [R1+0x268] ;  /* 0x00026800010a7983 */ /* 0x002f620000300a00 */
[----:B--2---:R-:W-:-:S15]  /*26aa0*/  HMMA.16816.F32 R4, R24, R2, R4 ;  /* 0x000000021804723c */ /* 0x004fde0000001804 */
[----:B------:R-:W-:-:S04]  /*26ab0*/  NOP ;  /* 0x0000000000007918 */ /* 0x000fc80000000000 */
[----:B------:R-:W-:Y:S04]  /*26ac0*/  STL.64 [R1+0x280], R4 ;  /* 0x0002800401007387 */ /* 0x000fe80000100a00 */
[----:B------:R-:W-:Y:S04]  /*26ad0*/  STL.64 [R1+0x288], R6 ;  /* 0x0002880601007387 */ /* 0x000fe80000100a00 */
[----:B------:R-:W0:Y:S01]  /*26ae0*/  LDSM.16.M88.4 R4, [R22+UR7+0x1000] ;  /* 0x001000071604783b */ /* 0x000e220008000200 */
[----:B----4-:R-:W-:Y:S02]  /*26af0*/  F2FP.F16.E4M3.UNPACK_B R2, R13 ;  /* 0x0000000dff02723e */ /* 0x010fe400020006ff */
[----:B------:R-:W-:Y:S01]  /*26b00*/  F2FP.F16.E4M3.UNPACK_B R3, R12 ;  /* 0x0000000cff03723e */ /* 0x000fe200020006ff */
[----:B0-----:R-:W-:Y:S01]  /*26b10*/  STL.64 [R1+0x60], R4 ;  /* 0x0000600401007387 */ /* 0x001fe20000100a00 */
[----:B------:R-:W-:-:S03]  /*26b20*/  IMAD.MOV.U32 R13, RZ, RZ, R6 ;  /* 0x000000ffff0d7224 */ /* 0x000fc600078e0006 */
[----:B------:R0:W-:Y:S01]  /*26b30*/  STL.64 [R1+0x68], R6 ;  /* 0x0000680601007387 */ /* 0x0001e20000100a00 */
[----:B------:R-:W-:-:S03]  /*26b40*/  IMAD.MOV.U32 R12, RZ, RZ, R7 ;  /* 0x000000ffff0c7224 */ /* 0x000fc600078e0007 */
[----:B0-----:R-:W2:Y:S01]  /*26b50*/  LDL.LU.64 R6, [R1+0x1120] ;  /* 0x0011200001067983 */ /* 0x001ea20000300a00 */
[----:B------:R-:W-:Y:S02]  /*26b60*/  IMAD.MOV.U32 R15, RZ, RZ, R4 ;  /* 0x000000ffff0f7224 */ /* 0x000fe400078e0004 */
[----:B------:R-:W-:Y:S02]  /*26b70*/  IMAD.MOV.U32 R14, RZ, RZ, R5 ;  /* 0x000000ffff0e7224 */ /* 0x000fe400078e0005 */
[----:B------:R-:W4:Y:S04]  /*26b80*/  LDL.LU.64 R4, [R1+0x1118] ;  /* 0x0011180001047983 */ /* 0x000f280000300a00 */
[----:B------:R-:W-:Y:S04]  /*26b90*/  STL.64 [R1+0x1100], R14 ;  /* 0x0011000e01007387 */ /* 0x000fe80000100a00 */
[----:B------:R0:W-:Y:S04]  /*26ba0*/  STL.64 [R1+0x10f8], R12 ;  /* 0x0010f80c01007387 */ /* 0x0001e80000100a00 */
[----:B0-----:R-:W4:Y:S04]  /*26bb0*/  LDL.LU.64 R12, [R1+0x250] ;  /* 0x00025000010c7983 */ /* 0x001f280000300a00 */
[----:B------:R-:W4:Y:S01]  /*26bc0*/  LDL.LU.64 R14, [R1+0x258] ;  /* 0x00025800010e7983 */ /* 0x000f220000300a00 */
[----:B---3--:R-:W-:-:S15]  /*26bd0*/  HMMA.16816.F32 R16, R24, R2, R16 ;  /* 0x000000021810723c */ /* 0x008fde0000001810 */
[----:B------:R-:W-:-:S04]  /*26be0*/  NOP ;  /* 0x0000000000007918 */ /* 0x000fc80000000000 */
[----:B------:R0:W-:Y:S04]  /*26bf0*/  STL.64 [R1+0x270], R16 ;  /* 0x0002701001007387 */ /* 0x0001e80000100a00 */
[----:B------:R1:W-:Y:S04]  /*26c00*/  STL.64 [R1+0x278], R18 ;  /* 0x0002781201007387 */ /* 0x0003e80000100a00 */
[----:B0-----:R-:W3:Y:S04]  /*26c10*/  LDL.LU.64 R16, [R1+0x240] ;  /* 0x0002400001107983 */ /* 0x001ee80000300a00 */
[----:B-1----:R-:W3:Y:S01]  /*26c20*/  LDL.LU.64 R18, [R1+0x248] ;  /* 0x0002480001127983 */ /* 0x002ee20000300a00 */
[----:B--2---:R-:W-:-:S02]  /*26c30*/  F2FP.F16.E4M3.UNPACK_B R2, R7 ;  /* 0x00000007ff02723e */ /* 0x004fc400020006ff */
[----:B------:R-:W-:-:S07]  /*26c40*/  F2FP.F16.E4M3.UNPACK_B R3, R6 ;  /* 0x00000006ff03723e */ /* 0x000fce00020006ff */
[----:B-----5:R-:W-:-:S15]  /*26c50*/  HMMA.16816.F32 R8, R24, R2, R8 ;  /* 0x000000021808723c */ /* 0x020fde0000001808 */
        /* <DEDUP_REMOVED lines=15> */
[----:B------:R0:W-:Y:S02]  /*26d50*/  STL.64 [R1+0x10e8], R4 ;  /* 0x0010e80401007387 */ /* 0x0001e40000100a00 */
[----:B0-----:R-:W-:Y:S02]  /*26d60*/  HMMA.16816.F32 R4, R24, R2, R12 ;  /* 0x000000021804723c */ /* 0x001fe4000000180c */
[----:B------:R-:W5:Y:S04]  /*26d70*/  LDL.LU.64 R12, [R1+0x230] ;  /* 0x00023000010c7983 */ /* 0x000f680000300a00 */
[----:B------:R-:W5:-:S13]  /*26d80*/  LDL.LU.64 R14, [R1+0x238] ;  /* 0x00023800010e7983 */ /* 0x000f5a0000300a00 */
[----:B------:R-:W-:Y:S04]  /*26d90*/  STL.64 [R1+0x250], R4 ;  /* 0x0002500401007387 */ /* 0x000fe80000100a00 */
[----:B------:R3:W-:Y:S01]  /*26da0*/  STL.64 [R1+0x258], R6 ;  /* 0x0002580601007387 */ /* 0x0007e20000100a00 */
[----:B--2---:R-:W-:Y:S02]  /*26db0*/  F2FP.F16.E4M3.UNPACK_B R2, R11 ;  /* 0x0000000bff02723e */ /* 0x004fe400020006ff */
[----:B------:R-:W-:-:S07]  /*26dc0*/  F2FP.F16.E4M3.UNPACK_B R3, R10 ;  /* 0x0000000aff03723e */ /* 0x000fce00020006ff */
[----:B---3--:R-:W-:Y:S01]  /*26dd0*/  HMMA.16816.F32 R4, R24, R2, R16 ;  /* 0x000000021804723c */ /* 0x008fe20000001810 */
[----:B------:R-:W2:Y:S04]  /*26de0*/  LDL.LU.64 R16, [R1+0x180] ;  /* 0x0001800001107983 */ /* 0x000ea80000300a00 */
[----:B------:R-:W2:-:S14]  /*26df0*/  LDL.LU.64 R18, [R1+0x188] ;  /* 0x0001880001127983 */ /* 0x000e9c0000300a00 */
[----:B------:R-:W-:Y:S04]  /*26e00*/  STL.64 [R1+0x240], R4 ;  /* 0x0002400401007387 */ /* 0x000fe80000100a00 */
[----:B------:R-:W-:Y:S04]  /*26e10*/  STL.64 [R1+0x248], R6 ;  /* 0x0002480601007387 */ /* 0x000fe80000100a00 */
[----:B------:R-:W0:Y:S01]  /*26e20*/  LDSM.16.M88.4 R4, [R22+UR7+0x1800] ;  /* 0x001800071604783b */ /* 0x000e220008000200 */
[----:B----4-:R-:W-:Y:S02]  /*26e30*/  F2FP.F16.E4M3.UNPACK_B R2, R9 ;  /* 0x00000009ff02723e */ /* 0x010fe400020006ff */
[----:B------:R-:W-:-:S07]  /*26e40*/  F2FP.F16.E4M3.UNPACK_B R3, R8 ;  /* 0x00000008ff03723e */ /* 0x000fce00020006ff */
[----:B-----5:R-:W-:Y:S01]  /*26e50*/  HMMA.16816.F32 R12, R24, R2, R12 ;  /* 0x00000002180c723c */ /* 0x020fe2000000180c */
        /* <DEDUP_REMOVED lines=9> */
[----:B------:R0:W-:Y:S04]  /*26ef0*/  STL.64 [R1+0x10d8], R8 ;  /* 0x0010d80801007387 */ /* 0x0001e80000100a00 */
[----:B0-----:R-:W4:Y:S04]  /*26f00*/  LDL.LU.64 R8, [R1+0x100] ;  /* 0x0001000001087983 */ /* 0x001f280000300a00 */
[----:B------:R-:W4:Y:S04]  /*26f10*/  LDL.LU.64 R10, [R1+0x108] ;  /* 0x00010800010a7983 */ /* 0x000f280000300a00 */
[----:B------:R-:W-:Y:S04]  /*26f20*/  STL.64 [R1+0x230], R12 ;  /* 0x0002300c01007387 */ /* 0x000fe80000100a00 */
[----:B------:R0:W-:Y:S04]  /*26f30*/  STL.64 [R1+0x238], R14 ;  /* 0x0002380e01007387 */ /* 0x0001e80000100a00 */
[----:B0-----:R-:W5:Y:S04]  /*26f40*/  LDL.LU.64 R14, [R1+0x1100] ;  /* 0x00110000010e7983 */ /* 0x001f680000300a00 */
[----:B------:R-:W2:Y:S01]  /*26f50*/  LDL.LU.64 R12, [R1+0x10f8] ;  /* 0x0010f800010c7983 */ /* 0x000ea20000300a00 */
[----:B-----5:R-:W-:-:S02]  /*26f60*/  F2FP.F16.E4M3.UNPACK_B R2, R15 ;  /* 0x0000000fff02723e */ /* 0x020fc400020006ff */
[----:B------:R-:W-:-:S07]  /*26f70*/  F2FP.F16.E4M3.UNPACK_B R3, R14 ;  /* 0x0000000eff03723e */ /* 0x000fce00020006ff */
[----:B--2---:R-:W-:-:S15]  /*26f80*/  HMMA.16816.F32 R16, R24, R2, R16 ;  /* 0x000000021810723c */ /* 0x004fde0000001810 */
[----:B------:R-:W-:-:S04]  /*26f90*/  NOP ;  /* 0x0000000000007918 */ /* 0x000fc80000000000 */
[----:B------:R-:W-:Y:S04]  /*26fa0*/  STL.64 [R1+0x180], R16 ;  /* 0x0001801001007387 */ /* 0x000fe80000100a00 */
[----:B------:R-:W-:Y:S04]  /*26fb0*/  STL.64 [R1+0x188], R18 ;  /* 0x0001881201007387 */ /* 0x000fe80000100a00 */
[----:B------:R-:W0:Y:S01]  /*26fc0*/  LDSM.16.M88.4 R16, [R22+UR7+0x1c00] ;  /* 0x001c00071610783b */ /* 0x000e220008000200 */
[----:B------:R-:W-:Y:S02]  /*26fd0*/  F2FP.F16.E4M3.UNPACK_B R2, R13 ;  /* 0x0000000dff02723e */ /* 0x000fe400020006ff */
[----:B------:R-:W-:-:S07]  /*26fe0*/  F2FP.F16.E4M3.UNPACK_B R3, R12 ;  /* 0x0000000cff03723e */ /* 0x000fce00020006ff */
[----:B---3--:R-:W-:Y:S01]  /*26ff0*/  HMMA.16816.F32 R4, R24, R2, R4 ;  /* 0x000000021804723c */ /* 0x008fe20000001804 */
[----:B0-----:R0:W-:Y:S01]  /*27000*/  STL.64 [R1+0x30], R16 ;  /* 0x0000301001007387 */ /* 0x0011e20000100a00 */
[----:B------:R-:W-:Y:S02]  /*27010*/  IMAD.MOV.U32 R15, RZ, RZ, R16 ;  /* 0x000000ffff0f7224 */ /* 0x000fe400078e0010 */
[----:B------:R-:W-:Y:S01]  /*27020*/  IMAD.MOV.U32 R14, RZ, RZ, R17 ;  /* 0x000000ffff0e7224 */ /* 0x000fe200078e0011 */
[----:B------:R1:W-:Y:S01]  /*27030*/  STL.64 [R1+0x38], R18 ;  /* 0x0000381201007387 */ /* 0x0003e20000100a00 */
[----:B------:R-:W-:Y:S02]  /*27040*/  IMAD.MOV.U32 R13, RZ, RZ, R18 ;  /* 0x000000ffff0d7224 */ /* 0x000fe400078e0012 */
[----:B------:R-:W-:Y:S01]  /*27050*/  IMAD.MOV.U32 R12, RZ, RZ, R19 ;  /* 0x000000ffff0c7224 */ /* 0x000fe200078e0013 */
[----:B0-----:R-:W2:Y:S04]  /*27060*/  LDL.LU.64 R16, [R1+0xb0] ;  /* 0x0000b00001107983 */ /* 0x001ea80000300a00 */
[----:B-1----:R-:W2:Y:S06]  /*27070*/  LDL.LU.64 R18, [R1+0xb8] ;  /* 0x0000b80001127983 */ /* 0x002eac0000300a00 */
[----:B------:R-:W-:Y:S04]  /*27080*/  STL.64 [R1+0x110], R4 ;  /* 0x0001100401007387 */ /* 0x000fe80000100a00 */
[----:B------:R0:W-:Y:S04]  /*27090*/  STL.64 [R1+0x118], R6 ;  /* 0x0001180601007387 */ /* 0x0001e80000100a00 */
[----:B0-----:R-:W3:Y:S04]  /*270a0*/  LDL.LU.64 R6, [R1+0x10f0] ;  /* 0x0010f00001067983 */ /* 0x001ee80000300a00 */
[----:B------:R-:W5:Y:S01]  /*270b0*/  LDL.LU.64 R4, [R1+0x10e8] ;  /* 0x0010e80001047983 */ /* 0x000f620000300a00 */
[----:B---3--:R-:W-:-:S02]  /*270c0*/  F2FP.F16.E4M3.UNPACK_B R2, R7 ;  /* 0x00000007ff02723e */ /* 0x008fc400020006ff */
[----:B------:R-:W-:-:S07]  /*270d0*/  F2FP.F16.E4M3.UNPACK_B R3, R6 ;  /* 0x00000006ff03723e */ /* 0x000fce00020006ff */
[----:B----4-:R-:W-:-:S15]  /*270e0*/  HMMA.16816.F32 R8, R24, R2, R8 ;  /* 0x000000021808723c */ /* 0x010fde0000001808 */
[----:B------:R-:W-:-:S04]  /*270f0*/  NOP ;  /* 0x0000000000007918 */ /* 0x000fc80000000000 */
[----:B------:R-:W-:Y:S04]  /*27100*/  STL.64 [R1+0x100], R8 ;  /* 0x0001000801007387 */ /* 0x000fe80000100a00 */
[----:B------:R-:W-:Y:S04]  /*27110*/  STL.64 [R1+0x108], R10 ;  /* 0x0001080a01007387 */ /* 0x000fe80000100a00 */
[----:B------:R-:W0:Y:S01]  /*27120*/  LDSM.16.M88.4 R8, [R22+UR7+0x2000] ;  /* 0x002000071608783b */ /* 0x000e220008000200 */
[----:B-----5:R-:W-:Y:S02]  /*27130*/  F2FP.F16.E4M3.UNPACK_B R2, R5 ;  /* 0x00000005ff02723e */ /* 0x020fe400020006ff */
[----:B------:R-:W-:Y:S01]  /*27140*/  F2FP.F16.E4M3.UNPACK_B R3, R4 ;  /* 0x00000004ff03723e */ /* 0x000fe200020006ff */
[----:B0-----:R-:W-:-:S02]  /*27150*/  IMAD.MOV.U32 R7, RZ, RZ, R8 ;  /* 0x000000ffff077224 */ /* 0x001fc400078e0008 */
[----:B------:R-:W-:Y:S02]  /*27160*/  IMAD.MOV.U32 R6, RZ, RZ, R9 ;  /* 0x000000ffff067224 */ /* 0x000fe400078e0009 */
[----:B------:R-:W-:Y:S01]  /*27170*/  IMAD.MOV.U32 R5, RZ, RZ, R10 ;  /* 0x000000ffff057224 */ /* 0x000fe200078e000a */
[----:B------:R-:W-:Y:S01]  /*27180*/  STL.64 [R1+0x20], R8 ;  /* 0x0000200801007387 */ /* 0x000fe20000100a00 */
[----:B------:R-:W-:-:S03]  /*27190*/  IMAD.MOV.U32 R4, RZ, RZ, R11 ;  /* 0x000000ffff047224 */ /* 0x000fc600078e000b */
[----:B------:R0:W-:Y:S04]  /*271a0*/  STL.64 [R1+0x28], R10 ;  /* 0x0000280a01007387 */ /* 0x0001e80000100a00 */
[----:B0-----:R-:W3:Y:S04]  /*271b0*/  LDL.LU.64 R10, [R1+0x10e0] ;  /* 0x0010e000010a7983 */ /* 0x001ee80000300a00 */
[----:B------:R-:W4:Y:S04]  /*271c0*/  LDL.LU.64 R8, [R1+0x10d8] ;  /* 0x0010d80001087983 */ /* 0x000f280000300a00 */
[----:B------:R-:W-:Y:S04]  /*271d0*/  STL.64 [R1+0x10c0], R6 ;  /* 0x0010c00601007387 */ /* 0x000fe80000100a00 */
[----:B------:R0:W-:Y:S04]  /*271e0*/  STL.64 [R1+0x10b8], R4 ;  /* 0x0010b80401007387 */ /* 0x0001e80000100a00 */
[----:B0-----:R-:W5:Y:S04]  /*271f0*/  LDL.LU.64 R4, [R1+0xf0] ;  /* 0x0000f00001047983 */ /* 0x001f680000300a00 */
[----:B------:R-:W5:Y:S02]  /*27200*/  LDL.LU.64 R6, [R1+0xf8] ;  /* 0x0000f80001067983 */ /* 0x000f640000300a00 */
[----:B-----5:R-:W-:Y:S01]  /*27210*/  HMMA.16816.F32 R4, R24, R2, R4 ;  /* 0x000000021804723c */ /* 0x020fe20000001804 */
[----:B---3--:R-:W-:-:S02]  /*27220*/  F2FP.F16.E4M3.UNPACK_B R2, R11 ;  /* 0x0000000bff02723e */ /* 0x008fc400020006ff */
[----:B------:R-:W-:-:S15]  /*27230*/  F2FP.F16.E4M3.UNPACK_B R3, R10 ;  /* 0x0000000aff03723e */ /* 0x000fde00020006ff */
[----:B------:R-:W-:Y:S01]  /*27240*/  NOP ;  /* 0x0000000000007918 */ /* 0x000fe20000000000 */
[----:B------:R-:W-:Y:S04]  /*27250*/  STL.64 [R1+0xf0], R4 ;  /* 0x0000f00401007387 */ /* 0x000fe80000100a00 */
[----:B------:R2:W-:Y:S02]  /*27260*/  STL.64 [R1+0xf8], R6 ;  /* 0x0000f80601007387 */ /* 0x0005e40000100a00 */
[----:B--2---:R-:W-:-:S15]  /*27270*/  HMMA.16816.F32 R4, R24, R2, R16 ;  /* 0x000000021804723c */ /* 0x004fde0000001810 */
[----:B------:R-:W-:-:S04]  /*27280*/  NOP ;  /* 0x0000000000007918 */ /* 0x000fc80000000000 */
[----:B------:R-:W-:Y:S04]  /*27290*/  STL.64 [R1+0xb0], R4 ;  /* 0x0000b00401007387 */ /* 0x000fe80000100a00 */
[----:B------:R-:W-:Y:S04]  /*272a0*/  STL.64 [R1+0xb8], R6 ;  /* 0x0000b80601007387 */ /* 0x000fe80000100a00 */
[----:B------:R-:W0:Y:S01]  /*272b0*/  LDSM.16.M88.4 R4, [R22+UR7+0x2400] ;  /* 0x002400071604783b */ /* 0x000e220008000200 */
[----:B----4-:R-:W-:Y:S02]  /*272c0*/  F2FP.F16.E4M3.UNPACK_B R2, R9 ;  /* 0x00000009ff02723e */ /* 0x010fe400020006ff */
[----:B------:R-:W-:Y:S01]  /*272d0*/  F2FP.F16.E4M3.UNPACK_B R3, R8 ;  /* 0x00000008ff03723e */ /* 0x000fe200020006ff */
[----:B0-----:R0:W-:Y:S01]  /*272e0*/  STL.64 [R1+0x10], R4 ;  /* 0x0000100401007387 */ /* 0x0011e20000100a00 */
[----:B------:R-:W-:-:S02]  /*272f0*/  IMAD.MOV.U32 R11, RZ, RZ, R4 ;  /* 0x000000ffff0b7224 */ /* 0x000fc400078e0004 */
[----:B------:R-:W-:Y:S01]  /*27300*/  IMAD.MOV.U32 R10, RZ, RZ, R5 ;  /* 0x000000ffff0a7224 */ /* 0x000fe200078e0005 */
[----:B------:R1:W-:Y:S01]  /*27310*/  STL.64 [R1+0x18], R6 ;  /* 0x0000180601007387 */ /* 0x0003e20000100a00 */
[----:B------:R-:W-:Y:S02]  /*27320*/  IMAD.MOV.U32 R9, RZ, RZ, R6 ;  /* 0x000000ffff097224 */ /* 0x000fe400078e0006 */
[----:B------:R-:W-:Y:S01]  /*27330*/  IMAD.MOV.U32 R8, RZ, RZ, R7 ;  /* 0x000000ffff087224 */ /* 0x000fe200078e0007 */
[----:B0-----:R-:W2:Y:S04]  /*27340*/  LDL.LU.64 R4, [R1+0xe0] ;  /* 0x0000e00001047983 */ /* 0x001ea80000300a00 */
[----:B-1----:R-:W3:Y:S04]  /*27350*/  LDL.LU.64 R6, [R1+0xe8] ;  /* 0x0000e80001067983 */ /* 0x002ee80000300a00 */
[----:B---3--:R-:W-:Y:S04]  /*27360*/  STL.64 [R1+0x10d0], R6 ;  /* 0x0010d00601007387 */ /* 0x008fe80000100a00 */
[----:B--2---:R0:W-:Y:S04]  /*27370*/  STL.64 [R1+0x10c8], R4 ;  /* 0x0010c80401007387 */ /* 0x0041e80000100a00 */
[----:B0-----:R-:W2:Y:S04]  /*27380*/  LDL.LU.64 R4, [R1+0xd0] ;  /* 0x0000d00001047983 */ /* 0x001ea80000300a00 */
[----:B------:R-:W2:Y:S04]  /*27390*/  LDL.LU.64 R6, [R1+0xd8] ;  /* 0x0000d80001067983 */ /* 0x000ea80000300a00 */
[----:B------:R-:W3:Y:S04]  /*273a0*/  LDL.LU.64 R16, [R1+0x120] ;  /* 0x0001200001107983 */ /* 0x000ee80000300a00 */
[----:B------:R-:W3:Y:S04]  /*273b0*/  LDL.LU.64 R18, [R1+0x128] ;  /* 0x0001280001127983 */ /* 0x000ee80000300a00 */
[----:B------:R-:W-:Y:S04]  /*273c0*/  STL.64 [R1+0x10b0], R10 ;  /* 0x0010b00a01007387 */ /* 0x000fe80000100a00 */
[----:B------:R0:W-:Y:S04]  /*273d0*/  STL.64 [R1+0x10a8], R8 ;  /* 0x0010a80801007387 */ /* 0x0001e80000100a00 */
[----:B0-----:R-:W4:Y:S04]  /*273e0*/  LDL.LU.64 R8, [R1+0xc0] ;  /* 0x0000c00001087983 */ /* 0x001f280000300a00 */
[----:B------:R-:W4:Y:S02]  /*273f0*/  LDL.LU.64 R10, [R1+0xc8] ;  /* 0x0000c800010a7983 */ /* 0x000f240000300a00 */
[----:B----4-:R-:W-:Y:S01]  /*27400*/  HMMA.16816.F32 R8, R24, R2, R8 ;  /* 0x000000021808723c */ /* 0x010fe20000001808 */
[----:B------:R-:W-:-:S02]  /*27410*/  F2FP.F16.E4M3.UNPACK_B R2, R15 ;  /* 0x0000000fff02723e */ /* 0x000fc400020006ff */
[----:B------:R-:W-:-:S07]  /*27420*/  F2FP.F16.E4M3.UNPACK_B R3, R14 ;  /* 0x0000000eff03723e */ /* 0x000fce00020006ff */
[----:B--2---:R-:W-:Y:S09]  /*27430*/  HMMA.16816.F32 R4, R24, R2, R4 ;  /* 0x000000021804723c */ /* 0x004ff20000001804 */
[----:B------:R0:W-:Y:S04]  /*27440*/  STL.64 [R1+0xc0], R8 ;  /* 0x0000c00801007387 */ /* 0x0001e80000100a00 */
[----:B------:R1:W-:Y:S06]  /*27450*/  STL.64 [R1+0xc8], R10 ;  /* 0x0000c80a01007387 */ /* 0x0003ec0000100a00 */
[----:B------:R-:W-:Y:S04]  /*27460*/  STL.64 [R1+0xd0], R4 ;  /* 0x0000d00401007387 */ /* 0x000fe80000100a00 */
[----:B------:R-:W-:Y:S04]  /*27470*/  STL.64 [R1+0xd8], R6 ;  /* 0x0000d80601007387 */ /* 0x000fe80000100a00 */
[----:B------:R-:W2:Y:S04]  /*27480*/  LDSM.16.M88.4 R4, [R22+UR7+0x2800] ;  /* 0x002800071604783b */ /* 0x000ea80008000200 */
[----:B0-----:R-:W4:Y:S04]  /*27490*/  LDL.LU.64 R8, [R1+0x130] ;  /* 0x0001300001087983 */ /* 0x001f280000300a00 */
[----:B-1----:R-:W4:Y:S01]  /*274a0*/  LDL.LU.64 R10, [R1+0x138] ;  /* 0x00013800010a7983 */ /* 0x002f220000300a00 */
[----:B------:R-:W-:-:S02]  /*274b0*/  F2FP.F16.E4M3.UNPACK_B R2, R13 ;  /* 0x0000000dff02723e */ /* 0x000fc400020006ff */
[----:B------:R-:W-:Y:S01]  /*274c0*/  F2FP.F16.E4M3.UNPACK_B R3, R12 ;  /* 0x0000000cff03723e */ /* 0x000fe200020006ff */
[----:B--2---:R-:W-:Y:S01]  /*274d0*/  STL.64 [R1], R4 ;  /* 0x0000000401007387 */ /* 0x004fe20000100a00 */
[----:B------:R-:W-:-:S03]  /*274e0*/  IMAD.MOV.U32 R13, RZ, RZ, R6 ;  /* 0x000000ffff0d7224 */ /* 0x000fc600078e0006 */
[----:B------:R0:W-:Y:S01]  /*274f0*/  STL.64 [R1+0x8], R6 ;  /* 0x0000080601007387 */ /* 0x0001e20000100a00 */
[----:B------:R-:W-:Y:S02]  /*27500*/  IMAD.MOV.U32 R12, RZ, RZ, R7 ;  /* 0x000000ffff0c7224 */ /* 0x000fe400078e0007 */
[----:B------:R-:W-:Y:S02]  /*27510*/  IMAD.MOV.U32 R15, RZ, RZ, R4 ;  /* 0x000000ffff0f7224 */ /* 0x000fe400078e0004 */
[----:B------:R-:W-:Y:S01]  /*27520*/  IMAD.MOV.U32 R14, RZ, RZ, R5 ;  /* 0x000000ffff0e7224 */ /* 0x000fe200078e0005 */
[----:B0-----:R-:W2:Y:S04]  /*27530*/  LDL.LU.64 R6, [R1+0x10d0] ;  /* 0x0010d00001067983 */ /* 0x001ea80000300a00 */
[----:B------:R-:W2:Y:S02]  /*27540*/  LDL.LU.64 R4, [R1+0x10c8] ;  /* 0x0010c80001047983 */ /* 0x000ea40000300a00 */
[----:B--2---:R-:W-:-:S15]  /*27550*/  HMMA.16816.F32 R4, R24, R2, R4 ;  /* 0x000000021804723c */ /* 0x004fde0000001804 */
[----:B------:R-:W-:-:S04]  /*27560*/  NOP ;  /* 0x0000000000007918 */ /* 0x000fc80000000000 */
[----:B------:R-:W-:Y:S04]  /*27570*/  STL.64 [R1+0xe0], R4 ;  /* 0x0000e00401007387 */ /* 0x000fe80000100a00 */
[----:B------:R0:W-:Y:S04]  /*27580*/  STL.64 [R1+0xe8], R6 ;  /* 0x0000e80601007387 */ /* 0x0001e80000100a00 */
[----:B0-----:R-:W2:Y:S04]  /*27590*/  LDL.LU.64 R6, [R1+0x10c0] ;  /* 0x0010c00001067983 */ /* 0x001ea80000300a00 */
[----:B------:R-:W5:Y:S01]  /*275a0*/  LDL.LU.64 R4, [R1+0x10b8] ;  /* 0x0010b80001047983 */ /* 0x000f620000300a00 */
[----:B--2---:R-:W-:-:S02]  /*275b0*/  F2FP.F16.E4M3.UNPACK_B R2, R7 ;  /* 0x00000007ff02723e */ /* 0x004fc400020006ff */
[----:B------:R-:W-:-:S07]  /*275c0*/  F2FP.F16.E4M3.UNPACK_B R3, R6 ;  /* 0x00000006ff03723e */ /* 0x000fce00020006ff */
[C---:B---3--:R-:W-:Y:S01]  /*275d0*/  HMMA.16816.F32 R16, R24.reuse, R2, R16 ;  /* 0x000000021810723c */ /* 0x048fe20000001810 */
[----:B-----5:R-:W-:Y:S02]  /*275e0*/  F2FP.F16.E4M3.UNPACK_B R2, R5 ;  /* 0x00000005ff02723e */ /* 0x020fe400020006ff */
[----:B------:R-:W-:Y:S02]  /*275f0*/  F2FP.F16.E4M3.UNPACK_B R3, R4 ;  /* 0x00000004ff03723e */ /* 0x000fe400020006ff */
[----:B------:R-:W0:Y:S05]  /*27600*/  LDSM.16.M88.4 R4, [R22+UR7+0x2c00] ;  /* 0x002c00071604783b */ /* 0x000e2a0008000200 */
[----:B----4-:R-:W-:Y:S09]  /*27610*/  HMMA.16816.F32 R8, R24, R2, R8 ;  /* 0x000000021808723c */ /* 0x010ff20000001808 */
[----:B------:R1:W-:Y:S04]  /*27620*/  STL.64 [R1+0x120], R16 ;  /* 0x0001201001007387 */ /* 0x0003e80000100a00 */
[----:B------:R2:W-:Y:S04]  /*27630*/  STL.64 [R1+0x128], R18 ;  /* 0x0001281201007387 */ /* 0x0005e80000100a00 */
[----:B-1----:R-:W3:Y:S04]  /*27640*/  LDL.LU.64 R16, [R1+0x150] ;  /* 0x0001500001107983 */ /* 0x002ee80000300a00 */
[----:B--2---:R-:W3:Y:S04]  /*27650*/  LDL.LU.64 R18, [R1+0x158] ;  /* 0x0001580001127983 */ /* 0x004ee80000300a00 */
[----:B0-----:R-:W-:Y:S04]  /*27660*/  STL.64 [R1+0x10a0], R6 ;  /* 0x0010a00601007387 */ /* 0x001fe80000100a00 */
[----:B------:R0:W-:Y:S04]  /*27670*/  STL.64 [R1+0x1098], R4 ;  /* 0x0010980401007387 */ /* 0x0001e80000100a00 */
[----:B0-----:R-:W2:Y:S04]  /*27680*/  LDL.LU.64 R4, [R1+0x140] ;  /* 0x0001400001047983 */ /* 0x001ea80000300a00 */
[----:B------:R-:W2:Y:S04]  /*27690*/  LDL.LU.64 R6, [R1+0x148] ;  /* 0x0001480001067983 */ /* 0x000ea80000300a00 */
[----:B------:R-:W-:Y:S04]  /*276a0*/  STL.64 [R1+0x130], R8 ;  /* 0x0001300801007387 */ /* 0x000fe80000100a00 */
[----:B------:R0:W-:Y:S04]  /*276b0*/  STL.64 [R1+0x138], R10 ;  /* 0x0001380a01007387 */ /* 0x0001e80000100a00 */
[----:B0-----:R-:W4:Y:S04]  /*276c0*/  LDL.LU.64 R10, [R1+0x10b0] ;  /* 0x0010b000010a7983 */ /* 0x001f280000300a00 */
[----:B------:R-:W5:Y:S01]  /*276d0*/  LDL.LU.64 R8, [R1+0x10a8] ;  /* 0x0010a80001087983 */ /* 0x000f620000300a00 */
[----:B----4-:R-:W-:-:S02]  /*276e0*/  F2FP.F16.E4M3.UNPACK_B R2, R11 ;  /* 0x0000000bff02723e */ /* 0x010fc400020006ff */
[----:B------:R-:W-:-:S07]  /*276f0*/  F2FP.F16.E4M3.UNPACK_B R3, R10 ;  /* 0x0000000aff03723e */ /* 0x000fce00020006ff */
[----:B--2---:R-:W-:Y:S01]  /*27700*/  HMMA.16816.F32 R4, R24, R2, R4 ;  /* 0x000000021804723c */ /* 0x004fe20000001804 */
[----:B-----5:R-:W-:Y:S02]  /*27710*/  F2FP.F16.E4M3.UNPACK_B R2, R9 ;  /* 0x00000009ff02723e */ /* 0x020fe400020006ff */
[----:B------:R-:W-:Y:S02]  /*27720*/  F2FP.F16.E4M3.UNPACK_B R3, R8 ;  /* 0x00000008ff03723e */ /* 0x000fe400020006ff */
[----:B------:R-:W0:-:S14]  /*27730*/  LDSM.16.M88.4 R8, [R22+UR7+0x3000] ;  /* 0x003000071608783b */ /* 0x000e1c0008000200 */
[----:B------:R1:W-:Y:S04]  /*27740*/  STL.64 [R1+0x140], R4 ;  /* 0x0001400401007387 */ /* 0x0003e80000100a00 */
[----:B------:R2:W-:Y:S04]  /*27750*/  STL.64 [R1+0x148], R6 ;  /* 0x0001480601007387 */ /* 0x0005e80000100a00 */
[----:B-1----:R-:W4:Y:S04]  /*27760*/  LDL.LU.64 R4, [R1+0x190] ;  /* 0x0001900001047983 */ /* 0x002f280000300a00 */
[----:B--2---:R-:W4:Y:S04]  /*27770*/  LDL.LU.64 R6, [R1+0x198] ;  /* 0x0001980001067983 */ /* 0x004f280000300a00 */
[----:B0-----:R-:W-:Y:S04]  /*27780*/  STL.64 [R1+0x1090], R10 ;  /* 0x0010900a01007387 */ /* 0x001fe80000100a00 */
[----:B------:R0:W-:Y:S04]  /*27790*/  STL.64 [R1+0x1088], R8 ;  /* 0x0010880801007387 */ /* 0x0001e80000100a00 */
[----:B0-----:R-:W2:Y:S04]  /*277a0*/  LDL.LU.64 R8, [R1+0x170] ;  /* 0x0001700001087983 */ /* 0x001ea80000300a00 */
[----:B------:R-:W2:Y:S01]  /*277b0*/  LDL.LU.64 R10, [R1+0x178] ;  /* 0x00017800010a7983 */ /* 0x000ea20000300a00 */
[----:B---3--:R-:W-:Y:S01]  /*277c0*/  HMMA.16816.F32 R16, R24, R2, R16 ;  /* 0x000000021810723c */ /* 0x008fe20000001810 */
[----:B------:R-:W-:-:S02]  /*277d0*/  F2FP.F16.E4M3.UNPACK_B R2, R15 ;  /* 0x0000000fff02723e */ /* 0x000fc400020006ff */
[----:B------:R-:W-:-:S15]  /*277e0*/  F2FP.F16.E4M3.UNPACK_B R3, R14 ;  /* 0x0000000eff03723e */ /* 0x000fde00020006ff */
[----:B------:R-:W-:Y:S01]  /*277f0*/  NOP ;  /* 0x0000000000007918 */ /* 0x000fe20000000000 */
[----:B------:R0:W-:Y:S04]  /*27800*/  STL.64 [R1+0x150], R16 ;  /* 0x0001501001007387 */ /* 0x0001e80000100a00 */
[----:B------:R1:W-:Y:S04]  /*27810*/  STL.64 [R1+0x158], R18 ;  /* 0x0001581201007387 */ /* 0x0003e80000100a00 */
[----:B0-----:R-:W3:Y:S04]  /*27820*/  LDL.LU.64 R16, [R1+0x1a0] ;  /* 0x0001a00001107983 */ /* 0x001ee80000300a00 */
[----:B-1----:R-:W3:Y:S01]  /*27830*/  LDL.LU.64 R18, [R1+0x1a8] ;  /* 0x0001a80001127983 */ /* 0x002ee20000300a00 */
[----:B--2---:R-:W-:Y:S01]  /*27840*/  HMMA.16816.F32 R8, R24, R2, R8 ;  /* 0x000000021808723c */ /* 0x004fe20000001808 */
[----:B------:R-:W-:-:S02]  /*27850*/  F2FP.F16.E4M3.UNPACK_B R2, R13 ;  /* 0x0000000dff02723e */ /* 0x000fc400020006ff */
[----:B------:R-:W-:Y:S02]  /*27860*/  F2FP.F16.E4M3.UNPACK_B R3, R12 ;  /* 0x0000000cff03723e */ /* 0x000fe400020006ff */
[----:B------:R-:W0:Y:S05]  /*27870*/  LDSM.16.M88.4 R12, [R22+UR7+0x3400] ;  /* 0x00340007160c783b */ /* 0x000e2a0008000200 */
[----:B----4-:R-:W-:Y:S09]  /*27880*/  HMMA.16816.F32 R4, R24, R2, R4 ;  /* 0x000000021804723c */ /* 0x010ff20000001804 */
[----:B------:R1:W-:Y:S04]  /*27890*/  STL.64 [R1+0x170], R8 ;  /* 0x0001700801007387 */ /* 0x0003e80000100a00 */
[----:B------:R2:W-:Y:S04]  /*278a0*/  STL.64 [R1+0x178], R10 ;  /* 0x0001780a01007387 */ /* 0x0005e80000100a00 */
[----:B-1----:R-:W4:Y:S04]  /*278b0*/  LDL.LU.64 R8, [R1+0x1c0] ;  /* 0x0001c00001087983 */ /* 0x002f280000300a00 */
[----:B--2---:R-:W4:Y:S04]  /*278c0*/  LDL.LU.64 R10, [R1+0x1c8] ;  /* 0x0001c800010a7983 */ /* 0x004f280000300a00 */
[----:B0-----:R-:W-:Y:S04]  /*278d0*/  STL.64 [R1+0x1080], R14 ;  /* 0x0010800e01007387 */ /* 0x001fe80000100a00 */
[----:B------:R0:W-:Y:S04]  /*278e0*/  STL.64 [R1+0x1078], R12 ;  /* 0x0010780c01007387 */ /* 0x0001e80000100a00 */
[----:B0-----:R-:W2:Y:S04]  /*278f0*/  LDL.LU.64 R12, [R1+0x1d0] ;  /* 0x0001d000010c7983 */ /* 0x001ea80000300a00 */
[----:B------:R-:W2:Y:S04]  /*27900*/  LDL.LU.64 R14, [R1+0x1d8] ;  /* 0x0001d800010e7983 */ /* 0x000ea80000300a00 */
[----:B------:R-:W-:Y:S04]  /*27910*/  STL.64 [R1+0x190], R4 ;  /* 0x0001900401007387 */ /* 0x000fe80000100a00 */
[----:B------:R0:W-:Y:S04]  /*27920*/  STL.64 [R1+0x198], R6 ;  /* 0x0001980601007387 */ /* 0x0001e80000100a00 */
[----:B0-----:R-:W5:Y:S04]  /*27930*/  LDL.LU.64 R6, [R1+0x10a0] ;  /* 0x0010a00001067983 */ /* 0x001f680000300a00 */
[----:B------:R-:W2:Y:S02]  /*27940*/  LDL.LU.64 R4, [R1+0x1098] ;  /* 0x0010980001047983 */ /* 0x000ea40000300a00 */
[----:B--2---:R-:W-:-:S02]  /*27950*/  F2FP.F16.E4M3.UNPACK_B R2, R4 ;  /* 0x00000004ff02723e */ /* 0x004fc400020006ff */
[----:B------:R-:W-:-:S07]  /*27960*/  F2FP.F16.E4M3.UNPACK_B R3, R5 ;  /* 0x00000005ff03723e */ /* 0x000fce00020006ff */
[----:B---3--:R-:W-:Y:S01]  /*27970*/  HMMA.16816.F32 R16, R24, R2, R16 ;  /* 0x000000021810723c */ /* 0x008fe20000001810 */
[----:B-----5:R-:W-:Y:S02]  /*27980*/  F2FP.F16.E4M3.UNPACK_B R2, R6 ;  /* 0x00000006ff02723e */ /* 0x020fe400020006ff */
[----:B------:R-:W-:-:S07]  /*27990*/  F2FP.F16.E4M3.UNPACK_B R3, R7 ;  /* 0x00000007ff03723e */ /* 0x000fce00020006ff */
[----:B----4-:R-:W-:Y:S01]  /*279a0*/  HMMA.16816.F32 R8, R24, R2, R8 ;  /* 0x000000021808723c */ /* 0x010fe20000001808 */
[----:B------:R-:W-:Y:S04]  /*279b0*/  STL [R1+0xf54], R4 ;  /* 0x000f540401007387 */ /* 0x000fe80000100800 */
[----:B------:R0:W-:Y:S04]  /*279c0*/  STL [R1+0xf50], R5 ;  /* 0x000f500501007387 */ /* 0x0001e80000100800 */
[----:B------:R-:W-:Y:S04]  /*279d0*/  STL [R1+0xf48], R6 ;  /* 0x000f480601007387 */ /* 0x000fe80000100800 */
[----:B------:R-:W-:Y:S04]  /*279e0*/  STL.64 [R1+0x1a0], R16 ;  /* 0x0001a01001007387 */ /* 0x000fe80000100a00 */
[----:B------:R-:W-:Y:S04]  /*279f0*/  STL.64 [R1+0x1a8], R18 ;  /* 0x0001a81201007387 */ /* 0x000fe80000100a00 */
[----:B------:R1:W-:Y:S04]  /*27a00*/  STL [R1+0xf4c], R7 ;  /* 0x000f4c0701007387 */ /* 0x0003e80000100800 */
[----:B0-----:R-:W2:Y:S04]  /*27a10*/  LDL.LU.64 R4, [R1+0x200] ;  /* 0x0002000001047983 */ /* 0x001ea80000300a00 */
[----:B------:R-:W-:Y:S04]  /*27a20*/  LDSM.16.M88.4 R16, [R22+UR7+0x3800] ;  /* 0x003800071610783b */ /* 0x000fe80008000200 */
[----:B------:R-:W0:Y:S04]  /*27a30*/  LDSM.16.M88.4 R20, [R22+UR7+0x3c00] ;  /* 0x003c00071614783b */ /* 0x000e280008000200 */
[----:B-1----:R-:W2:Y:S04]  /*27a40*/  LDL.LU.64 R6, [R1+0x208] ;  /* 0x0002080001067983 */ /* 0x002ea80000300a00 */
[----:B------:R-:W-:Y:S04]  /*27a50*/  STL.64 [R1+0x1c0], R8 ;  /* 0x0001c00801007387 */ /* 0x000fe80000100a00 */
[----:B------:R1:W-:Y:S04]  /*27a60*/  STL.64 [R1+0x1c8], R10 ;  /* 0x0001c80a01007387 */ /* 0x0003e80000100a00 */
[----:B-1----:R-:W3:Y:S04]  /*27a70*/  LDL.LU.64 R10, [R1+0x1090] ;  /* 0x00109000010a7983 */ /* 0x002ee80000300a00 */
[----:B------:R-:W4:Y:S02]  /*27a80*/  LDL.LU.64 R8, [R1+0x1088] ;  /* 0x0010880001087983 */ /* 0x000f240000300a00 */
[----:B----4-:R-:W-:-:S02]  /*27a90*/  F2FP.F16.E4M3.UNPACK_B R2, R8 ;  /* 0x00000008ff02723e */ /* 0x010fc400020006ff */
[----:B------:R-:W-:-:S07]  /*27aa0*/  F2FP.F16.E4M3.UNPACK_B R3, R9 ;  /* 0x00000009ff03723e */ /* 0x000fce00020006ff */
[----:B------:R-:W-:Y:S01]  /*27ab0*/  HMMA.16816.F32 R12, R24, R2, R12 ;  /* 0x00000002180c723c */ /* 0x000fe2000000180c */
[----:B---3--:R-:W-:Y:S02]  /*27ac0*/  F2FP.F16.E4M3.UNPACK_B R2, R10 ;  /* 0x0000000aff02723e */ /* 0x008fe400020006ff */
[----:B------:R-:W-:-:S15]  /*27ad0*/  F2FP.F16.E4M3.UNPACK_B R3, R11 ;  /* 0x0000000bff03723e */ /* 0x000fde00020006ff */
[----:B------:R-:W-:Y:S01]  /*27ae0*/  NOP ;  /* 0x0000000000007918 */ /* 0x000fe20000000000 */
[----:B------:R-:W-:Y:S04]  /*27af0*/  STL.64 [R1+0x1d0], R12 ;  /* 0x0001d00c01007387 */ /* 0x000fe80000100a00 */
[----:B------:R1:W-:Y:S04]  /*27b00*/  STL.64 [R1+0x1d8], R14 ;  /* 0x0001d80e01007387 */ /* 0x0003e80000100a00 */
[----:B-1----:R-:W3:Y:S04]  /*27b10*/  LDL.LU.64 R14, [R1+0x1080] ;  /* 0x00108000010e7983 */ /* 0x002ee80000300a00 */
[----:B------:R-:W4:Y:S04]  /*27b20*/  LDL.LU.64 R12, [R1+0x1078] ;  /* 0x00107800010c7983 */ /* 0x000f280000300a00 */
[----:B------:R-:W-:Y:S04]  /*27b30*/  STL.64 [R1+0xf30], R10 ;  /* 0x000f300a01007387 */ /* 0x000fe80000100a00 */
[----:B------:R1:W-:Y:S04]  /*27b40*/  STL.64 [R1+0xf28], R8 ;  /* 0x000f280801007387 */ /* 0x0003e80000100a00 */
[----:B-1----:R-:W5:Y:S04]  /*27b50*/  LDL.LU.64 R8, [R1+0x220] ;  /* 0x0002200001087983 */ /* 0x002f680000300a00 */
[----:B------:R-:W5:Y:S04]  /*27b60*/  LDL.LU.64 R10, [R1+0x228] ;  /* 0x00022800010a7983 */ /* 0x000f680000300a00 */
[----:B0-----:R-:W-:Y:S04]  /*27b70*/  STL.64 [R1+0x1070], R22 ;  /* 0x0010701601007387 */ /* 0x001fe80000100a00 */
[----:B------:R0:W-:Y:S04]  /*27b80*/  STL.64 [R1+0x1068], R20 ;  /* 0x0010681401007387 */ /* 0x0001e80000100a00 */
[----:B0-----:R-:W2:Y:S04]  /*27b90*/  LDL.LU.64 R20, [R1+0x1f0] ;  /* 0x0001f00001147983 */ /* 0x001ea80000300a00 */
[----:B------:R-:W2:Y:S02]  /*27ba0*/  LDL.LU.64 R22, [R1+0x1f8] ;  /* 0x0001f80001167983 */ /* 0x000ea40000300a00 */
[----:B--2---:R-:W-:Y:S01]  /*27bb0*/  HMMA.16816.F32 R20, R24, R2, R20 ;  /* 0x000000021814723c */ /* 0x004fe20000001814 */
[----:B----4-:R-:W-:-:S02]  /*27bc0*/  F2FP.F16.E4M3.UNPACK_B R2, R12 ;  /* 0x0000000cff02723e */ /* 0x010fc400020006ff */
[----:B------:R-:W-:-:S15]  /*27bd0*/  F2FP.F16.E4M3.UNPACK_B R3, R13 ;  /* 0x0000000dff03723e */ /* 0x000fde00020006ff */
[----:B------:R-:W-:Y:S01]  /*27be0*/  NOP ;  /* 0x0000000000007918 */ /* 0x000fe20000000000 */
[----:B------:R-:W-:Y:S04]  /*27bf0*/  STL.64 [R1+0x1f0], R20 ;  /* 0x0001f01401007387 */ /* 0x000fe80000100a00 */
[----:B------:R0:W-:Y:S02]  /*27c00*/  STL.64 [R1+0x1f8], R22 ;  /* 0x0001f81601007387 */ /* 0x0001e40000100a00 */
[----:B0-----:R-:W-:Y:S01]  /*27c10*/  HMMA.16816.F32 R20, R24, R2, R4 ;  /* 0x000000021814723c */ /* 0x001fe20000001804 */
[----:B---3--:R-:W-:Y:S02]  /*27c20*/  F2FP.F16.E4M3.UNPACK_B R2, R14 ;  /* 0x0000000eff02723e */ /* 0x008fe400020006ff */
[----:B------:R-:W-:-:S07]  /*27c30*/  F2FP.F16.E4M3.UNPACK_B R3, R15 ;  /* 0x0000000fff03723e */ /* 0x000fce00020006ff */
[----:B-----5:R-:W-:Y:S09]  /*27c40*/  HMMA.16816.F32 R8, R24, R2, R8 ;  /* 0x000000021808723c */ /* 0x020ff20000001808 */
[----:B------:R-:W-:Y:S04]  /*27c50*/  STL.64 [R1+0x200], R20 ;  /* 0x0002001401007387 */ /* 0x000fe80000100a00 */
[----:B------:R-:W-:Y:S04]  /*27c60*/  STL.64 [R1+0xf10], R14 ;  /* 0x000f100e01007387 */ /* 0x000fe80000100a00 */
[----:B------:R-:W-:Y:S04]  /*27c70*/  STL.64 [R1+0xf08], R12 ;  /* 0x000f080c01007387 */ /* 0x000fe80000100a00 */
[----:B------:R0:W-:Y:S01]  /*27c80*/  STL [R1+0x220], R8 ;  /* 0x0002200801007387 */ /* 0x0001e20000100800 */
[----:B------:R-:W-:-:S03]  /*27c90*/  IMAD.MOV.U32 R7, RZ, RZ, R9 ;  /* 0x000000ffff077224 */ /* 0x000fc600078e0009 */
[----:B------:R1:W-:Y:S01]  /*27ca0*/  STL [R1+0x22c], R11 ;  /* 0x00022c0b01007387 */ /* 0x0003e20000100800 */
[----:B------:R-:W-:-:S03]  /*27cb0*/  IMAD.MOV.U32 R6, RZ, RZ, R10 ;  /* 0x000000ffff067224 */ /* 0x000fc600078e000a */
[----:B0-----:R-:W2:Y:S04]  /*27cc0*/  LDL.LU.64 R8, [R1+0x210] ;  /* 0x0002100001087983 */ /* 0x001ea80000300a00 */
[----:B-1----:R-:W2:Y:S04]  /*27cd0*/  LDL.LU.64 R10, [R1+0x218] ;  /* 0x00021800010a7983 */ /* 0x002ea80000300a00 */
[----:B------:R-:W3:Y:S01]  /*27ce0*/  LDL.LU R12, [R1+0x2a0] ;  /* 0x0002a000010c7983 */ /* 0x000ee20000300800 */
[----:B------:R-:W-:Y:S02]  /*27cf0*/  F2FP.F16.E4M3.UNPACK_B R2, R16 ;  /* 0x00000010ff02723e */ /* 0x000fe400020006ff */
[----:B------:R-:W-:Y:S01]  /*27d00*/  F2FP.F16.E4M3.UNPACK_B R3, R17 ;  /* 0x00000011ff03723e */ /* 0x000fe200020006ff */
[----:B------:R-:W-:-:S02]  /*27d10*/  IMAD.MOV.U32 R4, RZ, RZ, R22 ;  /* 0x000000ffff047224 */ /* 0x000fc400078e0016 */
[----:B------:R-:W-:Y:S02]  /*27d20*/  IMAD.MOV.U32 R5, RZ, RZ, R23 ;  /* 0x000000ffff057224 */ /* 0x000fe400078e0017 */
[----:B------:R-:W-:Y:S02]  /*27d30*/  IMAD.MOV.U32 R14, RZ, RZ, R28 ;  /* 0x000000ffff0e7224 */ /* 0x000fe400078e001c */
[----:B------:R-:W-:Y:S02]  /*27d40*/  IMAD.MOV.U32 R15, RZ, RZ, R0 ;  /* 0x000000ffff0f7224 */ /* 0x000fe400078e0000 */
[----:B------:R-:W-:-:S03]  /*27d50*/  IMAD.MOV.U32 R13, RZ, RZ, R29 ;  /* 0x000000ffff0d7224 */ /* 0x000fc600078e001d */
[----:B------:R-:W-:Y:S01]  /*27d60*/  STL.64 [R1+0x1060], R14 ;  /* 0x0010600e01007387 */ /* 0x000fe20000100a00 */
[----:B--2---:R-:W-:Y:S03]  /*27d70*/  HMMA.16816.F32 R20, R24, R2, R8 ;  /* 0x000000021814723c */ /* 0x004fe60000001808 */
[----:B---3--:R-:W-:Y:S04]  /*27d80*/  STL.64 [R1+0x1058], R12 ;  /* 0x0010580c01007387 */ /* 0x008fe80000100a00 */
[----:B------:R-:W2:Y:S04]  /*27d90*/  LDL.LU R0, [R1+0xe00] ;  /* 0x000e000001007983 */ /* 0x000ea80000300800 */
[----:B------:R-:W3:Y:S04]  /*27da0*/  LDL.LU R28, [R1+0xe08] ;  /* 0x000e0800011c7983 */ /* 0x000ee80000300800 */
[----:B------:R-:W4:Y:S04]  /*27db0*/  LDL.LU R29, [R1+0xe10] ;  /* 0x000e1000011d7983 */ /* 0x000f280000300800 */
[----:B------:R0:W-:Y:S04]  /*27dc0*/  STL.64 [R1+0xf60], R6 ;  /* 0x000f600601007387 */ /* 0x0001e80000100a00 */
[----:B0-----:R-:W5:Y:S04]  /*27dd0*/  LDL.LU R6, [R1+0xa0] ;  /* 0x0000a00001067983 */ /* 0x001f680000300800 */
[----:B------:R-:W2:Y:S04]  /*27de0*/  LDL.LU R7, [R1+0xa4] ;  /* 0x0000a40001077983 */ /* 0x000ea80000300800 */
[----:B------:R0:W-:Y:S01]  /*27df0*/  STL.64 [R1+0xf58], R4 ;  /* 0x000f580401007387 */ /* 0x0001e20000100a00 */
[----:B------:R-:W-:-:S02]  /*27e00*/  IMAD.MOV.U32 R11, RZ, RZ, R20 ;  /* 0x000000ffff0b7224 */ /* 0x000fc400078e0014 */
[----:B------:R-:W-:Y:S02]  /*27e10*/  IMAD.MOV.U32 R10, RZ, RZ, R21 ;  /* 0x000000ffff0a7224 */ /* 0x000fe400078e0015 */
[----:B------:R-:W-:Y:S02]  /*27e20*/  IMAD.MOV.U32 R9, RZ, RZ, R22 ;  /* 0x000000ffff097224 */ /* 0x000fe400078e0016 */
[----:B------:R-:W-:Y:S01]  /*27e30*/  IMAD.MOV.U32 R8, RZ, RZ, R23 ;  /* 0x000000ffff087224 */ /* 0x000fe200078e0017 */
[----:B0-----:R-:W2:Y:S04]  /*27e40*/  LDL.LU R4, [R1+0xe1c] ;  /* 0x000e1c0001047983 */ /* 0x001ea80000300800 */
[----:B------:R-:W2:Y:S04]  /*27e50*/  LDL.LU R5, [R1+0xe18] ;  /* 0x000e180001057983 */ /* 0x000ea80000300800 */
[----:B------:R-:W2:Y:S04]  /*27e60*/  LDL.LU.64 R20, [R1+0x1e0] ;  /* 0x0001e00001147983 */ /* 0x000ea80000300a00 */
[----:B------:R-:W2:Y:S01]  /*27e70*/  LDL.LU.64 R22, [R1+0x1e8] ;  /* 0x0001e80001167983 */ /* 0x000ea20000300a00 */
[----:B------:R-:W-:-:S02]  /*27e80*/  F2FP.F16.E4M3.UNPACK_B R2, R18 ;  /* 0x00000012ff02723e */ /* 0x000fc400020006ff */
[----:B------:R-:W-:Y:S01]  /*27e90*/  F2FP.F16.E4M3.UNPACK_B R3, R19 ;  /* 0x00000013ff03723e */ /* 0x000fe200020006ff */
[----:B------:R-:W3:Y:S04]  /*27ea0*/  LDL.LU.64 R12, [R1+0x1b0] ;  /* 0x0001b000010c7983 */ /* 0x000ee80000300a00 */
[----:B------:R-:W3:Y:S04]  /*27eb0*/  LDL.LU.64 R14, [R1+0x1b8] ;  /* 0x0001b800010e7983 */ /* 0x000ee80000300a00 */
[----:B------:R-:W-:Y:S04]  /*27ec0*/  STL.64 [R1+0xf70], R10 ;  /* 0x000f700a01007387 */ /* 0x000fe80000100a00 */
[----:B------:R0:W-:Y:S04]  /*27ed0*/  STL.64 [R1+0xf68], R8 ;  /* 0x000f680801007387 */ /* 0x0001e80000100a00 */
[----:B0-----:R-:W3:Y:S04]  /*27ee0*/  LDL.LU.64 R8, [R1+0x160] ;  /* 0x0001600001087983 */ /* 0x001ee80000300a00 */
[----:B------:R-:W3:Y:S04]  /*27ef0*/  LDL.LU.64 R10, [R1+0x168] ;  /* 0x00016800010a7983 */ /* 0x000ee80000300a00 */
[----:B------:R0:W-:Y:S04]  /*27f00*/  STL.64 [R1+0xef0], R18 ;  /* 0x000ef01201007387 */ /* 0x0001e80000100a00 */
[----:B0-----:R-:W3:Y:S04]  /*27f10*/  LDL.LU R18, [R1+0xe0c] ;  /* 0x000e0c0001127983 */ /* 0x001ee80000300800 */
[----:B------:R-:W4:Y:S04]  /*27f20*/  LDL.LU R19, [R1+0xe14] ;  /* 0x000e140001137983 */ /* 0x000f280000300800 */
[----:B------:R0:W-:Y:S04]  /*27f30*/  STL.64 [R1+0xee8], R16 ;  /* 0x000ee81001007387 */ /* 0x0001e80000100a00 */
[----:B0-----:R-:W3:Y:S01]  /*27f40*/  LDL.LU R17, [R1+0xe04] ;  /* 0x000e040001117983 */ /* 0x001ee20000300800 */
[----:B--2---:R-:W-:-:S15]  /*27f50*/  HMMA.16816.F32 R20, R24, R2, R20 ;  /* 0x000000021814723c */ /* 0x004fde0000001814 */
[----:B------:R-:W-:-:S04]  /*27f60*/  NOP ;  /* 0x0000000000007918 */ /* 0x000fc80000000000 */
[----:B------:R-:W-:Y:S04]  /*27f70*/  STL.64 [R1+0x1e0], R20 ;  /* 0x0001e01401007387 */ /* 0x000fe80000100a00 */
[----:B------:R0:W-:Y:S04]  /*27f80*/  STL.64 [R1+0x1e8], R22 ;  /* 0x0001e81601007387 */ /* 0x0001e80000100a00 */
[----:B0-----:R-:W2:Y:S04]  /*27f90*/  LDL.LU.64 R22, [R1+0x1070] ;  /* 0x0010700001167983 */ /* 0x001ea80000300a00 */
[----:B------:R-:W2:Y:S02]  /*27fa0*/  LDL.LU.64 R20, [R1+0x1068] ;  /* 0x0010680001147983 */ /* 0x000ea40000300a00 */
[----:B--2---:R-:W-:-:S02]  /*27fb0*/  F2FP.F16.E4M3.UNPACK_B R2, R20 ;  /* 0x00000014ff02723e */ /* 0x004fc400020006ff */
[----:B------:R-:W-:-:S07]  /*27fc0*/  F2FP.F16.E4M3.UNPACK_B R3, R21 ;  /* 0x00000015ff03723e */ /* 0x000fce00020006ff */
[----:B---3--:R-:W-:-:S15]  /*27fd0*/  HMMA.16816.F32 R12, R24, R2, R12 ;  /* 0x00000002180c723c */ /* 0x008fde000000180c */
[----:B------:R-:W-:-:S04]  /*27fe0*/  NOP ;  /* 0x0000000000007918 */ /* 0x000fc80000000000 */
[----:B------:R-:W-:Y:S04]  /*27ff0*/  STL.64 [R1+0x1b0], R12 ;  /* 0x0001b00c01007387 */ /* 0x000fe80000100a00 */
[----:B------:R0:W-:Y:S04]  /*28000*/  STL.64 [R1+0x1b8], R14 ;  /* 0x0001b80e01007387 */ /* 0x0001e80000100a00 */
[----:B0-----:R-:W2:Y:S04]  /*28010*/  LDL.LU.64 R14, [R1+0x1060] ;  /* 0x00106000010e7983 */ /* 0x001ea80000300a00 */
[----:B------:R-:W2:Y:S01]  /*28020*/  LDL.LU.64 R12, [R1+0x1058] ;  /* 0x00105800010c7983 */ /* 0x000ea20000300a00 */
[----:B------:R-:W-:-:S02]  /*28030*/  F2FP.F16.E4M3.UNPACK_B R2, R22 ;  /* 0x00000016ff02723e */ /* 0x000fc400020006ff */
[----:B------:R-:W-:-:S07]  /*28040*/  F2FP.F16.E4M3.UNPACK_B R3, R23 ;  /* 0x00000017ff03723e */ /* 0x000fce00020006ff */
[----:B------:R-:W-:Y:S01]  /*28050*/  HMMA.16816.F32 R8, R24, R2, R8 ;  /* 0x000000021808723c */ /* 0x000fe20000001808 */
[----:B------:R-:W-:Y:S02]  /*28060*/  IMAD R0, R0, 0x100, R17 ;  /* 0x0000010000007824 */ /* 0x000fe400078e0211 */
[----:B------:R-:W-:Y:S02]  /*28070*/  IMAD R28, R28, 0x100, R18 ;  /* 0x000001001c1c7824 */ /* 0x000fe400078e0212 */
[----:B----4-:R-:W-:Y:S02]  /*28080*/  IMAD R29, R29, 0x100, R19 ;  /* 0x000001001d1d7824 */ /* 0x010fe400078e0213 */
[----:B------:R-:W-:Y:S01]  /*28090*/  IMAD R4, R5, 0x100, R4 ;  /* 0x0000010005047824 */ /* 0x000fe200078e0204 */
[----:B-----5:R-:W-:Y:S02]  /*280a0*/  F2FP.F16.E4M3.UNPACK_B R2, R6.H1 ;  /* 0x00000006ff02723e */ /* 0x020fe400030006ff */
[----:B------:R-:W-:-:S02]  /*280b0*/  F2FP.F16.E4M3.UNPACK_B R24, R0 ;  /* 0x00000000ff18723e */ /* 0x000fc400020006ff */
[----:B------:R-:W-:Y:S02]  /*280c0*/  F2FP.F16.E4M3.UNPACK_B R26, R28 ;  /* 0x0000001cff1a723e */ /* 0x000fe400020006ff */
[----:B------:R-:W-:Y:S02]  /*280d0*/  F2FP.F16.E4M3.UNPACK_B R25, R29 ;  /* 0x0000001dff19723e */ /* 0x000fe400020006ff */
[----:B------:R-:W-:Y:S02]  /*280e0*/  F2FP.F16.E4M3.UNPACK_B R27, R4 ;  /* 0x00000004ff1b723e */ /* 0x000fe400020006ff */
[----:B------:R-:W-:Y:S01]  /*280f0*/  F2FP.F16.E4M3.UNPACK_B R3, R7.H1 ;  /* 0x00000007ff03723e */ /* 0x000fe200030006ff */
[----:B------:R-:W-:Y:S04]  /*28100*/  STL.64 [R1+0xee0], R22 ;  /* 0x000ee01601007387 */ /* 0x000fe80000100a00 */
[----:B------:R-:W-:Y:S04]  /*28110*/  STL.64 [R1+0xed8], R20 ;  /* 0x000ed81401007387 */ /* 0x000fe80000100a00 */
[----:B------:R-:W-:Y:S04]  /*28120*/  STL.64 [R1+0x160], R8 ;  /* 0x0001600801007387 */ /* 0x000fe80000100a00 */
[----:B------:R2:W-:Y:S04]  /*28130*/  STL.64 [R1+0x168], R10 ;  /* 0x0001680a01007387 */ /* 0x0005e80000100a00 */
[----:B------:R-:W3:Y:S01]  /*28140*/  LDL.LU R4, [R1+0x100] ;  /* 0x0001000001047983 */ /* 0x000ee20000300800 */
[----:B--2---:R-:W-:-:S15]  /*28150*/  HMMA.16816.F32 R8, R24, R2, R12 ;  /* 0x000000021808723c */ /* 0x004fde000000180c */
[----:B------:R-:W-:-:S04]  /*28160*/  NOP ;  /* 0x0000000000007918 */ /* 0x000fc80000000000 */
[----:B------:R-:W-:Y:S04]  /*28170*/  STL.64 [R1+0x2a0], R8 ;  /* 0x0002a00801007387 */ /* 0x000fe80000100a00 */
[----:B------:R-:W-:Y:S04]  /*28180*/  STL.64 [R1+0x2a8], R10 ;  /* 0x0002a80a01007387 */ /* 0x000fe80000100a00 */
[----:B------:R-:W3:Y:S04]  /*28190*/  LDL.LU R5, [R1+0x104] ;  /* 0x0001040001057983 */ /* 0x000ee80000300800 */
[----:B------:R-:W2:Y:S04]  /*281a0*/  LDL.LU R6, [R1+0x108] ;  /* 0x0001080001067983 */ /* 0x000ea80000300800 */
[----:B------:R-:W2:Y:S04]  /*281b0*/  LDL.LU R7, [R1+0x10c] ;  /* 0x00010c0001077983 */ /* 0x000ea80000300800 */
[----:B--2---:R-:W-:Y:S04]  /*281c0*/  STL.64 [R1+0xff0], R6 ;  /* 0x000ff00601007387 */ /* 0x004fe80000100a00 */
[----:B---3--:R0:W-:Y:S04]  /*281d0*/  STL.64 [R1+0xfe8], R4 ;  /* 0x000fe80401007387 */ /* 0x0081e80000100a00 */
[----:B------:R-:W2:Y:S04]  /*281e0*/  LDL.LU R20, [R1+0x180] ;  /* 0x0001800001147983 */ /* 0x000ea80000300800 */
[----:B------:R-:W2:Y:S04]  /*281f0*/  LDL.LU R21, [R1+0x184] ;  /* 0x0001840001157983 */ /* 0x000ea80000300800 */
[----:B------:R-:W3:Y:S04]  /*28200*/  LDL.LU R22, [R1+0x188] ;  /* 0x0001880001167983 */ /* 0x000ee80000300800 */
[----:B------:R-:W3:Y:S04]  /*28210*/  LDL.LU R23, [R1+0x18c] ;  /* 0x00018c0001177983 */ /* 0x000ee80000300800 */
[----:B---3--:R-:W-:Y:S04]  /*28220*/  STL.64 [R1+0x1000], R22 ;  /* 0x0010001601007387 */ /* 0x008fe80000100a00 */
[----:B--2---:R-:W-:Y:S04]  /*28230*/  STL.64 [R1+0xff8], R20 ;  /* 0x000ff81401007387 */ /* 0x004fe80000100a00 */
[----:B0-----:R-:W2:Y:S04]  /*28240*/  LDL.LU R4, [R1+0x230] ;  /* 0x0002300001047983 */ /* 0x001ea80000300800 */
[----:B------:R-:W2:Y:S04]  /*28250*/  LDL.LU R5, [R1+0x234] ;  /* 0x0002340001057983 */ /* 0x000ea80000300800 */
[----:B------:R-:W3:Y:S04]  /*28260*/  LDL.LU R6, [R1+0x238] ;  /* 0x0002380001067983 */ /* 0x000ee80000300800 */
[----:B------:R-:W3:Y:S04]  /*28270*/  LDL.LU R7, [R1+0x23c] ;  /* 0x00023c0001077983 */ /* 0x000ee80000300800 */
[----:B---3--:R-:W-:Y:S04]  /*28280*/  STL.64 [R1+0x1010], R6 ;  /* 0x0010100601007387 */ /* 0x008fe80000100a00 */
[----:B--2---:R0:W-:Y:S04]  /*28290*/  STL.64 [R1+0x1008], R4 ;  /* 0x0010080401007387 */ /* 0x0041e80000100a00 */
        /* <DEDUP_REMOVED lines=16> */
[----:B------:R-:W4:Y:S04]  /*283a0*/  LDL.LU R2, [R1+0xa8] ;  /* 0x0000a80001027983 */ /* 0x000f280000300800 */
[----:B------:R-:W5:Y:S04]  /*283b0*/  LDL.LU R3, [R1+0xac] ;  /* 0x0000ac0001037983 */ /* 0x000f680000300800 */
[----:B---3--:R-:W-:Y:S04]  /*283c0*/  STL.64 [R1+0x1040], R6 ;  /* 0x0010400601007387 */ /* 0x008fe80000100a00 */
[----:B--2---:R0:W-:Y:S04]  /*283d0*/  STL.64 [R1+0x1038], R4 ;  /* 0x0010380401007387 */ /* 0x0041e80000100a00 */
[----:B0-----:R-:W2:Y:S04]  /*283e0*/  LDL.LU R4, [R1+0x280] ;  /* 0x0002800001047983 */ /* 0x001ea80000300800 */
[----:B------:R-:W2:Y:S04]  /*283f0*/  LDL.LU R5, [R1+0x284] ;  /* 0x0002840001057983 */ /* 0x000ea80000300800 */
[----:B------:R-:W3:Y:S04]  /*28400*/  LDL.LU R6, [R1+0x288] ;  /* 0x0002880001067983 */ /* 0x000ee80000300800 */
[----:B------:R-:W3:Y:S01]  /*28410*/  LDL.LU R7, [R1+0x28c] ;  /* 0x00028c0001077983 */ /* 0x000ee20000300800 */
[----:B----4-:R-:W-:-:S02]  /*28420*/  F2FP.F16.E4M3.UNPACK_B R2, R2.H1 ;  /* 0x00000002ff02723e */ /* 0x010fc400030006ff */
[----:B-----5:R-:W-:Y:S01]  /*28430*/  F2FP.F16.E4M3.UNPACK_B R3, R3.H1 ;  /* 0x00000003ff03723e */ /* 0x020fe200030006ff */
[----:B---3--:R-:W-:Y:S04]  /*28440*/  STL.64 [R1+0x1050], R6 ;  /* 0x0010500601007387 */ /* 0x008fe80000100a00 */
[----:B--2---:R0:W-:Y:S04]  /*28450*/  STL.64 [R1+0x1048], R4 ;  /* 0x0010480401007387 */ /* 0x0041e80000100a00 */
[----:B0-----:R-:W2:Y:S04]  /*28460*/  LDL.LU R4, [R1+0x290] ;  /* 0x0002900001047983 */ /* 0x001ea80000300800 */
[----:B------:R-:W2:Y:S04]  /*28470*/  LDL.LU R5, [R1+0x294] ;  /* 0x0002940001057983 */ /* 0x000ea80000300800 */
[----:B------:R-:W2:Y:S04]  /*28480*/  LDL.LU R6, [R1+0x298] ;  /* 0x0002980001067983 */ /* 0x000ea80000300800 */
[----:B------:R-:W2:Y:S04]  /*28490*/  LDL.LU R7, [R1+0x29c] ;  /* 0x00029c0001077983 */ /* 0x000ea80000300800 */
[----:B------:R-:W3:Y:S04]  /*284a0*/  LDL.LU R20, [R1+0x240] ;  /* 0x0002400001147983 */ /* 0x000ee80000300800 */
[----:B------:R-:W3:Y:S04]  /*284b0*/  LDL.LU R21, [R1+0x244] ;  /* 0x0002440001157983 */ /* 0x000ee80000300800 */
[----:B------:R-:W3:Y:S04]  /*284c0*/  LDL.LU R22, [R1+0x248] ;  /* 0x0002480001167983 */ /* 0x000ee80000300800 */
        /* <DEDUP_REMOVED lines=16> */
[----:B--2---:R-:W-:-:S15]  /*285d0*/  HMMA.16816.F32 R4, R24, R2, R4 ;  /* 0x000000021804723c */ /* 0x004fde0000001804 */
[----:B------:R-:W-:-:S04]  /*285e0*/  NOP ;  /* 0x0000000000007918 */ /* 0x000fc80000000000 */
[----:B------:R-:W-:Y:S04]  /*285f0*/  STL.64 [R1+0x290], R4 ;  /* 0x0002900401007387 */ /* 0x000fe80000100a00 */
[----:B------:R0:W-:Y:S04]  /*28600*/  STL.64 [R1+0x298], R6 ;  /* 0x0002980601007387 */ /* 0x0001e80000100a00 */
[----:B0-----:R-:W2:Y:S04]  /*28610*/  LDL.LU.64 R6, [R1+0x1050] ;  /* 0x0010500001067983 */ /* 0x001ea80000300a00 */
[----:B------:R-:W2:Y:S04]  /*28620*/  LDL.LU.64 R4, [R1+0x1048] ;  /* 0x0010480001047983 */ /* 0x000ea80000300a00 */
[----:B------:R-:W2:Y:S04]  /*28630*/  LDL.LU R2, [R1+0x90] ;  /* 0x0000900001027983 */ /* 0x000ea80000300800 */
[----:B------:R-:W3:Y:S01]  /*28640*/  LDL.LU R3, [R1+0x94] ;  /* 0x0000940001037983 */ /* 0x000ee20000300800 */
[----:B--2---:R-:W-:-:S02]  /*28650*/  F2FP.F16.E4M3.UNPACK_B R2, R2.H1 ;  /* 0x00000002ff02723e */ /* 0x004fc400030006ff */
[----:B---3--:R-:W-:-:S07]  /*28660*/  F2FP.F16.E4M3.UNPACK_B R3, R3.H1 ;  /* 0x00000003ff03723e */ /* 0x008fce00030006ff */
[----:B------:R-:W-:-:S15]  /*28670*/  HMMA.16816.F32 R4, R24, R2, R4 ;  /* 0x000000021804723c */ /* 0x000fde0000001804 */
[----:B------:R-:W-:-:S04]  /*28680*/  NOP ;  /* 0x0000000000007918 */ /* 0x000fc80000000000 */
[----:B------:R-:W-:Y:S04]  /*28690*/  STL.64 [R1+0x280], R4 ;  /* 0x0002800401007387 */ /* 0x000fe80000100a00 */
[----:B------:R0:W-:Y:S04]  /*286a0*/  STL.64 [R1+0x288], R6 ;  /* 0x0002880601007387 */ /* 0x0001e80000100a00 */
[----:B0-----:R-:W2:Y:S04]  /*286b0*/  LDL.LU.64 R6, [R1+0x1040] ;  /* 0x0010400001067983 */ /* 0x001ea80000300a00 */
[----:B------:R-:W2:Y:S04]  /*286c0*/  LDL.LU.64 R4, [R1+0x1038] ;  /* 0x0010380001047983 */ /* 0x000ea80000300a00 */
[----:B------:R-:W3:Y:S04]  /*286d0*/  LDL.LU R2, [R1+0x98] ;  /* 0x0000980001027983 */ /* 0x000ee80000300800 */
[----:B------:R-:W2:Y:S01]  /*286e0*/  LDL.LU R3, [R1+0x9c] ;  /* 0x00009c0001037983 */ /* 0x000ea20000300800 */
[----:B---3--:R-:W-:-:S02]  /*286f0*/  F2FP.F16.E4M3.UNPACK_B R2, R2.H1 ;  /* 0x00000002ff02723e */ /* 0x008fc400030006ff */
[----:B--2---:R-:W-:-:S07]  /*28700*/  F2FP.F16.E4M3.UNPACK_B R3, R3.H1 ;  /* 0x00000003ff03723e */ /* 0x004fce00030006ff */
        /* <DEDUP_REMOVED lines=26> */
[----:B------:R-:W3:Y:S02]  /*288b0*/  LDL.LU R3, [R1+0x70] ;  /* 0x0000700001037983 */ /* 0x000ee40000300800 */
[----:B---3--:R-:W-:-:S02]  /*288c0*/  F2FP.F16.E4M3.UNPACK_B R2, R3.H1 ;  /* 0x00000003ff02723e */ /* 0x008fc400030006ff */
[----:B----4-:R-:W-:-:S07]  /*288d0*/  F2FP.F16.E4M3.UNPACK_B R3, R29.H1 ;  /* 0x0000001dff03723e */ /* 0x010fce00030006ff */
[----:B------:R-:W-:Y:S01]  /*288e0*/  HMMA.16816.F32 R20, R24, R2, R20 ;  /* 0x000000021814723c */ /* 0x000fe20000001814 */
[----:B-----5:R-:W-:Y:S02]  /*288f0*/  F2FP.F16.E4M3.UNPACK_B R2, R28.H1 ;  /* 0x0000001cff02723e */ /* 0x020fe400030006ff */
[----:B------:R-:W-:-:S07]  /*28900*/  F2FP.F16.E4M3.UNPACK_B R3, R0.H1 ;  /* 0x00000000ff03723e */ /* 0x000fce00030006ff */
[----:B--2---:R-:W-:Y:S09]  /*28910*/  HMMA.16816.F32 R4, R24, R2, R4 ;  /* 0x000000021804723c */ /* 0x004ff20000001804 */
[----:B------:R-:W-:Y:S04]  /*28920*/  STL.64 [R1+0x240], R20 ;  /* 0x0002401401007387 */ /* 0x000fe80000100a00 */
[----:B------:R0:W-:Y:S04]  /*28930*/  STL.64 [R1+0x248], R22 ;  /* 0x0002481601007387 */ /* 0x0001e80000100a00 */
[----:B0-----:R-:W2:Y:S04]  /*28940*/  LDL.LU.64 R22, [R1+0x1000] ;  /* 0x0010000001167983 */ /* 0x001ea80000300a00 */
[----:B------:R-:W2:Y:S04]  /*28950*/  LDL.LU.64 R20, [R1+0xff8] ;  /* 0x000ff80001147983 */ /* 0x000ea80000300a00 */
[----:B------:R-:W-:Y:S04]  /*28960*/  STL.64 [R1+0x230], R4 ;  /* 0x0002300401007387 */ /* 0x000fe80000100a00 */
[----:B------:R0:W-:Y:S04]  /*28970*/  STL.64 [R1+0x238], R6 ;  /* 0x0002380601007387 */ /* 0x0001e80000100a00 */
[----:B0-----:R-:W3:Y:S04]  /*28980*/  LDL.LU.64 R6, [R1+0xff0] ;  /* 0x000ff00001067983 */ /* 0x001ee80000300a00 */
[----:B------:R-:W3:Y:S01]  /*28990*/  LDL.LU.64 R4, [R1+0xfe8] ;  /* 0x000fe80001047983 */ /* 0x000ee20000300a00 */
[----:B------:R-:W-:-:S02]  /*289a0*/  F2FP.F16.E4M3.UNPACK_B R2, R16.H1 ;  /* 0x00000010ff02723e */ /* 0x000fc400030006ff */
[----:B------:R-:W-:-:S07]  /*289b0*/  F2FP.F16.E4M3.UNPACK_B R3, R17.H1 ;  /* 0x00000011ff03723e */ /* 0x000fce00030006ff */
[----:B--2---:R-:W-:Y:S01]  /*289c0*/  HMMA.16816.F32 R20, R24, R2, R20 ;  /* 0x000000021814723c */ /* 0x004fe20000001814 */
[----:B------:R-:W-:Y:S02]  /*289d0*/  F2FP.F16.E4M3.UNPACK_B R2, R18.H1 ;  /* 0x00000012ff02723e */ /* 0x000fe400030006ff */
[----:B------:R-:W-:-:S07]  /*289e0*/  F2FP.F16.E4M3.UNPACK_B R3, R19.H1 ;  /* 0x00000013ff03723e */ /* 0x000fce00030006ff */
[----:B------:R-:W-:Y:S01]  /*289f0*/  HMMA.16816.F32 R8, R24, R2, R8 ;  /* 0x000000021808723c */ /* 0x000fe20000001808 */
[----:B------:R-:W-:Y:S02]  /*28a00*/  F2FP.F16.E4M3.UNPACK_B R2, R12.H1 ;  /* 0x0000000cff02723e */ /* 0x000fe400030006ff */
[----:B------:R-:W-:-:S07]  /*28a10*/  F2FP.F16.E4M3.UNPACK_B R3, R13.H1 ;  /* 0x0000000dff03723e */ /* 0x000fce00030006ff */
[----:B---3--:R-:W-:Y:S01]  /*28a20*/  HMMA.16816.F32 R4, R24, R2, R4 ;  /* 0x000000021804723c */ /* 0x008fe20000001804 */
[----:B------:R0:W-:Y:S04]  /*28a30*/  STL.64 [R1+0x180], R20 ;  /* 0x0001801401007387 */ /* 0x0001e80000100a00 */
[----:B------:R1:W-:Y:S04]  /*28a40*/  STL.64 [R1+0x188], R22 ;  /* 0x0001881601007387 */ /* 0x0003e80000100a00 */
[----:B------:R-:W-:Y:S04]  /*28a50*/  STL.64 [R1+0x110], R8 ;  /* 0x0001100801007387 */ /* 0x000fe80000100a00 */
[----:B------:R-:W-:Y:S06]  /*28a60*/  STL.64 [R1+0x118], R10 ;  /* 0x0001180a01007387 */ /* 0x000fec0000100a00 */
[----:B------:R2:W-:Y:S04]  /*28a70*/  STL.64 [R1+0x100], R4 ;  /* 0x0001000401007387 */ /* 0x0005e80000100a00 */
[----:B------:R3:W-:Y:S04]  /*28a80*/  STL.64 [R1+0x108], R6 ;  /* 0x0001080601007387 */ /* 0x0007e80000100a00 */
[----:B0-----:R-:W4:Y:S04]  /*28a90*/  LDL.LU R20, [R1+0x170] ;  /* 0x0001700001147983 */ /* 0x001f280000300800 */
[----:B------:R-:W4:Y:S04]  /*28aa0*/  LDL.LU R21, [R1+0x174] ;  /* 0x0001740001157983 */ /* 0x000f280000300800 */
[----:B-1----:R-:W5:Y:S04]  /*28ab0*/  LDL.LU R22, [R1+0x178] ;  /* 0x0001780001167983 */ /* 0x002f680000300800 */
[----:B------:R-:W5:Y:S04]  /*28ac0*/  LDL.LU R23, [R1+0x17c] ;  /* 0x00017c0001177983 */ /* 0x000f680000300800 */
[----:B-----5:R-:W-:Y:S04]  /*28ad0*/  STL.64 [R1+0xf80], R22 ;  /* 0x000f801601007387 */ /* 0x020fe80000100a00 */
[----:B----4-:R0:W-:Y:S04]  /*28ae0*/  STL.64 [R1+0xf78], R20 ;  /* 0x000f781401007387 */ /* 0x0101e80000100a00 */
[----:B--2---:R-:W2:Y:S04]  /*28af0*/  LDL.LU R4, [R1+0x150] ;  /* 0x0001500001047983 */ /* 0x004ea80000300800 */
[----:B------:R-:W2:Y:S04]  /*28b00*/  LDL.LU R5, [R1+0x154] ;  /* 0x0001540001057983 */ /* 0x000ea80000300800 */
[----:B---3--:R-:W3:Y:S04]  /*28b10*/  LDL.LU R6, [R1+0x158] ;  /* 0x0001580001067983 */ /* 0x008ee80000300800 */
        /* <DEDUP_REMOVED lines=30> */
[----:B------:R-:W3:Y:S01]  /*28d00*/  LDL.LU R23, [R1+0xbc] ;  /* 0x0000bc0001177983 */ /* 0x000ee20000300800 */
[----:B------:R-:W-:-:S02]  /*28d10*/  F2FP.F16.E4M3.UNPACK_B R2, R14.H1 ;  /* 0x0000000eff02723e */ /* 0x000fc400030006ff */
[----:B------:R-:W-:Y:S01]  /*28d20*/  F2FP.F16.E4M3.UNPACK_B R3, R15.H1 ;  /* 0x0000000fff03723e */ /* 0x000fe200030006ff */
        /* <DEDUP_REMOVED lines=11> */
[----:B------:R-:W4:Y:S04]  /*28de0*/  LDL.LU R9, [R1+0x144] ;  /* 0x0001440001097983 */ /* 0x000f280000300800 */
[----:B------:R-:W4:Y:S04]  /*28df0*/  LDL.LU R10, [R1+0x148] ;  /* 0x00014800010a7983 */ /* 0x000f280000300800 */
[----:B------:R-:W4:Y:S04]  /*28e00*/  LDL.LU R11, [R1+0x14c] ;  /* 0x00014c00010b7983 */ /* 0x000f280000300800 */
[----:B------:R-:W5:Y:S04]  /*28e10*/  LDL.LU R29, [R1+0x14] ;  /* 0x00001400011d7983 */ /* 0x000f680000300800 */
[----:B------:R-:W3:Y:S04]  /*28e20*/  LDL.LU R28, [R1+0x18] ;  /* 0x00001800011c7983 */ /* 0x000ee80000300800 */
[----:B------:R-:W3:Y:S04]  /*28e30*/  LDL.LU R0, [R1+0x1c] ;  /* 0x00001c0001007983 */ /* 0x000ee80000300800 */
[----:B------:R-:W3:Y:S04]  /*28e40*/  LDL.LU R16, [R1] ;  /* 0x0000000001107983 */ /* 0x000ee80000300800 */
        /* <DEDUP_REMOVED lines=75> */
[----:B-----5:R-:W-:-:S07]  /*29300*/  F2FP.F16.E4M3.UNPACK_B R3, R29.H1 ;  /* 0x0000001dff03723e */ /* 0x020fce00030006ff */
[----:B----4-:R-:W-:-:S15]  /*29310*/  HMMA.16816.F32 R8, R24, R2, R8 ;  /* 0x000000021808723c */ /* 0x010fde0000001808 */
[----:B------:R-:W-:-:S04]  /*29320*/  NOP ;  /* 0x0000000000007918 */ /* 0x000fc80000000000 */
[----:B------:R-:W-:Y:S04]  /*29330*/  STL.64 [R1+0x140], R8 ;  /* 0x0001400801007387 */ /* 0x000fe80000100a00 */
[----:B------:R0:W-:Y:S04]  /*29340*/  STL.64 [R1+0x148], R10 ;  /* 0x0001480a01007387 */ /* 0x0001e80000100a00 */
[----:B0-----:R-:W3:Y:S04]  /*29350*/  LDL.LU.64 R10, [R1+0xf70] ;  /* 0x000f7000010a7983 */ /* 0x001ee80000300a00 */
[----:B------:R-:W4:Y:S01]  /*29360*/  LDL.LU.64 R8, [R1+0xf68] ;  /* 0x000f680001087983 */ /* 0x000f220000300a00 */
[----:B------:R-:W-:-:S02]  /*29370*/  F2FP.F16.E4M3.UNPACK_B R2, R28.H1 ;  /* 0x0000001cff02723e */ /* 0x000fc400030006ff */
[----:B------:R-:W-:-:S07]  /*29380*/  F2FP.F16.E4M3.UNPACK_B R3, R0.H1 ;  /* 0x00000000ff03723e */ /* 0x000fce00030006ff */
[----:B------:R-:W-:Y:S01]  /*29390*/  HMMA.16816.F32 R4, R24, R2, R4 ;  /* 0x000000021804723c */ /* 0x000fe20000001804 */
[----:B------:R-:W-:Y:S02]  /*293a0*/  F2FP.F16.E4M3.UNPACK_B R2, R16.H1 ;  /* 0x00000010ff02723e */ /* 0x000fe400030006ff */
[----:B------:R-:W-:-:S07]  /*293b0*/  F2FP.F16.E4M3.UNPACK_B R3, R17.H1 ;  /* 0x00000011ff03723e */ /* 0x000fce00030006ff */
[----:B--2---:R-:W-:Y:S01]  /*293c0*/  HMMA.16816.F32 R20, R24, R2, R20 ;  /* 0x000000021814723c */ /* 0x004fe20000001814 */
[----:B------:R-:W-:Y:S02]  /*293d0*/  F2FP.F16.E4M3.UNPACK_B R2, R18.H1 ;  /* 0x00000012ff02723e */ /* 0x000fe400030006ff */
[----:B------:R-:W-:-:S07]  /*293e0*/  F2FP.F16.E4M3.UNPACK_B R3, R19.H1 ;  /* 0x00000013ff03723e */ /* 0x000fce00030006ff */
[----:B------:R-:W-:Y:S01]  /*293f0*/  HMMA.16816.F32 R12, R24, R2, R12 ;  /* 0x00000002180c723c */ /* 0x000fe2000000180c */
[----:B------:R-:W-:Y:S04]  /*29400*/  STL.64 [R1+0x150], R4 ;  /* 0x0001500401007387 */ /* 0x000fe80000100a00 */
[----:B------:R0:W-:Y:S04]  /*29410*/  STL.64 [R1+0x158], R6 ;  /* 0x0001580601007387 */ /* 0x0001e80000100a00 */
[----:B0-----:R-:W2:Y:S04]  /*29420*/  LDL.LU.64 R6, [R1+0xf60] ;  /* 0x000f600001067983 */ /* 0x001ea80000300a00 */
[----:B------:R-:W5:Y:S04]  /*29430*/  LDL.LU.64 R4, [R1+0xf58] ;  /* 0x000f580001047983 */ /* 0x000f680000300a00 */
[----:B------:R-:W-:Y:S04]  /*29440*/  STL.64 [R1+0x170], R20 ;  /* 0x0001701401007387 */ /* 0x000fe80000100a00 */
[----:B------:R4:W-:Y:S04]  /*29450*/  STL.64 [R1+0x178], R22 ;  /* 0x0001781601007387 */ /* 0x0009e80000100a00 */
[----:B------:R-:W-:Y:S04]  /*29460*/  STL.64 [R1+0x190], R12 ;  /* 0x0001900c01007387 */ /* 0x000fe80000100a00 */
[----:B------:R-:W-:Y:S01]  /*29470*/  STL.64 [R1+0x198], R14 ;  /* 0x0001980e01007387 */ /* 0x000fe20000100a00 */
[----:B----4-:R-:W-:-:S02]  /*29480*/  IMAD.MOV.U32 R23, RZ, RZ, R8 ;  /* 0x000000ffff177224 */ /* 0x010fc400078e0008 */
[----:B------:R-:W-:Y:S01]  /*29490*/  IMAD.MOV.U32 R22, RZ, RZ, R9 ;  /* 0x000000ffff167224 */ /* 0x000fe200078e0009 */
[----:B------:R-:W4:Y:S01]  /*294a0*/  LDL.LU R8, [R1+0x1c0] ;  /* 0x0001c00001087983 */ /* 0x000f220000300800 */
[----:B---3--:R-:W-:-:S03]  /*294b0*/  IMAD.MOV.U32 R21, RZ, RZ, R10 ;  /* 0x000000ffff157224 */ /* 0x008fc600078e000a */
[----:B------:R-:W4:Y:S01]  /*294c0*/  LDL.LU R9, [R1+0x1c4] ;  /* 0x0001c40001097983 */ /* 0x000f220000300800 */
[----:B------:R-:W-:-:S03]  /*294d0*/  IMAD.MOV.U32 R20, RZ, RZ, R11 ;  /* 0x000000ffff147224 */ /* 0x000fc600078e000b */
[----:B------:R-:W3:Y:S04]  /*294e0*/  LDL.LU R10, [R1+0x1c8] ;  /* 0x0001c800010a7983 */ /* 0x000ee80000300800 */
[----:B------:R-:W3:Y:S04]  /*294f0*/  LDL.LU R11, [R1+0x1cc] ;  /* 0x0001cc00010b7983 */ /* 0x000ee80000300800 */
[----:B---3--:R-:W-:Y:S04]  /*29500*/  STL.64 [R1+0xf40], R10 ;  /* 0x000f400a01007387 */ /* 0x008fe80000100a00 */
[----:B----4-:R0:W-:Y:S04]  /*29510*/  STL.64 [R1+0xf38], R8 ;  /* 0x000f380801007387 */ /* 0x0101e80000100a00 */
[----:B0-----:R-:W3:Y:S04]  /*29520*/  LDL.LU R8, [R1+0x1a0] ;  /* 0x0001a00001087983 */ /* 0x001ee80000300800 */
[----:B------:R-:W3:Y:S04]  /*29530*/  LDL.LU R9, [R1+0x1a4] ;  /* 0x0001a40001097983 */ /* 0x000ee80000300800 */
[----:B------:R-:W3:Y:S04]  /*29540*/  LDL.LU R10, [R1+0x1a8] ;  /* 0x0001a800010a7983 */ /* 0x000ee80000300800 */
[----:B------:R-:W3:Y:S04]  /*29550*/  LDL.LU R11, [R1+0x1ac] ;  /* 0x0001ac00010b7983 */ /* 0x000ee80000300800 */
[----:B------:R-:W4:Y:S04]  /*29560*/  LDL.LU R12, [R1+0x1f0] ;  /* 0x0001f000010c7983 */ /* 0x000f280000300800 */
[----:B------:R-:W4:Y:S04]  /*29570*/  LDL.LU R13, [R1+0x1f4] ;  /* 0x0001f400010d7983 */ /* 0x000f280000300800 */
[----:B------:R-:W2:Y:S04]  /*29580*/  LDL.LU R14, [R1+0x1f8] ;  /* 0x0001f800010e7983 */ /* 0x000ea80000300800 */
[----:B------:R-:W2:Y:S04]  /*29590*/  LDL.LU R15, [R1+0x1fc] ;  /* 0x0001fc00010f7983 */ /* 0x000ea80000300800 */
[----:B--2---:R-:W-:Y:S04]  /*295a0*/  STL.64 [R1+0xf20], R14 ;  /* 0x000f200e01007387 */ /* 0x004fe80000100a00 */
[----:B----4-:R0:W-:Y:S04]  /*295b0*/  STL.64 [R1+0xf18], R12 ;  /* 0x000f180c01007387 */ /* 0x0101e80000100a00 */
[----:B0-----:R-:W2:Y:S04]  /*295c0*/  LDL.LU R12, [R1+0x1d0] ;  /* 0x0001d000010c7983 */ /* 0x001ea80000300800 */
[----:B------:R-:W2:Y:S04]  /*295d0*/  LDL.LU R13, [R1+0x1d4] ;  /* 0x0001d400010d7983 */ /* 0x000ea80000300800 */
[----:B------:R-:W2:Y:S04]  /*295e0*/  LDL.LU R14, [R1+0x1d8] ;  /* 0x0001d800010e7983 */ /* 0x000ea80000300800 */
[----:B------:R-:W2:Y:S04]  /*295f0*/  LDL.LU R15, [R1+0x1dc] ;  /* 0x0001dc00010f7983 */ /* 0x000ea80000300800 */
[----:B------:R5:W-:Y:S04]  /*29600*/  STL.64 [R1+0xf00], R22 ;  /* 0x000f001601007387 */ /* 0x000be80000100a00 */
[----:B------:R0:W-:Y:S01]  /*29610*/  STL.64 [R1+0xef8], R20 ;  /* 0x000ef81401007387 */ /* 0x0001e20000100a00 */
[----:B-----5:R-:W-:-:S03]  /*29620*/  IMAD.MOV.U32 R22, RZ, RZ, R4 ;  /* 0x000000ffff167224 */ /* 0x020fc600078e0004 */
[----:B0-----:R-:W4:Y:S04]  /*29630*/  LDL.LU R20, [R1+0x200] ;  /* 0x0002000001147983 */ /* 0x001f280000300800 */
[----:B------:R-:W4:Y:S04]  /*29640*/  LDL.LU R21, [R1+0x204] ;  /* 0x0002040001157983 */ /* 0x000f280000300800 */
[----:B------:R-:W5:Y:S01]  /*29650*/  LDL.LU R4, [R1+0xf54] ;  /* 0x000f540001047983 */ /* 0x000f620000300800 */
[----:B------:R-:W-:-:S03]  /*29660*/  IMAD.MOV.U32 R23, RZ, RZ, R5 ;  /* 0x000000ffff177224 */ /* 0x000fc600078e0005 */
[----:B------:R-:W2:Y:S04]  /*29670*/  LDL.LU R5, [R1+0xf50] ;  /* 0x000f500001057983 */ /* 0x000ea80000300800 */
[----:B------:R-:W3:Y:S01]  /*29680*/  LDL.LU R16, [R1+0x220] ;  /* 0x0002200001107983 */ /* 0x000ee20000300800 */
[----:B------:R-:W-:Y:S02]  /*29690*/  IMAD.MOV.U32 R17, RZ, RZ, R7 ;  /* 0x000000ffff117224 */ /* 0x000fe400078e0007 */
[----:B------:R-:W-:Y:S01]  /*296a0*/  IMAD.MOV.U32 R18, RZ, RZ, R6 ;  /* 0x000000ffff127224 */ /* 0x000fe200078e0006 */
[----:B------:R-:W4:Y:S04]  /*296b0*/  LDL.LU R7, [R1+0xf4c] ;  /* 0x000f4c0001077983 */ /* 0x000f280000300800 */
[----:B------:R-:W4:Y:S04]  /*296c0*/  LDL.LU R6, [R1+0xf48] ;  /* 0x000f480001067983 */ /* 0x000f280000300800 */
[----:B------:R-:W4:Y:S04]  /*296d0*/  LDL.LU R19, [R1+0x22c] ;  /* 0x00022c0001137983 */ /* 0x000f280000300800 */
[----:B------:R-:W4:Y:S01]  /*296e0*/  LDL.LU R0, [R1+0x5f8] ;  /* 0x0005f80001007983 */ /* 0x000f220000300800 */
[----:B-----5:R-:W-:-:S02]  /*296f0*/  F2FP.F16.E4M3.UNPACK_B R2, R4.H1 ;  /* 0x00000004ff02723e */ /* 0x020fc400030006ff */
[----:B--2---:R-:W-:-:S07]  /*29700*/  F2FP.F16.E4M3.UNPACK_B R3, R5.H1 ;  /* 0x00000005ff03723e */ /* 0x004fce00030006ff */
[----:B---3--:R-:W-:-:S15]  /*29710*/  HMMA.16816.F32 R8, R24, R2, R8 ;  /* 0x000000021808723c */ /* 0x008fde0000001808 */
[----:B------:R-:W-:-:S04]  /*29720*/  NOP ;  /* 0x0000000000007918 */ /* 0x000fc80000000000 */
[----:B------:R-:W-:Y:S04]  /*29730*/  STL.64 [R1+0x1a0], R8 ;  /* 0x0001a00801007387 */ /* 0x000fe80000100a00 */
[----:B------:R0:W-:Y:S04]  /*29740*/  STL.64 [R1+0x1a8], R10 ;  /* 0x0001a80a01007387 */ /* 0x0001e80000100a00 */
[----:B0-----:R-:W2:Y:S04]  /*29750*/  LDL.LU.64 R10, [R1+0xf40] ;  /* 0x000f4000010a7983 */ /* 0x001ea80000300a00 */
[----:B------:R-:W2:Y:S01]  /*29760*/  LDL.LU.64 R8, [R1+0xf38] ;  /* 0x000f380001087983 */ /* 0x000ea20000300a00 */
[----:B----4-:R-:W-:-:S02]  /*29770*/  F2FP.F16.E4M3.UNPACK_B R2, R6.H1 ;  /* 0x00000006ff02723e */ /* 0x010fc400030006ff */
[----:B------:R-:W-:Y:S01]  /*29780*/  F2FP.F16.E4M3.UNPACK_B R3, R7.H1 ;  /* 0x00000007ff03723e */ /* 0x000fe200030006ff */
        /* <DEDUP_REMOVED lines=9> */
[----:B------:R-:W4:Y:S02]  /*29820*/  LDL.LU.64 R8, [R1+0xf28] ;  /* 0x000f280001087983 */ /* 0x000f240000300a00 */
[----:B----4-:R-:W-:-:S02]  /*29830*/  F2FP.F16.E4M3.UNPACK_B R2, R8.H1 ;  /* 0x00000008ff02723e */ /* 0x010fc400030006ff */
[----:B------:R-:W-:-:S07]  /*29840*/  F2FP.F16.E4M3.UNPACK_B R3, R9.H1 ;  /* 0x00000009ff03723e */ /* 0x000fce00030006ff */
[----:B------:R-:W-:-:S15]  /*29850*/  HMMA.16816.F32 R12, R24, R2, R12 ;  /* 0x00000002180c723c */ /* 0x000fde000000180c */
[----:B------:R-:W-:-:S04]  /*29860*/  NOP ;  /* 0x0000000000007918 */ /* 0x000fc80000000000 */
[----:B------:R-:W-:Y:S04]  /*29870*/  STL.64 [R1+0x1d0], R12 ;  /* 0x0001d00c01007387 */ /* 0x000fe80000100a00 */
[----:B------:R0:W-:Y:S04]  /*29880*/  STL.64 [R1+0x1d8], R14 ;  /* 0x0001d80e01007387 */ /* 0x0001e80000100a00 */
[----:B0-----:R-:W4:Y:S04]  /*29890*/  LDL.LU.64 R14, [R1+0xf20] ;  /* 0x000f2000010e7983 */ /* 0x001f280000300a00 */
[----:B------:R-:W4:Y:S01]  /*298a0*/  LDL.LU.64 R12, [R1+0xf18] ;  /* 0x000f1800010c7983 */ /* 0x000f220000300a00 */
[----:B--2---:R-:W-:-:S02]  /*298b0*/  F2FP.F16.E4M3.UNPACK_B R2, R10.H1 ;  /* 0x0000000aff02723e */ /* 0x004fc400030006ff */
[----:B------:R-:W-:Y:S01]  /*298c0*/  F2FP.F16.E4M3.UNPACK_B R3, R11.H1 ;  /* 0x0000000bff03723e */ /* 0x000fe200030006ff */
[----:B------:R-:W2:Y:S04]  /*298d0*/  LDL.LU R8, [R1+0x1b0] ;  /* 0x0001b00001087983 */ /* 0x000ea80000300800 */
[----:B------:R-:W2:Y:S04]  /*298e0*/  LDL.LU R9, [R1+0x1b4] ;  /* 0x0001b40001097983 */ /* 0x000ea80000300800 */
[----:B------:R-:W2:Y:S04]  /*298f0*/  LDL.LU R10, [R1+0x1b8] ;  /* 0x0001b800010a7983 */ /* 0x000ea80000300800 */
[----:B------:R-:W2:Y:S01]  /*29900*/  LDL.LU R11, [R1+0x1bc] ;  /* 0x0001bc00010b7983 */ /* 0x000ea20000300800 */
[----:B----4-:R-:W-:-:S15]  /*29910*/  HMMA.16816.F32 R12, R24, R2, R12 ;  /* 0x00000002180c723c */ /* 0x010fde000000180c */
[----:B------:R-:W-:-:S04]  /*29920*/  NOP ;  /* 0x0000000000007918 */ /* 0x000fc80000000000 */
[----:B------:R-:W-:Y:S04]  /*29930*/  STL.64 [R1+0x1f0], R12 ;  /* 0x0001f00c01007387 */ /* 0x000fe80000100a00 */
[----:B------:R0:W-:Y:S04]  /*29940*/  STL.64 [R1+0x1f8], R14 ;  /* 0x0001f80e01007387 */ /* 0x0001e80000100a00 */
[----:B0-----:R-:W4:Y:S04]  /*29950*/  LDL.LU.64 R14, [R1+0xf10] ;  /* 0x000f1000010e7983 */ /* 0x001f280000300a00 */
[----:B------:R-:W5:Y:S02]  /*29960*/  LDL.LU.64 R12, [R1+0xf08] ;  /* 0x000f0800010c7983 */ /* 0x000f640000300a00 */
[----:B-----5:R-:W-:-:S02]  /*29970*/  F2FP.F16.E4M3.UNPACK_B R2, R12.H1 ;  /* 0x0000000cff02723e */ /* 0x020fc400030006ff */
[----:B------:R-:W-:-:S07]  /*29980*/  F2FP.F16.E4M3.UNPACK_B R3, R13.H1 ;  /* 0x0000000dff03723e */ /* 0x000fce00030006ff */
[----:B------:R-:W-:Y:S01]  /*29990*/  HMMA.16816.F32 R20, R24, R2, R20 ;  /* 0x000000021814723c */ /* 0x000fe20000001814 */
[----:B----4-:R-:W-:Y:S02]  /*299a0*/  F2FP.F16.E4M3.UNPACK_B R2, R14.H1 ;  /* 0x0000000eff02723e */ /* 0x010fe400030006ff */
[----:B------:R-:W-:-:S07]  /*299b0*/  F2FP.F16.E4M3.UNPACK_B R3, R15.H1 ;  /* 0x0000000fff03723e */ /* 0x000fce00030006ff */
[----:B------:R-:W-:Y:S09]  /*299c0*/  HMMA.16816.F32 R16, R24, R2, R16 ;  /* 0x000000021810723c */ /* 0x000ff20000001810 */
[----:B------:R-:W-:Y:S04]  /*299d0*/  STL.64 [R1+0x200], R20 ;  /* 0x0002001401007387 */ /* 0x000fe80000100a00 */
[----:B------:R0:W-:Y:S04]  /*299e0*/  STL.64 [R1+0x208], R22 ;  /* 0x0002081601007387 */ /* 0x0001e80000100a00 */
[----:B0-----:R-:W4:Y:S04]  /*299f0*/  LDL.LU.64 R22, [R1+0xf00] ;  /* 0x000f000001167983 */ /* 0x001f280000300a00 */
[----:B------:R-:W4:Y:S04]  /*29a00*/  LDL.LU.64 R20, [R1+0xef8] ;  /* 0x000ef80001147983 */ /* 0x000f280000300a00 */
[----:B------:R-:W5:Y:S04]  /*29a10*/  LDL.LU R12, [R1+0x1e0] ;  /* 0x0001e000010c7983 */ /* 0x000f680000300800 */
[----:B------:R-:W5:Y:S04]  /*29a20*/  LDL.LU R13, [R1+0x1e4] ;  /* 0x0001e400010d7983 */ /* 0x000f680000300800 */
[----:B------:R-:W5:Y:S04]  /*29a30*/  LDL.LU R14, [R1+0x1e8] ;  /* 0x0001e800010e7983 */ /* 0x000f680000300800 */
[----:B------:R-:W5:Y:S04]  /*29a40*/  LDL.LU R15, [R1+0x1ec] ;  /* 0x0001ec00010f7983 */ /* 0x000f680000300800 */
[----:B------:R-:W-:Y:S04]  /*29a50*/  STL.64 [R1+0x220], R16 ;  /* 0x0002201001007387 */ /* 0x000fe80000100a00 */
[----:B------:R0:W-:Y:S04]  /*29a60*/  STL.64 [R1+0x228], R18 ;  /* 0x0002281201007387 */ /* 0x0001e80000100a00 */
[----:B0-----:R-:W2:Y:S04]  /*29a70*/  LDL.LU.64 R18, [R1+0xef0] ;  /* 0x000ef00001127983 */ /* 0x001ea80000300a00 */
[----:B------:R-:W2:Y:S02]  /*29a80*/  LDL.LU.64 R16, [R1+0xee8] ;  /* 0x000ee80001107983 */ /* 0x000ea40000300a00 */
[----:B--2---:R-:W-:-:S02]  /*29a90*/  F2FP.F16.E4M3.UNPACK_B R2, R16.H1 ;  /* 0x00000010ff02723e */ /* 0x004fc400030006ff */
[----:B------:R-:W-:-:S07]  /*29aa0*/  F2FP.F16.E4M3.UNPACK_B R3, R17.H1 ;  /* 0x00000011ff03723e */ /* 0x000fce00030006ff */
[----:B----4-:R-:W-:-:S15]  /*29ab0*/  HMMA.16816.F32 R20, R24, R2, R20 ;  /* 0x000000021814723c */ /* 0x010fde0000001814 */
[----:B------:R-:W-:-:S04]  /*29ac0*/  NOP ;  /* 0x0000000000007918 */ /* 0x000fc80000000000 */
[----:B------:R-:W-:Y:S04]  /*29ad0*/  STL.64 [R1+0x210], R20 ;  /* 0x0002101401007387 */ /* 0x000fe80000100a00 */
[----:B------:R0:W-:Y:S04]  /*29ae0*/  STL.64 [R1+0x218], R22 ;  /* 0x0002181601007387 */ /* 0x0001e80000100a00 */
[----:B0-----:R-:W2:Y:S04]  /*29af0*/  LDL.LU.64 R22, [R1+0xee0] ;  /* 0x000ee00001167983 */ /* 0x001ea80000300a00 */
[----:B------:R-:W4:Y:S01]  /*29b00*/  LDL.LU.64 R20, [R1+0xed8] ;  /* 0x000ed80001147983 */ /* 0x000f220000300a00 */
[----:B------:R-:W-:-:S02]  /*29b10*/  F2FP.F16.E4M3.UNPACK_B R2, R18.H1 ;  /* 0x00000012ff02723e */ /* 0x000fc400030006ff */
[----:B------:R-:W-:-:S07]  /*29b20*/  F2FP.F16.E4M3.UNPACK_B R3, R19.H1 ;  /* 0x00000013ff03723e */ /* 0x000fce00030006ff */
[----:B-----5:R-:W-:-:S15]  /*29b30*/  HMMA.16816.F32 R12, R24, R2, R12 ;  /* 0x00000002180c723c */ /* 0x020fde000000180c */
[----:B------:R-:W-:-:S04]  /*29b40*/  NOP ;  /* 0x0000000000007918 */ /* 0x000fc80000000000 */
[----:B------:R-:W-:Y:S04]  /*29b50*/  STL.64 [R1+0x1e0], R12 ;  /* 0x0001e00c01007387 */ /* 0x000fe80000100a00 */
[----:B------:R-:W-:Y:S01]  /*29b60*/  STL.64 [R1+0x1e8], R14 ;  /* 0x0001e80e01007387 */ /* 0x000fe20000100a00 */
[----:B----4-:R-:W-:Y:S02]  /*29b70*/  F2FP.F16.E4M3.UNPACK_B R2, R20.H1 ;  /* 0x00000014ff02723e */ /* 0x010fe400030006ff */
[----:B------:R-:W-:-:S07]  /*29b80*/  F2FP.F16.E4M3.UNPACK_B R3, R21.H1 ;  /* 0x00000015ff03723e */ /* 0x000fce00030006ff */
[----:B------:R-:W-:Y:S01]  /*29b90*/  HMMA.16816.F32 R8, R24, R2, R8 ;  /* 0x000000021808723c */ /* 0x000fe20000001808 */
[----:B--2---:R-:W-:Y:S02]  /*29ba0*/  F2FP.F16.E4M3.UNPACK_B R2, R22.H1 ;  /* 0x00000016ff02723e */ /* 0x004fe400030006ff */
[----:B------:R-:W-:-:S07]  /*29bb0*/  F2FP.F16.E4M3.UNPACK_B R3, R23.H1 ;  /* 0x00000017ff03723e */ /* 0x000fce00030006ff */
[----:B---3--:R-:W-:Y:S09]  /*29bc0*/  HMMA.16816.F32 R4, R24, R2, R4 ;  /* 0x000000021804723c */ /* 0x008ff20000001804 */
[----:B------:R-:W-:Y:S04]  /*29bd0*/  STL.64 [R1+0x1b0], R8 ;  /* 0x0001b00801007387 */ /* 0x000fe80000100a00 */
[----:B------:R-:W-:Y:S06]  /*29be0*/  STL.64 [R1+0x1b8], R10 ;  /* 0x0001b80a01007387 */ /* 0x000fec0000100a00 */
[----:B------:R-:W-:Y:S04]  /*29bf0*/  STL.64 [R1+0x160], R4 ;  /* 0x0001600401007387 */ /* 0x000fe80000100a00 */
[----:B------:R-:W-:Y:S04]  /*29c00*/  STL.64 [R1+0x168], R6 ;  /* 0x0001680601007387 */ /* 0x000fe80000100a00 */
[----:B------:R-:W2:Y:S01]  /*29c10*/  LDL.LU R24, [R1+0x5e0] ;  /* 0x0005e00001187983 */ /* 0x000ea20000300800 */
[----:B------:R-:W-:-:S03]  /*29c20*/  IADD3 R0, P4, PT, R0, UR8, RZ ;  /* 0x0000000800007c10 */ /* 0x000fc6000ff9e0ff */
[----:B--2---:R0:W-:Y:S04]  /*29c30*/  STL [R1+0xecc], R24 ;  /* 0x000ecc1801007387 */ /* 0x0041e80000100800 */
[----:B0-----:R-:W2:Y:S04]  /*29c40*/  LDL.LU R24, [R1+0x5e8] ;  /* 0x0005e80001187983 */ /* 0x001ea80000300800 */
[----:B------:R-:W-:Y:S04]  /*29c50*/  STL [R1+0x5f8], R0 ;  /* 0x0005f80001007387 */ /* 0x000fe80000100800 */
        /* <DEDUP_REMOVED lines=30> */
[----:B--2---:R-:W-:-:S05]  /*29e40*/  IADD3 R24, P5, PT, R24, UR8, RZ ;  /* 0x0000000818187c10 */ /* 0x004fca000ffbe0ff */
[----:B------:R0:W-:Y:S04]  /*29e50*/  STL [R1+0x5f0], R24 ;  /* 0x0005f01801007387 */ /* 0x0001e80000100800 */
[----:B0-----:R-:W2:Y:S02]  /*29e60*/  LDL.LU R24, [R1+0xed0] ;  /* 0x000ed00001187983 */ /* 0x001ea40000300800 */
[----:B--2---:R-:W-:-:S05]  /*29e70*/  IADD3 R24, P6, PT, R24, UR8, RZ ;  /* 0x0000000818187c10 */ /* 0x004fca000ffde0ff */
[----:B------:R0:W-:Y:S04]  /*29e80*/  STL [R1+0x5e8], R24 ;  /* 0x0005e81801007387 */ /* 0x0001e80000100800 */
[----:B0-----:R-:W2:Y:S01]  /*29e90*/  LDL.LU R24, [R1+0xecc] ;  /* 0x000ecc0001187983 */ /* 0x001ea20000300800 */
[----:B---3--:R-:W-:Y:S02]  /*29ea0*/  IADD3 R25, P1, PT, R25, UR8, RZ ;  /* 0x0000000819197c10 */ /* 0x008fe4000ff3e0ff */
[----:B----4-:R-:W-:Y:S02]  /*29eb0*/  IADD3 R26, P2, PT, R26, UR8, RZ ;  /* 0x000000081a1a7c10 */ /* 0x010fe4000ff5e0ff */
[----:B-----5:R-:W-:Y:S02]  /*29ec0*/  IADD3 R27, P3, PT, R27, UR8, RZ ;  /* 0x000000081b1b7c10 */ /* 0x020fe4000ff7e0ff */
[----:B------:R-:W-:-:S02]  /*29ed0*/  IADD3.X R2, PT, PT, R2, UR13, RZ, P4, !PT ;  /* 0x0000000d02027c10 */ /* 0x000fc4000a7fe4ff */
[----:B------:R-:W-:Y:S02]  /*29ee0*/  IADD3 R3, P4, PT, R3, UR9, RZ ;  /* 0x0000000903037c10 */ /* 0x000fe4000ff9e0ff */
[----:B------:R-:W-:Y:S02]  /*29ef0*/  IADD3.X R23, PT, PT, R23, UR13, RZ, P5, !PT ;  /* 0x0000000d17177c10 */ /* 0x000fe4000affe4ff */
[----:B------:R-:W-:Y:S02]  /*29f00*/  IADD3 R22, P5, PT, R22, UR9, RZ ;  /* 0x0000000916167c10 */ /* 0x000fe4000ffbe0ff */
[----:B------:R-:W-:Y:S02]  /*29f10*/  IADD3.X R21, PT, PT, R21, UR13, RZ, P6, !PT ;  /* 0x0000000d15157c10 */ /* 0x000fe4000b7fe4ff */
[----:B------:R-:W-:Y:S02]  /*29f20*/  IADD3 R20, P6, PT, R20, UR9, RZ ;  /* 0x0000000914147c10 */ /* 0x000fe4000ffde0ff */
        /* <DEDUP_REMOVED lines=12> */
[----:B--2---:R-:W-:-:S05]  /*29ff0*/  IADD3 R24, P0, PT, R24, UR8, RZ ;  /* 0x0000000818187c10 */ /* 0x004fca000ff1e0ff */
[----:B------:R0:W-:Y:S04]  /*2a000*/  STL [R1+0x5e0], R24 ;  /* 0x0005e01801007387 */ /* 0x0001e80000100800 */
[----:B------:R-:W-:Y:S04]  /*2a010*/  STL [R1+0x5d8], R25 ;  /* 0x0005d81901007387 */ /* 0x000fe80000100800 */
[----:B------:R-:W-:Y:S04]  /*2a020*/  STL [R1+0x5d0], R26 ;  /* 0x0005d01a01007387 */ /* 0x000fe80000100800 */
[----:B------:R-:W-:Y:S04]  /*2a030*/  STL [R1+0x5c8], R27 ;  /* 0x0005c81b01007387 */ /* 0x000fe80000100800 */
[----:B------:R-:W-:Y:S04]  /*2a040*/  STL [R1+0x5f4], R2 ;  /* 0x0005f40201007387 */ /* 0x000fe80000100800 */
[----:B------:R-:W-:Y:S01]  /*2a050*/  STL [R1+0xd88], R3 ;  /* 0x000d880301007387 */ /* 0x000fe20000100800 */
[----:B------:R-:W-:-:S03]  /*2a060*/  IADD3.X R19, PT, PT, R19, UR13, RZ, P0, !PT ;  /* 0x0000000d13137c10 */ /* 0x000fc600087fe4ff */
[----:B------:R-:W-:Y:S01]  /*2a070*/  STL [R1+0x5ec], R23 ;  /* 0x0005ec1701007387 */ /* 0x000fe20000100800 */
[----:B------:R-:W-:-:S03]  /*2a080*/  IADD3 R18, P0, PT, R18, UR9, RZ ;  /* 0x0000000912127c10 */ /* 0x000fc6000ff1e0ff */
        /* <DEDUP_REMOVED lines=21> */
[----:B0-----:R-:W2:Y:S01]  /*2a1e0*/  LDL.LU R24, [R1+0xd40] ;  /* 0x000d400001187983 */ /* 0x001ea20000300800 */
[----:B------:R-:W-:-:S02]  /*2a1f0*/  IADD3.X R29, PT, PT, R29, UR14, RZ, P1, !PT ;  /* 0x0000000e1d1d7c10 */ /* 0x000fc40008ffe4ff */
[----:B------:R-:W-:-:S03]  /*2a200*/  IADD3 R28, P1, PT, R28, UR9, RZ ;  /* 0x000000091c1c7c10 */ /* 0x000fc6000ff3e0ff */
[----:B------:R-:W-:Y:S04]  /*2a210*/  STL [R1+0x610], R29 ;  /* 0x0006101d01007387 */ /* 0x000fe80000100800 */
[----:B--2---:R0:W-:Y:S04]  /*2a220*/  STL [R1+0xec4], R24 ;  /* 0x000ec41801007387 */ /* 0x0041e80000100800 */
[----:B------:R-:W-:Y:S04]  /*2a230*/  STL [R1+0xd50], R28 ;  /* 0x000d501c01007387 */ /* 0x000fe80000100800 */
[----:B0-----:R-:W2:Y:S01]  /*2a240*/  LDL.LU R24, [R1+0x608] ;  /* 0x0006080001187983 */ /* 0x001ea20000300800 */
[----:B------:R-:W-:-:S05]  /*2a250*/  IADD3.X R0, PT, PT, R0, UR14, RZ, P2, !PT ;  /* 0x0000000e00007c10 */ /* 0x000fca00097fe4ff */
        /* <DEDUP_REMOVED lines=34> */
[----:B--2---:R-:W-:-:S05]  /*2a480*/  IADD3.X R24, PT, PT, R24, UR14, RZ, P3, !PT ;  /* 0x0000000e18187c10 */ /* 0x004fca0009ffe4ff */
[----:B------:R0:W-:Y:S04]  /*2a490*/  STL [R1+0x608], R24 ;  /* 0x0006081801007387 */ /* 0x0001e80000100800 */
[----:B0-----:R-:W2:Y:S01]  /*2a4a0*/  LDL.LU R24, [R1+0xec4] ;  /* 0x000ec40001187983 */ /* 0x001ea20000300800 */
[----:B---3--:R-:W-:Y:S02]  /*2a4b0*/  IADD3.X R25, PT, PT, R25, UR14, RZ, P4, !PT ;  /* 0x0000000e19197c10 */ /* 0x008fe4000a7fe4ff */
[----:B----4-:R-:W-:Y:S02]  /*2a4c0*/  IADD3 R26, P4, PT, R26, UR9, RZ ;  /* 0x000000091a1a7c10 */ /* 0x010fe4000ff9e0ff */
[----:B-----5:R-:W-:Y:S02]  /*2a4d0*/  IADD3.X R27, PT, PT, R27, UR14, RZ, P5, !PT ;  /* 0x0000000e1b1b7c10 */ /* 0x020fe4000affe4ff */
[----:B------:R-:W-:-:S02]  /*2a4e0*/  IADD3 R2, P5, PT, R2, UR9, RZ ;  /* 0x0000000902027c10 */ /* 0x000fc4000ffbe0ff */
[----:B------:R-:W-:Y:S02]  /*2a4f0*/  IADD3.X R3, PT, PT, R3, UR14, RZ, P6, !PT ;  /* 0x0000000e03037c10 */ /* 0x000fe4000b7fe4ff */
[----:B------:R-:W-:Y:S02]  /*2a500*/  IADD3 R23, P6, PT, R23, UR9, RZ ;  /* 0x0000000917177c10 */ /* 0x000fe4000ffde0ff */
[----:B------:R-:W-:Y:S02]  /*2a510*/  IADD3.X R22, PT, PT, R22, UR14, RZ, P0, !PT ;  /* 0x0000000e16167c10 */ /* 0x000fe400087fe4ff */
[----:B------:R-:W-:Y:S02]  /*2a520*/  IADD3 R21, P0, PT, R21, UR9, RZ ;  /* 0x0000000915157c10 */ /* 0x000fe4000ff1e0ff */
[----:B------:R-:W-:Y:S02]  /*2a530*/  IADD3.X R20, PT, PT, R20, UR14, RZ, P1, !PT ;  /* 0x0000000e14147c10 */ /* 0x000fe40008ffe4ff */
        /* <DEDUP_REMOVED lines=14> */
[----:B--2---:R-:W-:-:S05]  /*2a620*/  IADD3 R24, P3, PT, R24, UR9, RZ ;  /* 0x0000000918187c10 */ /* 0x004fca000ff7e0ff */
        /* <DEDUP_REMOVED lines=28> */
[----:B0-----:R-:W2:Y:S01]  /*2a7f0*/  LDL.LU R24, [R1+0xcf4] ;  /* 0x000cf40001187983 */ /* 0x001ea20000300800 */
[----:B------:R-:W-:-:S02]  /*2a800*/  IADD3 R29, P2, PT, R29, UR9, RZ ;  /* 0x000000091d1d7c10 */ /* 0x000fc4000ff5e0ff */
[----:B------:R-:W-:-:S03]  /*2a810*/  IADD3.X R28, PT, PT, R28, UR14, RZ, P3, !PT ;  /* 0x0000000e1c1c7c10 */ /* 0x000fc60009ffe4ff */
[----:B------:R-:W-:Y:S04]  /*2a820*/  STL [R1+0xcd8], R29 ;  /* 0x000cd81d01007387 */ /* 0x000fe80000100800 */
[----:B--2---:R0:W-:Y:S04]  /*2a830*/  STL [R1+0xebc], R24 ;  /* 0x000ebc1801007387 */ /* 0x0041e80000100800 */
[----:B------:R-:W-:Y:S04]  /*2a840*/  STL [R1+0xd04], R28 ;  /* 0x000d041c01007387 */ /* 0x000fe80000100800 */
[----:B0-----:R-:W2:Y:S01]  /*2a850*/  LDL.LU R24, [R1+0xcc8] ;  /* 0x000cc80001187983 */ /* 0x001ea20000300800 */
[----:B------:R-:W-:-:S05]  /*2a860*/  IADD3 R0, P3, PT, R0, UR9, RZ ;  /* 0x0000000900007c10 */ /* 0x000fca000ff7e0ff */
        /* <DEDUP_REMOVED lines=31> */
[----:B--2---:R-:W-:-:S05]  /*2aa60*/  IADD3.X R24, PT, PT, R24, UR14, RZ, P4, !PT ;  /* 0x0000000e18187c10 */ /* 0x004fca000a7fe4ff */
[----:B------:R0:W-:Y:S04]  /*2aa70*/  STL [R1+0xcfc], R24 ;  /* 0x000cfc1801007387 */ /* 0x0001e80000100800 */
[----:B0-----:R-:W2:Y:S02]  /*2aa80*/  LDL.LU R24, [R1+0xec0] ;  /* 0x000ec00001187983 */ /* 0x001ea40000300800 */
[----:B--2---:R-:W-:-:S05]  /*2aa90*/  IADD3 R24, P4, PT, R24, UR9, RZ ;  /* 0x0000000918187c10 */ /* 0x004fca000ff9e0ff */
[----:B------:R0:W-:Y:S04]  /*2aaa0*/  STL [R1+0xcc8], R24 ;  /* 0x000cc81801007387 */ /* 0x0001e80000100800 */
[----:B0-----:R-:W2:Y:S01]  /*2aab0*/  LDL.LU R24, [R1+0xebc] ;  /* 0x000ebc0001187983 */ /* 0x001ea20000300800 */
[----:B----4-:R-:W-:Y:S02]  /*2aac0*/  IADD3.X R26, PT, PT, R26, UR14, RZ, P6, !PT ;  /* 0x0000000e1a1a7c10 */ /* 0x010fe4000b7fe4ff */
[----:B-----5:R-:W-:Y:S02]  /*2aad0*/  IADD3 R27, P6, PT, R27, UR9, RZ ;  /* 0x000000091b1b7c10 */ /* 0x020fe4000ffde0ff */
[----:B---3--:R-:W-:Y:S02]  /*2aae0*/  IADD3.X R2, PT, PT, R2, UR14, RZ, P0, !PT ;  /* 0x0000000e02027c10 */ /* 0x008fe400087fe4ff */
        /* <DEDUP_REMOVED lines=19> */
[----:B--2---:R-:W-:Y:S02]  /*2ac20*/  IADD3.X R24, PT, PT, R24, UR14, RZ, P5, !PT ;  /* 0x0000000e18187c10 */ /* 0x004fe4000affe4ff */
[----:B------:R-:W-:-:S03]  /*2ac30*/  IADD3 R25, P5, PT, R25, UR9, RZ ;  /* 0x0000000919197c10 */ /* 0x000fc6000ffbe0ff */
        /* <DEDUP_REMOVED lines=1351> */
[----:B------:R-:W-:Y:S02]  /*300b0*/  IADD3.X R8, PT, PT, R8, UR14, RZ, P2, !PT ;  /* 0x0000000e08087c10 */ /* 0x000fe400097fe4ff */
[----:B------:R-:W-:Y:S02]  /*300c0*/  IADD3 R7, P1, PT, R7, UR8, RZ ;  /* 0x0000000807077c10 */ /* 0x000fe4000ff3e0ff */
[----:B------:R-:W-:Y:S02]  /*300d0*/  IADD3.X R6, PT, PT, R6, UR14, RZ, P3, !PT ;  /* 0x0000000e06067c10 */ /* 0x000fe40009ffe4ff */
[----:B------:R-:W-:Y:S02]  /*300e0*/  IADD3.X R5, PT, PT, R5, UR14, RZ, P4, !PT ;  /* 0x0000000e05057c10 */ /* 0x000fe4000a7fe4ff */
[----:B------:R-:W-:-:S02]  /*300f0*/  IADD3.X R29, PT, PT, R29, UR14, RZ, P6, !PT ;  /* 0x0000000e1d1d7c10 */ /* 0x000fc4000b7fe4ff */
[----:B------:R-:W-:Y:S02]  /*30100*/  IADD3.X R0, PT, PT, R0, UR13, RZ, P1, !PT ;  /* 0x0000000d00007c10 */ /* 0x000fe40008ffe4ff */
[----:B------:R-:W-:Y:S01]  /*30110*/  IADD3.X R28, PT, PT, R28, UR14, RZ, P0, !PT ;  /* 0x0000000e1c1c7c10 */ /* 0x000fe200087fe4ff */
[----:B------:R-:W-:-:S04]  /*30120*/  UIADD3 UR4, UPT, UPT, UR4, 0x1, URZ ;  /* 0x0000000104047890 */ /* 0x000fc8000fffe0ff */
[----:B------:R-:W-:Y:S01]  /*30130*/  UISETP.NE.U32.AND UP0, UPT, UR4, UR5, UPT ;  /* 0x000000050400728c */ /* 0x000fe2000bf05070 */
[----:B--2---:R-:W-:Y:S02]  /*30140*/  IADD3.X R24, PT, PT, R24, UR14, RZ, P5, !PT ;  /* 0x0000000e18187c10 */ /* 0x004fe4000affe4ff */
[----:B------:R-:W-:-:S03]  /*30150*/  IADD3 R25, P5, PT, R25, UR9, RZ ;  /* 0x0000000919197c10 */ /* 0x000fc6000ffbe0ff */
[----:B------:R0:W-:Y:S04]  /*30160*/  STL [R1+0x634], R24 ;  /* 0x0006341801007387 */ /* 0x0001e80000100800 */
        /* <DEDUP_REMOVED lines=8> */
[----:B------:R0:W-:Y:S01]  /*301f0*/  STL [R1+0xdf8], R20 ;  /* 0x000df81401007387 */ /* 0x0001e20000100800 */
[----:B------:R-:W-:-:S03]  /*30200*/  IADD3.X R15, PT, PT, R15, UR14, RZ, P5, !PT ;  /* 0x0000000e0f0f7c10 */ /* 0x000fc6000affe4ff */
[----:B------:R0:W-:Y:S01]  /*30210*/  STL [R1+0x620], R19 ;  /* 0x0006201301007387 */ /* 0x0001e20000100800 */
        /* <DEDUP_REMOVED lines=20> */
[----:B------:R-:W-:Y:S05]  /*30360*/  BRA.U UP0, `(.L_x_2) ;  /* 0xfffffe9d00a47547 */ /* 0x000fea000b83ffff */
.L_x_1:
[----:B0-----:R-:W2:Y:S01]  /*30370*/  LDL.LU R16, [R1+0x294] ;  /* 0x0002940001107983 */ /* 0x001ea20000300800 */
[----:B------:R-:W0:Y:S01]  /*30380*/  LDCU.64 UR14, c[0x0][0x398] ;  /* 0x00007300ff0e77ac */ /* 0x000e220008000a00 */
[----:B------:R-:W3:Y:S01]  /*30390*/  LDCU UR5, c[0x0][0x39c] ;  /* 0x00007380ff0577ac */ /* 0x000ee20008000800 */
[----:B------:R-:W4:Y:S01]  /*303a0*/  LDCU UR4, c[0x0][0x39c] ;  /* 0x00007380ff0477ac */ /* 0x000f220008000800 */
[----:B------:R-:W5:Y:S01]  /*303b0*/  LDCU.64 UR6, c[0x0][0x390] ;  /* 0x00007200ff0677ac */ /* 0x000f620008000a00 */
[----:B------:R-:W1:Y:S01]  /*303c0*/  LDCU UR8, c[0x0][0x3b8] ;  /* 0x00007700ff0877ac */ /* 0x000e620008000800 */
[----:B------:R-:W0:Y:S01]  /*303d0*/  LDCU UR16, c[0x0][0x39c] ;  /* 0x00007380ff1077ac */ /* 0x000e220008000800 */
[----:B------:R-:W0:Y:S01]  /*303e0*/  LDCU UR9, c[0x0][0x3b8] ;  /* 0x00007700ff0977ac */ /* 0x000e220008000800 */
[----:B------:R-:W0:Y:S01]  /*303f0*/  LDCU UR17, c[0x0][0x39c] ;  /* 0x00007380ff1177ac */ /* 0x000e220008000800 */
[----:B------:R-:W0:Y:S01]  /*30400*/  LDCU UR18, c[0x0][0x39c] ;  /* 0x00007380ff1277ac */ /* 0x000e220008000800 */
[----:B------:R-:W0:Y:S01]  /*30410*/  LDCU UR13, c[0x0][0x3b8] ;  /* 0x00007700ff0d77ac */ /* 0x000e220008000800 */
[----:B------:R-:W-:Y:S06]  /*30420*/  BAR.SYNC.DEFER_BLOCKING 0x0 ;  /* 0x0000000000007b1d */ /* 0x000fec0000010000 */
[----:B--2---:R2:W-:Y:S04]  /*30430*/  STL [R1+0xf40], R16 ;  /* 0x000f401001007387 */ /* 0x0045e80000100800 */
[----:B--2---:R-:W2:Y:S04]  /*30440*/  LDL.LU R16, [R1+0x2ac] ;  /* 0x0002ac0001107983 */ /* 0x004ea80000300800 */
[----:B--2---:R2:W-:Y:S04]  /*30450*/  STL [R1+0xf48], R16 ;  /* 0x000f481001007387 */ /* 0x0045e80000100800 */
[----:B--2---:R-:W2:Y:S04]  /*30460*/  LDL.LU R16, [R1+0x2a4] ;  /* 0x0002a40001107983 */ /* 0x004ea80000300800 */
[----:B------:R-:W2:Y:S04]  /*30470*/  LDL.LU R15, [R1+0x284] ;  /* 0x00028400010f7983 */ /* 0x000ea80000300800 */
[----:B--2---:R2:W-:Y:S04]  /*30480*/  STL [R1+0xf34], R15 ;  /* 0x000f340f01007387 */ /* 0x0045e80000100800 */
[----:B--2---:R-:W2:Y:S04]  /*30490*/  LDL.LU R15, [R1+0x29c] ;  /* 0x00029c00010f7983 */ /* 0x004ea80000300800 */
[----:B--2---:R2:W-:Y:S04]  /*304a0*/  STL [R1+0xf3c], R15 ;  /* 0x000f3c0f01007387 */ /* 0x0045e80000100800 */
[----:B--2---:R-:W2:Y:S04]  /*304b0*/  LDL.LU R15, [R1+0x290] ;  /* 0x00029000010f7983 */ /* 0x004ea80000300800 */
        /* <DEDUP_REMOVED lines=8> */
[----:B--2---:R-:W2:Y:S01]  /*30540*/  LDL.LU R21, [R1+0x280] ;  /* 0x0002800001157983 */ /* 0x004ea20000300800 */
[----:B------:R-:W-:-:S03]  /*30550*/  F2FP.SATFINITE.E4M3.F32.PACK_AB_MERGE_C R16, R16, R15, RZ ;  /* 0x0000000f1010723e */ /* 0x000fc600048070ff */
[----:B--2---:R2:W-:Y:S04]  /*30560*/  STL [R1+0xf38], R21 ;  /* 0x000f381501007387 */ /* 0x0045e80000100800 */
[----:B--2---:R-:W2:Y:S04]  /*30570*/  LDL.LU R21, [R1+0x298] ;  /* 0x0002980001157983 */ /* 0x004ea80000300800 */
[----:B------:R-:W2:Y:S04]  /*30580*/  LDL.LU R29, [R1+0x268] ;  /* 0x00026800011d7983 */ /* 0x000ea80000300800 */
        /* <DEDUP_REMOVED lines=20> */
[----:B-1----:R-:W2:Y:S04]  /*306d0*/  LDL.LU R0, [R1+0x11c] ;  /* 0x00011c0001007983 */ /* 0x002ea80000300800 */
[----:B------:R1:W-:Y:S04]  /*306e0*/  STL [R1+0xeb4], R9 ;  /* 0x000eb40901007387 */ /* 0x0003e80000100800 */
[----:B-1----:R-:W2:Y:S04]  /*306f0*/  LDL.LU R9, [R1+0x260] ;  /* 0x0002600001097983 */ /* 0x002ea80000300800 */
[----:B------:R1:W-:Y:S04]  /*30700*/  STL [R1+0xea8], R10 ;  /* 0x000ea80a01007387 */ /* 0x0003e80000100800 */
[----:B-1----:R-:W2:Y:S04]  /*30710*/  LDL.LU R10, [R1+0x27c] ;  /* 0x00027c00010a7983 */ /* 0x002ea80000300800 */
[----:B------:R1:W-:Y:S04]  /*30720*/  STL [R1+0xea4], R11 ;  /* 0x000ea40b01007387 */ /* 0x0003e80000100800 */
[----:B-1----:R-:W2:Y:S04]  /*30730*/  LDL.LU R11, [R1+0x278] ;  /* 0x00027800010b7983 */ /* 0x002ea80000300800 */
[----:B------:R1:W-:Y:S04]  /*30740*/  STL [R1+0xea0], R14 ;  /* 0x000ea00e01007387 */ /* 0x0003e80000100800 */
[----:B-1----:R-:W2:Y:S04]  /*30750*/  LDL.LU R14, [R1+0x274] ;  /* 0x00027400010e7983 */ /* 0x002ea80000300800 */
[----:B------:R-:W2:Y:S04]  /*30760*/  LDL.LU R15, [R1+0xf4c] ;  /* 0x000f4c00010f7983 */ /* 0x000ea80000300800 */
[----:B------:R1:W-:Y:S04]  /*30770*/  STL [R1+0x18], R16 ;  /* 0x0000181001007387 */ /* 0x0003e80000100800 */
[----:B-1----:R-:W2:Y:S02]  /*30780*/  LDL.LU R16, [R1+0xf48] ;  /* 0x000f480001107983 */ /* 0x002ea40000300800 */
[----:B--2---:R-:W-:-:S02]  /*30790*/  F2FP.SATFINITE.E4M3.F32.PACK_AB_MERGE_C R16, R16, R15, RZ ;  /* 0x0000000f1010723e */ /* 0x004fc400048070ff */
[----:B------:R-:W2:Y:S04]  /*307a0*/  LDL.LU R15, [R1+0xf44] ;  /* 0x000f4400010f7983 */ /* 0x000ea80000300800 */
[----:B------:R1:W-:Y:S04]  /*307b0*/  STL [R1+0x74], R16 ;  /* 0x0000741001007387 */ /* 0x0003e80000100800 */
[----:B-1----:R-:W2:Y:S02]  /*307c0*/  LDL.LU R16, [R1+0xf40] ;  /* 0x000f400001107983 */ /* 0x002ea40000300800 */
[----:B--2---:R-:W-:-:S02]  /*307d0*/  F2FP.SATFINITE.E4M3.F32.PACK_AB_MERGE_C R16, R16, R15, RZ ;  /* 0x0000000f1010723e */ /* 0x004fc400048070ff */
[----:B------:R-:W2:Y:S04]  /*307e0*/  LDL.LU R15, [R1+0xf3c] ;  /* 0x000f3c00010f7983 */ /* 0x000ea80000300800 */
[----:B------:R1:W-:Y:S04]  /*307f0*/  STL [R1+0xeb8], R16 ;  /* 0x000eb81001007387 */ /* 0x0003e80000100800 */
[----:B-1----:R-:W3:Y:S01]  /*30800*/  LDL.LU R16, [R1+0x270] ;  /* 0x0002700001107983 */ /* 0x002ee20000300800 */
[----:B--2---:R-:W-:-:S03]  /*30810*/  F2FP.SATFINITE.E4M3.F32.PACK_AB_MERGE_C R15, R15, R21, RZ ;  /* 0x000000150f0f723e */ /* 0x004fc600048070ff */
        /* <DEDUP_REMOVED lines=8> */
[----:B------:R-:W2:Y:S01]  /*308a0*/  LDL.LU R21, [R1+0xf2c] ;  /* 0x000f2c0001157983 */ /* 0x000ea20000300800 */
[----:B---3--:R-:W-:Y:S02]  /*308b0*/  F2FP.SATFINITE.E4M3.F32.PACK_AB_MERGE_C R14, R14, R16, RZ ;  /* 0x000000100e0e723e */ /* 0x008fe400048070ff */
[----:B------:R-:W-:Y:S01]  /*308c0*/  F2FP.SATFINITE.E4M3.F32.PACK_AB_MERGE_C R10, R10, R11, RZ ;  /* 0x0000000b0a0a723e */ /* 0x000fe200048070ff */
[----:B------:R-:W-:Y:S01]  /*308d0*/  STL [R1+0x6c], R15 ;  /* 0x00006c0f01007387 */ /* 0x000fe20000100800 */
[----:B------:R-:W-:Y:S02]  /*308e0*/  F2FP.SATFINITE.E4M3.F32.PACK_AB_MERGE_C R20, R20, R27, RZ ;  /* 0x0000001b1414723e */ /* 0x000fe400048070ff */
[----:B------:R-:W-:Y:S01]  /*308f0*/  F2FP.SATFINITE.E4M3.F32.PACK_AB_MERGE_C R11, R19, R22, RZ ;  /* 0x00000016130b723e */ /* 0x000fe200048070ff */
[----:B------:R-:W-:Y:S01]  /*30900*/  STL [R1+0x274], R14 ;  /* 0x0002740e01007387 */ /* 0x000fe20000100800 */
[----:B------:R-:W-:Y:S02]  /*30910*/  F2FP.SATFINITE.E4M3.F32.PACK_AB_MERGE_C R27, R7, R8, RZ ;  /* 0x00000008071b723e */ /* 0x000fe400048070ff */
[----:B------:R-:W-:-:S02]  /*30920*/  F2FP.SATFINITE.E4M3.F32.PACK_AB_MERGE_C R5, R5, R6, RZ ;  /* 0x000000060505723e */ /* 0x000fc400048070ff */
[----:B--2---:R-:W-:Y:S02]  /*30930*/  F2FP.SATFINITE.E4M3.F32.PACK_AB_MERGE_C R21, R21, R9, RZ ;  /* 0x000000091515723e */ /* 0x004fe400048070ff */
[----:B------:R-:W-:Y:S02]  /*30940*/  F2FP.SATFINITE.E4M3.F32.PACK_AB_MERGE_C R9, R28, R29, RZ ;  /* 0x0000001d1c09723e */ /* 0x000fe400048070ff */
[----:B------:R-:W-:Y:S01]  /*30950*/  F2FP.SATFINITE.E4M3.F32.PACK_AB_MERGE_C R29, R23, R24, RZ ;  /* 0x00000018171d723e */ /* 0x000fe200048070ff */
[----:B------:R-:W-:Y:S04]  /*30960*/  STL [R1+0xec0], R21 ;  /* 0x000ec01501007387 */ /* 0x000fe80000100800 */
[----:B------:R1:W-:Y:S04]  /*30970*/  STL [R1+0x270], R10 ;  /* 0x0002700a01007387 */ /* 0x0003e80000100800 */
[----:B------:R-:W-:Y:S04]  /*30980*/  STL [R1+0xec4], R20 ;  /* 0x000ec41401007387 */ /* 0x000fe80000100800 */
[----:B------:R2:W-:Y:S01]  /*30990*/  STL [R1+0x60], R9 ;  /* 0x0000600901007387 */ /* 0x0005e20000100800 */
[----:B-1----:R-:W-:-:S03]  /*309a0*/  F2FP.SATFINITE.E4M3.F32.PACK_AB_MERGE_C R10, R17, R18, RZ ;  /* 0x00000012110a723e */ /* 0x002fc600048070ff */
[----:B------:R-:W-:Y:S01]  /*309b0*/  STL [R1+0xec8], R29 ;  /* 0x000ec81d01007387 */ /* 0x000fe20000100800 */
[----:B--2---:R-:W-:Y:S02]  /*309c0*/  F2FP.SATFINITE.E4M3.F32.PACK_AB_MERGE_C R9, R25, R26, RZ ;  /* 0x0000001a1909723e */ /* 0x004fe400048070ff */
[----:B------:R-:W-:-:S03]  /*309d0*/  F2FP.SATFINITE.E4M3.F32.PACK_AB_MERGE_C R26, R3, R4, RZ ;  /* 0x00000004031a723e */ /* 0x000fc600048070ff */
[----:B------:R1:W-:Y:S04]  /*309e0*/  STL [R1+0x58], R9 ;  /* 0x0000580901007387 */ /* 0x0003e80000100800 */
[----:B------:R-:W-:Y:S04]  /*309f0*/  STL [R1+0x4], R11 ;  /* 0x0000040b01007387 */ /* 0x000fe80000100800 */
[----:B------:R2:W-:Y:S01]  /*30a00*/  STL [R1+0x240], R10 ;  /* 0x0002400a01007387 */ /* 0x0005e20000100800 */
[----:B-1----:R-:W-:-:S03]  /*30a10*/  F2FP.SATFINITE.E4M3.F32.PACK_AB_MERGE_C R9, R12, R13, RZ ;  /* 0x0000000d0c09723e */ /* 0x002fc600048070ff */
[----:B------:R-:W-:Y:S04]  /*30a20*/  STL [R1+0xecc], R27 ;  /* 0x000ecc1b01007387 */ /* 0x000fe80000100800 */
[----:B------:R-:W-:Y:S01]  /*30a30*/  STL [R1+0x234], R9 ;  /* 0x0002340901007387 */ /* 0x000fe20000100800 */
[----:B--2---:R-:W-:-:S03]  /*30a40*/  F2FP.SATFINITE.E4M3.F32.PACK_AB_MERGE_C R10, R0, R2, RZ ;  /* 0x00000002000a723e */ /* 0x004fc600048070ff */
[----:B------:R-:W-:Y:S04]  /*30a50*/  STL [R1+0xed0], R26 ;  /* 0x000ed01a01007387 */ /* 0x000fe80000100800 */
[----:B------:R-:W-:Y:S04]  /*30a60*/  STL [R1], R5 ;  /* 0x0000000501007387 */ /* 0x000fe80000100800 */
[----:B------:R-:W2:Y:S04]  /*30a70*/  LDL.LU R23, [R1+0x104] ;  /* 0x0001040001177983 */ /* 0x000ea80000300800 */
[----:B------:R-:W3:Y:S04]  /*30a80*/  LDL.LU R11, [R1+0x10c] ;  /* 0x00010c00010b7983 */ /* 0x000ee80000300800 */
[----:B---3--:R1:W-:Y:S04]  /*30a90*/  STL [R1+0xf28], R11 ;  /* 0x000f280b01007387 */ /* 0x0083e80000100800 */
[----:B-1----:R-:W2:Y:S04]  /*30aa0*/  LDL.LU R11, [R1+0x100] ;  /* 0x00010000010b7983 */ /* 0x002ea80000300800 */
[----:B------:R-:W3:Y:S04]  /*30ab0*/  LDL.LU R22, [R1+0xb4] ;  /* 0x0000b40001167983 */ /* 0x000ee80000300800 */
[----:B---3--:R1:W-:Y:S04]  /*30ac0*/  STL [R1+0xf14], R22 ;  /* 0x000f141601007387 */ /* 0x0083e80000100800 */
[----:B-1----:R-:W3:Y:S04]  /*30ad0*/  LDL.LU R22, [R1+0xfc] ;  /* 0x0000fc0001167983 */ /* 0x002ee80000300800 */
[----:B---3--:R1:W-:Y:S04]  /*30ae0*/  STL [R1+0xf1c], R22 ;  /* 0x000f1c1601007387 */ /* 0x0083e80000100800 */
[----:B-1----:R-:W3:Y:S04]  /*30af0*/  LDL.LU R22, [R1+0xf4] ;  /* 0x0000f40001167983 */ /* 0x002ee80000300800 */
[----:B---3--:R1:W-:Y:S04]  /*30b00*/  STL [R1+0xf24], R22 ;  /* 0x000f241601007387 */ /* 0x0083e80000100800 */
[----:B-1----:R-:W3:Y:S04]  /*30b10*/  LDL.LU R22, [R1+0x108] ;  /* 0x0001080001167983 */ /* 0x002ee80000300800 */
[----:B------:R-:W2:Y:S04]  /*30b20*/  LDL.LU R14, [R1+0xbc] ;  /* 0x0000bc00010e7983 */ /* 0x000ea80000300800 */
[----:B--2---:R1:W-:Y:S04]  /*30b30*/  STL [R1+0xf10], R14 ;  /* 0x000f100e01007387 */ /* 0x0043e80000100800 */
[----:B-1----:R-:W2:Y:S04]  /*30b40*/  LDL.LU R14, [R1+0xb0] ;  /* 0x0000b000010e7983 */ /* 0x002ea80000300800 */
[----:B--2---:R1:W-:Y:S04]  /*30b50*/  STL [R1+0xf18], R14 ;  /* 0x000f180e01007387 */ /* 0x0043e80000100800 */
[----:B-1----:R-:W2:Y:S04]  /*30b60*/  LDL.LU R14, [R1+0xf8] ;  /* 0x0000f800010e7983 */ /* 0x002ea80000300800 */
[----:B--2---:R1:W-:Y:S04]  /*30b70*/  STL [R1+0xf20], R14 ;  /* 0x000f200e01007387 */ /* 0x0043e80000100800 */
[----:B-1----:R-:W2:Y:S04]  /*30b80*/  LDL.LU R14, [R1+0xf0] ;  /* 0x0000f000010e7983 */ /* 0x002ea80000300800 */
[----:B------:R-:W2:Y:S04]  /*30b90*/  LDL.LU R18, [R1+0xc4] ;  /* 0x0000c40001127983 */ /* 0x000ea80000300800 */
        /* <DEDUP_REMOVED lines=11> */
[----:B------:R-:W2:Y:S01]  /*30c50*/  LDL.LU R26, [R1+0x130] ;  /* 0x00013000011a7983 */ /* 0x000ea20000300800 */
[----:B------:R-:W-:-:S03]  /*30c60*/  F2FP.SATFINITE.E4M3.F32.PACK_AB_MERGE_C R23, R23, R11, RZ ;  /* 0x0000000b1717723e */ /* 0x000fc600048070ff */
[----:B--2---:R1:W-:Y:S04]  /*30c70*/  STL [R1+0xefc], R26 ;  /* 0x000efc1a01007387 */ /* 0x0043e80000100800 */
[----:B-1----:R-:W2:Y:S04]  /*30c80*/  LDL.LU R26, [R1+0xd8] ;  /* 0x0000d800011a7983 */ /* 0x002ea80000300800 */
        /* <DEDUP_REMOVED lines=19> */
[----:B------:R1:W-:Y:S04]  /*30dc0*/  STL [R1+0xeac], R10 ;  /* 0x000eac0a01007387 */ /* 0x0003e80000100800 */
[----:B-1----:R-:W2:Y:S04]  /*30dd0*/  LDL.LU R10, [R1+0x12c] ;  /* 0x00012c00010a7983 */ /* 0x002ea80000300800 */
[----:B------:R-:W3:Y:S04]  /*30de0*/  LDL.LU R11, [R1+0xf28] ;  /* 0x000f2800010b7983 */ /* 0x000ee80000300800 */
[----:B------:R1:W-:Y:S04]  /*30df0*/  STL [R1+0xed4], R23 ;  /* 0x000ed41701007387 */ /* 0x0003e80000100800 */
[----:B-1----:R-:W2:Y:S01]  /*30e00*/  LDL.LU R23, [R1+0x128] ;  /* 0x0001280001177983 */ /* 0x002ea20000300800 */
[----:B---3--:R-:W-:-:S03]  /*30e10*/  F2FP.SATFINITE.E4M3.F32.PACK_AB_MERGE_C R11, R11, R22, RZ ;  /* 0x000000160b0b723e */ /* 0x008fc600048070ff */
[----:B------:R-:W3:Y:S04]  /*30e20*/  LDL.LU R22, [R1+0xf24] ;  /* 0x000f240001167983 */ /* 0x000ee80000300800 */
[----:B------:R1:W-:Y:S04]  /*30e30*/  STL [R1+0xeb0], R11 ;  /* 0x000eb00b01007387 */ /* 0x0003e80000100800 */
[----:B-1----:R-:W2:Y:S01]  /*30e40*/  LDL.LU R11, [R1+0x124] ;  /* 0x00012400010b7983 */ /* 0x002ea20000300800 */
[----:B---3--:R-:W-:-:S03]  /*30e50*/  F2FP.SATFINITE.E4M3.F32.PACK_AB_MERGE_C R22, R22, R14, RZ ;  /* 0x0000000e1616723e */ /* 0x008fc600048070ff */
[----:B------:R-:W3:Y:S04]  /*30e60*/  LDL.LU R14, [R1+0xf20] ;  /* 0x000f2000010e7983 */ /* 0x000ee80000300800 */
[----:B------:R1:W-:Y:S04]  /*30e70*/  STL [R1+0x230], R22 ;  /* 0x0002301601007387 */ /* 0x0003e80000100800 */
[----:B-1----:R-:W3:Y:S02]  /*30e80*/  LDL.LU R22, [R1+0xf1c] ;  /* 0x000f1c0001167983 */ /* 0x002ee40000300800 */
[----:B---3--:R-:W-:-:S02]  /*30e90*/  F2FP.SATFINITE.E4M3.F32.PACK_AB_MERGE_C R22, R22, R14, RZ ;  /* 0x0000000e1616723e */ /* 0x008fc400048070ff */
[----:B------:R-:W3:Y:S04]  /*30ea0*/  LDL.LU R14, [R1+0xf18] ;  /* 0x000f1800010e7983 */ /* 0x000ee80000300800 */
[----:B------:R1:W-:Y:S04]  /*30eb0*/  STL [R1+0x18c], R22 ;  /* 0x00018c1601007387 */ /* 0x0003e80000100800 */
[----:B-1----:R-:W3:Y:S02]  /*30ec0*/  LDL.LU R22, [R1+0xf14] ;  /* 0x000f140001167983 */ /* 0x002ee40000300800 */
[----:B---3--:R-:W-:-:S02]  /*30ed0*/  F2FP.SATFINITE.E4M3.F32.PACK_AB_MERGE_C R22, R22, R14, RZ ;  /* 0x0000000e1616723e */ /* 0x008fc400048070ff */
        /* <DEDUP_REMOVED lines=16> */
[----:B------:R-:W2:Y:S04]  /*30fe0*/  LDL.LU R24, [R1+0xf00] ;  /* 0x000f000001187983 */ /* 0x000ea80000300800 */
[----:B------:R1:W-:Y:S04]  /*30ff0*/  STL [R1+0xee8], R17 ;  /* 0x000ee81101007387 */ /* 0x0003e80000100800 */
[----:B-1----:R-:W3:Y:S01]  /*31000*/  LDL.LU R17, [R1+0xe0] ;  /* 0x0000e00001117983 */ /* 0x002ee20000300800 */
[----:B--2---:R-:W-:-:S03]  /*31010*/  F2FP.SATFINITE.E4M3.F32.PACK_AB_MERGE_C R24, R24, R26, RZ ;  /* 0x0000001a1818723e */ /* 0x004fc600048070ff */
[----:B------:R-:W2:Y:S01]  /*31020*/  LDL.LU R26, [R1+0xefc] ;  /* 0x000efc00011a7983 */ /* 0x000ea20000300800 */
[----:B------:R-:W-:Y:S02]  /*31030*/  F2FP.SATFINITE.E4M3.F32.PACK_AB_MERGE_C R18, R14, R18, RZ ;  /* 0x000000120e12723e */ /* 0x000fe400048070ff */
[----:B------:R-:W-:Y:S01]  /*31040*/  F2FP.SATFINITE.E4M3.F32.PACK_AB_MERGE_C R14, R10, R23, RZ ;  /* 0x000000170a0e723e */ /* 0x000fe200048070ff */
[----:B------:R3:W-:Y:S01]  /*31050*/  STL [R1+0xeec], R24 ;  /* 0x000eec1801007387 */ /* 0x0007e20000100800 */
[----:B------:R-:W-:Y:S02]  /*31060*/  F2FP.SATFINITE.E4M3.F32.PACK_AB_MERGE_C R10, R20, R29, RZ ;  /* 0x0000001d140a723e */ /* 0x000fe400048070ff */
[----:B------:R-:W-:Y:S02]  /*31070*/  F2FP.SATFINITE.E4M3.F32.PACK_AB_MERGE_C R7, R7, R8, RZ ;  /* 0x000000080707723e */ /* 0x000fe400048070ff */
[----:B------:R-:W-:Y:S02]  /*31080*/  F2FP.SATFINITE.E4M3.F32.PACK_AB_MERGE_C R5, R5, R6, RZ ;  /* 0x000000060505723e */ /* 0x000fe400048070ff */
[----:B------:R-:W-:-:S02]  /*31090*/  F2FP.SATFINITE.E4M3.F32.PACK_AB_MERGE_C R3, R3, R4, RZ ;  /* 0x000000040303723e */ /* 0x000fc400048070ff */
[----:B------:R-:W-:Y:S02]  /*310a0*/  F2FP.SATFINITE.E4M3.F32.PACK_AB_MERGE_C R0, R0, R2, RZ ;  /* 0x000000020000723e */ /* 0x000fe400048070ff */
[----:B---3--:R-:W-:Y:S02]  /*310b0*/  F2FP.SATFINITE.E4M3.F32.PACK_AB_MERGE_C R24, R25, R17, RZ ;  /* 0x000000111918723e */ /* 0x008fe400048070ff */
[----:B------:R-:W-:-:S03]  /*310c0*/  F2FP.SATFINITE.E4M3.F32.PACK_AB_MERGE_C R17, R11, R22, RZ ;  /* 0x000000160b11723e */ /* 0x000fc600048070ff */
[----:B------:R-:W-:Y:S04]  /*310d0*/  STL [R1+0x184], R24 ;  /* 0x0001841801007387 */ /* 0x000fe80000100800 */
[----:B------:R-:W-:Y:S04]  /*310e0*/  STL [R1+0x180], R18 ;  /* 0x0001801201007387 */ /* 0x000fe80000100800 */
[----:B------:R-:W-:Y:S04]  /*310f0*/  STL [R1+0x2c], R17 ;  /* 0x00002c1101007387 */ /* 0x000fe80000100800 */
[----:B------:R1:W-:Y:S02]  /*31100*/  STL [R1+0x40], R14 ;  /* 0x0000400e01007387 */ /* 0x0003e40000100800 */
[----:B-1----:R-:W-:-:S02]  /*31110*/  F2FP.SATFINITE.E4M3.F32.PACK_AB_MERGE_C R14, R15, R21, RZ ;  /* 0x000000150f0e723e */ /* 0x002fc400048070ff */
[----:B--2---:R-:W-:-:S05]  /*31120*/  F2FP.SATFINITE.E4M3.F32.PACK_AB_MERGE_C R11, R27, R26, RZ ;  /* 0x0000001a1b0b723e */ /* 0x004fca00048070ff */
[----:B------:R1:W-:Y:S04]  /*31130*/  STL [R1+0x24], R11 ;  /* 0x0000240b01007387 */ /* 0x0003e80000100800 */
[----:B------:R2:W-:Y:S04]  /*31140*/  STL [R1+0x3c], R10 ;  /* 0x00003c0a01007387 */ /* 0x0005e80000100800 */
[----:B------:R-:W-:Y:S01]  /*31150*/  STL [R1+0x1c], R14 ;  /* 0x00001c0e01007387 */ /* 0x000fe20000100800 */
[----:B-1----:R-:W-:Y:S02]  /*31160*/  F2FP.SATFINITE.E4M3.F32.PACK_AB_MERGE_C R11, R9, R16, RZ ;  /* 0x00000010090b723e */ /* 0x002fe400048070ff */
[----:B------:R-:W-:-:S02]  /*31170*/  F2FP.SATFINITE.E4M3.F32.PACK_AB_MERGE_C R9, R12, R13, RZ ;  /* 0x0000000d0c09723e */ /* 0x000fc400048070ff */
[----:B--2---:R-:W-:Y:S01]  /*31180*/  F2FP.SATFINITE.E4M3.F32.PACK_AB_MERGE_C R10, R19, R28, RZ ;  /* 0x0000001c130a723e */ /* 0x004fe200048070ff */
[----:B------:R1:W-:Y:S04]  /*31190*/  STL [R1+0x34], R11 ;  /* 0x0000340b01007387 */ /* 0x0003e80000100800 */
[----:B------:R-:W-:Y:S04]  /*311a0*/  STL [R1+0x188], R10 ;  /* 0x0001880a01007387 */ /* 0x000fe80000100800 */
[----:B------:R-:W-:Y:S04]  /*311b0*/  STL [R1+0x238], R9 ;  /* 0x0002380901007387 */ /* 0x000fe80000100800 */
[----:B------:R-:W-:Y:S04]  /*311c0*/  STL [R1+0xc], R7 ;  /* 0x00000c0701007387 */ /* 0x000fe80000100800 */
[----:B------:R-:W-:Y:S04]  /*311d0*/  STL [R1+0x20], R5 ;  /* 0x0000200501007387 */ /* 0x000fe80000100800 */
[----:B------:R-:W2:Y:S04]  /*311e0*/  LDL.LU R28, [R1+0x1a4] ;  /* 0x0001a400011c7983 */ /* 0x000ea80000300800 */
[----:B------:R-:W-:Y:S04]  /*311f0*/  STL [R1+0x8], R3 ;  /* 0x0000080301007387 */ /* 0x000fe80000100800 */
[----:B-1----:R-:W3:Y:S04]  /*31200*/  LDL.LU R11, [R1+0x1a8] ;  /* 0x0001a800010b7983 */ /* 0x002ee80000300800 */
[----:B------:R-:W-:Y:S04]  /*31210*/  STL [R1+0x14], R0 ;  /* 0x0000140001007387 */ /* 0x000fe80000100800 */
[----:B---3--:R1:W-:Y:S04]  /*31220*/  STL [R1+0xef8], R11 ;  /* 0x000ef80b01007387 */ /* 0x0083e80000100800 */
[----:B-1----:R-:W2:Y:S04]  /*31230*/  LDL.LU R11, [R1+0x1a0] ;  /* 0x0001a000010b7983 */ /* 0x002ea80000300800 */
[----:B------:R-:W3:Y:S04]  /*31240*/  LDL.LU R10, [R1+0x1ac] ;  /* 0x0001ac00010a7983 */ /* 0x000ee80000300800 */
[----:B------:R-:W2:Y:S04]  /*31250*/  LDL.LU R24, [R1+0x1c8] ;  /* 0x0001c80001187983 */ /* 0x000ea80000300800 */
[----:B--2---:R1:W-:Y:S04]  /*31260*/  STL [R1+0xef0], R24 ;  /* 0x000ef01801007387 */ /* 0x0043e80000100800 */
[----:B-1----:R-:W2:Y:S04]  /*31270*/  LDL.LU R24, [R1+0x1c4] ;  /* 0x0001c40001187983 */ /* 0x002ea80000300800 */
[----:B------:R-:W2:Y:S01]  /*31280*/  LDL.LU R17, [R1+0x1cc] ;  /* 0x0001cc0001117983 */ /* 0x000ea20000300800 */
[----:B------:R-:W-:-:S03]  /*31290*/  F2FP.SATFINITE.E4M3.F32.PACK_AB_MERGE_C R28, R28, R11, RZ ;  /* 0x0000000b1c1c723e */ /* 0x000fc600048070ff */
[----:B--2---:R1:W-:Y:S04]  /*312a0*/  STL [R1+0xef4], R17 ;  /* 0x000ef41101007387 */ /* 0x0043e80000100800 */
[----:B-1----:R-:W2:Y:S04]  /*312b0*/  LDL.LU R17, [R1+0x1c0] ;  /* 0x0001c00001117983 */ /* 0x002ea80000300800 */
        /* <DEDUP_REMOVED lines=25> */
[----:B------:R1:W-:Y:S04]  /*31450*/  STL [R1+0xe94], R28 ;  /* 0x000e941c01007387 */ /* 0x0003e80000100800 */
[----:B-1----:R-:W4:Y:S01]  /*31460*/  LDL.LU R28, [R1+0x164] ;  /* 0x00016400011c7983 */ /* 0x002f220000300800 */
[----:B--2---:R-:W-:-:S02]  /*31470*/  F2FP.SATFINITE.E4M3.F32.PACK_AB_MERGE_C R24, R24, R17, RZ ;  /* 0x000000111818723e */ /* 0x004fc400048070ff */
[----:B---3--:R-:W-:Y:S02]  /*31480*/  F2FP.SATFINITE.E4M3.F32.PACK_AB_MERGE_C R10, R10, R11, RZ ;  /* 0x0000000b0a0a723e */ /* 0x008fe400048070ff */
[----:B------:R-:W2:Y:S04]  /*31490*/  LDL.LU R11, [R1+0x168] ;  /* 0x00016800010b7983 */ /* 0x000ea80000300800 */
[----:B------:R1:W-:Y:S04]  /*314a0*/  STL [R1+0x10], R10 ;  /* 0x0000100a01007387 */ /* 0x0003e80000100800 */
[----:B-1----:R-:W2:Y:S04]  /*314b0*/  LDL.LU R10, [R1+0x16c] ;  /* 0x00016c00010a7983 */ /* 0x002ea80000300800 */
[----:B------:R-:W3:Y:S04]  /*314c0*/  LDL.LU R17, [R1+0xef4] ;  /* 0x000ef40001117983 */ /* 0x000ee80000300800 */
[----:B------:R1:W-:Y:S04]  /*314d0*/  STL [R1+0x15c], R24 ;  /* 0x00015c1801007387 */ /* 0x0003e80000100800 */
[----:B-1----:R-:W3:Y:S01]  /*314e0*/  LDL.LU R24, [R1+0xef0] ;  /* 0x000ef00001187983 */ /* 0x002ee20000300800 */
[----:B------:R-:W-:-:S02]  /*314f0*/  F2FP.SATFINITE.E4M3.F32.PACK_AB_MERGE_C R3, R3, R25, RZ ;  /* 0x000000190303723e */ /* 0x000fc400048070ff */
[----:B------:R-:W-:Y:S02]  /*31500*/  F2FP.SATFINITE.E4M3.F32.PACK_AB_MERGE_C R0, R0, R18, RZ ;  /* 0x000000120000723e */ /* 0x000fe400048070ff */
[----:B------:R-:W-:Y:S02]  /*31510*/  F2FP.SATFINITE.E4M3.F32.PACK_AB_MERGE_C R2, R2, R14, RZ ;  /* 0x0000000e0202723e */ /* 0x000fe400048070ff */
[----:B------:R-:W-:Y:S02]  /*31520*/  F2FP.SATFINITE.E4M3.F32.PACK_AB_MERGE_C R4, R4, R22, RZ ;  /* 0x000000160404723e */ /* 0x000fe400048070ff */
[----:B------:R-:W-:Y:S02]  /*31530*/  F2FP.SATFINITE.E4M3.F32.PACK_AB_MERGE_C R6, R6, R26, RZ ;  /* 0x0000001a0606723e */ /* 0x000fe400048070ff */
[----:B------:R-:W-:Y:S02]  /*31540*/  F2FP.SATFINITE.E4M3.F32.PACK_AB_MERGE_C R5, R5, R23, RZ ;  /* 0x000000170505723e */ /* 0x000fe400048070ff */
[----:B------:R-:W-:-:S02]  /*31550*/  F2FP.SATFINITE.E4M3.F32.PACK_AB_MERGE_C R29, R29, R27, RZ ;  /* 0x0000001b1d1d723e */ /* 0x000fc400048070ff */
[----:B------:R-:W-:Y:S02]  /*31560*/  F2FP.SATFINITE.E4M3.F32.PACK_AB_MERGE_C R21, R21, R20, RZ ;  /* 0x000000141515723e */ /* 0x000fe400048070ff */
[----:B------:R-:W-:Y:S02]  /*31570*/  F2FP.SATFINITE.E4M3.F32.PACK_AB_MERGE_C R8, R8, R16, RZ ;  /* 0x000000100808723e */ /* 0x000fe400048070ff */
[----:B------:R-:W-:Y:S02]  /*31580*/  F2FP.SATFINITE.E4M3.F32.PACK_AB_MERGE_C R7, R7, R15, RZ ;  /* 0x0000000f0707723e */ /* 0x000fe400048070ff */
[----:B------:R-:W-:Y:S02]  /*31590*/  F2FP.SATFINITE.E4M3.F32.PACK_AB_MERGE_C R13, R13, R9, RZ ;  /* 0x000000090d0d723e */ /* 0x000fe400048070ff */
[----:B---3--:R-:W-:Y:S02]  /*315a0*/  F2FP.SATFINITE.E4M3.F32.PACK_AB_MERGE_C R17, R17, R24, RZ ;  /* 0x000000181111723e */ /* 0x008fe400048070ff */
[----:B------:R-:W3:Y:S04]  /*315b0*/  LDL.LU R24, [R1+0xeec] ;  /* 0x000eec0001187983 */ /* 0x000ee80000300800 */
[----:B------:R1:W-:Y:S04]  /*315c0*/  STL [R1+0x194], R17 ;  /* 0x0001941101007387 */ /* 0x0003e80000100800 */
[----:B-1----:R-:W2:Y:S04]  /*315d0*/  LDL.LU R17, [R1+0xee8] ;  /* 0x000ee80001117983 */ /* 0x002ea80000300800 */
[----:B------:R-:W3:Y:S04]  /*315e0*/  LDL.LU R25, [R1+0xee4] ;  /* 0x000ee40001197983 */ /* 0x000ee80000300800 */
[----:B------:R1:W-:Y:S04]  /*315f0*/  STL [R1+0xe98], R3 ;  /* 0x000e980301007387 */ /* 0x0003e80000100800 */
[----:B-1----:R-:W4:Y:S04]  /*31600*/  LDL.LU R3, [R1+0x160] ;  /* 0x0001600001037983 */ /* 0x002f280000300800 */
[----:B------:R-:W3:Y:S04]  /*31610*/  LDL.LU R18, [R1+0xee0] ;  /* 0x000ee00001127983 */ /* 0x000ee80000300800 */
[----:B------:R1:W-:Y:S04]  /*31620*/  STL [R1+0xe84], R0 ;  /* 0x000e840001007387 */ /* 0x0003e80000100800 */
[----:B-1----:R-:W3:Y:S04]  /*31630*/  LDL.LU R0, [R1+0x18] ;  /* 0x0000180001007983 */ /* 0x002ee80000300800 */
[----:B------:R-:W5:Y:S04]  /*31640*/  LDL.LU R14, [R1+0xedc] ;  /* 0x000edc00010e7983 */ /* 0x000f680000300800 */
[----:B------:R1:W-:Y:S04]  /*31650*/  STL [R1+0xe9c], R2 ;  /* 0x000e9c0201007387 */ /* 0x0003e80000100800 */
[----:B-1----:R-:W5:Y:S04]  /*31660*/  LDL.LU R2, [R1+0x1b0] ;  /* 0x0001b00001027983 */ /* 0x002f680000300800 */
[----:B------:R-:W5:Y:S04]  /*31670*/  LDL.LU R22, [R1+0xed8] ;  /* 0x000ed80001167983 */ /* 0x000f680000300800 */
[----:B------:R1:W-:Y:S04]  /*31680*/  STL [R1+0xe88], R4 ;  /* 0x000e880401007387 */ /* 0x0003e80000100800 */
[----:B-1----:R-:W5:Y:S04]  /*31690*/  LDL.LU R4, [R1+0x1e8] ;  /* 0x0001e80001047983 */ /* 0x002f680000300800 */
[----:B------:R-:W5:Y:S04]  /*316a0*/  LDL.LU R23, [R1+0xed4] ;  /* 0x000ed40001177983 */ /* 0x000f680000300800 */
[----:B------:R-:W5:Y:S04]  /*316b0*/  LDL.LU R26, [R1+0xed0] ;  /* 0x000ed000011a7983 */ /* 0x000f680000300800 */
[----:B------:R1:W-:Y:S04]  /*316c0*/  STL [R1+0xe8c], R6 ;  /* 0x000e8c0601007387 */ /* 0x0003e80000100800 */
[----:B-1----:R-:W5:Y:S04]  /*316d0*/  LDL.LU R6, [R1+0x1bc] ;  /* 0x0001bc0001067983 */ /* 0x002f680000300800 */
        /* <DEDUP_REMOVED lines=10> */
[----:B------:R-:W5:Y:S01]  /*31780*/  LDL.LU R9, [R1+0xeb4] ;  /* 0x000eb40001097983 */ /* 0x000f620000300800 */
[----:B--2---:R-:W-:-:S02]  /*31790*/  LOP3.LUT R17, R17, 0xffff, RZ, 0xc0, !PT ;  /* 0x0000ffff11117812 */ /* 0x004fc400078ec0ff */
[----:B----4-:R-:W-:Y:S02]  /*317a0*/  F2FP.SATFINITE.E4M3.F32.PACK_AB_MERGE_C R3, R28, R3, RZ ;  /* 0x000000031c03723e */ /* 0x010fe400048070ff */
[----:B---3--:R-:W-:-:S05]  /*317b0*/  LOP3.LUT R0, R0, 0xffff, RZ, 0xc0, !PT ;  /* 0x0000ffff00007812 */ /* 0x008fca00078ec0ff */
[----:B------:R-:W-:Y:S01]  /*317c0*/  STL [R1+0x64], R0 ;  /* 0x0000640001007387 */ /* 0x000fe20000100800 */
[----:B-----5:R-:W-:Y:S02]  /*317d0*/  F2FP.SATFINITE.E4M3.F32.PACK_AB_MERGE_C R19, R19, R2, RZ ;  /* 0x000000021313723e */ /* 0x020fe400048070ff */
[----:B------:R-:W-:Y:S02]  /*317e0*/  F2FP.SATFINITE.E4M3.F32.PACK_AB_MERGE_C R12, R12, R4, RZ ;  /* 0x000000040c0c723e */ /* 0x000fe400048070ff */
[----:B------:R-:W-:Y:S02]  /*317f0*/  LOP3.LUT R4, R15, 0xffff, RZ, 0xc0, !PT ;  /* 0x0000ffff0f047812 */ /* 0x000fe400078ec0ff */
[----:B------:R-:W-:-:S03]  /*31800*/  LOP3.LUT R2, R16, 0xffff, RZ, 0xc0, !PT ;  /* 0x0000ffff10027812 */ /* 0x000fc600078ec0ff */
[----:B------:R-:W-:Y:S01]  /*31810*/  STL [R1+0x68], R4 ;  /* 0x0000680401007387 */ /* 0x000fe20000100800 */
[----:B------:R-:W-:-:S03]  /*31820*/  PRMT R15, R0, 0x3340, R2 ;  /* 0x00003340000f7816 */ /* 0x000fc60000000002 */
[----:B------:R1:W-:Y:S04]  /*31830*/  STL [R1+0x5c], R2 ;  /* 0x00005c0201007387 */ /* 0x0003e80000100800 */
[----:B------:R-:W-:Y:S01]  /*31840*/  STL [R1+0x114], R3 ;  /* 0x0001140301007387 */ /* 0x000fe20000100800 */
[----:B-1----:R-:W-:Y:S02]  /*31850*/  F2FP.SATFINITE.E4M3.F32.PACK_AB_MERGE_C R2, R10, R11, RZ ;  /* 0x0000000b0a02723e */ /* 0x002fe400048070ff */
[----:B------:R-:W-:Y:S02]  /*31860*/  PRMT R9, R4, 0x3340, R9 ;  /* 0x0000334004097816 */ /* 0x000fe40000000009 */
[----:B------:R-:W-:Y:S02]  /*31870*/  F2FP.SATFINITE.E4M3.F32.PACK_AB_MERGE_C R16, R6, R8, RZ ;  /* 0x000000080610723e */ /* 0x000fe400048070ff */
[----:B------:R-:W-:Y:S01]  /*31880*/  PRMT R0, R15, 0x5410, R9 ;  /* 0x000054100f007816 */ /* 0x000fe20000000009 */
[----:B------:R-:W2:Y:S04]  /*31890*/  LDL.LU R6, [R1+0xe44] ;  /* 0x000e440001067983 */ /* 0x000ea80000300800 */
[----:B------:R-:W-:Y:S01]  /*318a0*/  STL [R1+0x154], R2 ;  /* 0x0001540201007387 */ /* 0x000fe20000100800 */
[----:B------:R-:W-:-:S03]  /*318b0*/  LOP3.LUT R9, R29, 0xffff, RZ, 0xc0, !PT ;  /* 0x0000ffff1d097812 */ /* 0x000fc600078ec0ff */
[----:B------:R-:W3:Y:S01]  /*318c0*/  LDL.LU R4, [R1+0x74] ;  /* 0x0000740001047983 */ /* 0x000ee20000300800 */
[----:B------:R-:W-:-:S03]  /*318d0*/  LOP3.LUT R10, R27, 0xffff, RZ, 0xc0, !PT ;  /* 0x0000ffff1b0a7812 */ /* 0x000fc600078ec0ff */
[----:B------:R1:W-:Y:S01]  /*318e0*/  STL [R1+0x1a4], R0 ;  /* 0x0001a40001007387 */ /* 0x0003e20000100800 */
[----:B------:R-:W-:Y:S02]  /*318f0*/  LOP3.LUT R11, R26, 0xffff, RZ, 0xc0, !PT ;  /* 0x0000ffff1a0b7812 */ /* 0x000fe400078ec0ff */
[----:B------:R-:W-:Y:S02]  /*31900*/  LOP3.LUT R15, R23, 0xffff, RZ, 0xc0, !PT ;  /* 0x0000ffff170f7812 */ /* 0x000fe400078ec0ff */
[----:B------:R-:W-:Y:S01]  /*31910*/  LOP3.LUT R8, R22, 0xffff, RZ, 0xc0, !PT ;  /* 0x0000ffff16087812 */ /* 0x000fe200078ec0ff */
[----:B-1----:R-:W4:Y:S04]  /*31920*/  LDL.LU R0, [R1+0x70] ;  /* 0x0000700001007983 */ /* 0x002f280000300800 */
[----:B------:R-:W5:Y:S04]  /*31930*/  LDL.LU R3, [R1+0x58] ;  /* 0x0000580001037983 */ /* 0x000f680000300800 */
[----:B------:R-:W5:Y:S01]  /*31940*/  LDL.LU R2, [R1+0x4] ;  /* 0x0000040001027983 */ /* 0x000f620000300800 */
[----:B------:R-:W-:-:S03]  /*31950*/  LOP3.LUT R23, R18, 0xffff, RZ, 0xc0, !PT ;  /* 0x0000ffff12177812 */ /* 0x000fc600078ec0ff */
[----:B------:R-:W5:Y:S04]  /*31960*/  LDL.LU R28, [R1] ;  /* 0x00000000011c7983 */ /* 0x000f680000300800 */
[----:B------:R-:W5:Y:S01]  /*31970*/  LDL.LU R29, [R1+0x60] ;  /* 0x00006000011d7983 */ /* 0x000f620000300800 */
[----:B------:R-:W-:-:S03]  /*31980*/  LOP3.LUT R21, R21, 0xffff, RZ, 0xc0, !PT ;  /* 0x0000ffff15157812 */ /* 0x000fc600078ec0ff */
[----:B------:R-:W5:Y:S01]  /*31990*/  LDL.LU R27, [R1+0x6c] ;  /* 0x00006c00011b7983 */ /* 0x000f620000300800 */
[----:B------:R-:W-:-:S03]  /*319a0*/  LOP3.LUT R20, R20, 0xffff, RZ, 0xc0, !PT ;  /* 0x0000ffff14147812 */ /* 0x000fc600078ec0ff */
[----:B------:R-:W-:Y:S04]  /*319b0*/  STL [R1+0x54], R9 ;  /* 0x0000540901007387 */ /* 0x000fe80000100800 */
[----:B------:R-:W-:Y:S04]  /*319c0*/  STL [R1+0x50], R10 ;  /* 0x0000500a01007387 */ /* 0x000fe80000100800 */
[----:B------:R1:W-:Y:S04]  /*319d0*/  STL [R1+0x4c], R11 ;  /* 0x00004c0b01007387 */ /* 0x0003e80000100800 */
[----:B------:R0:W-:Y:S04]  /*319e0*/  STL [R1+0x30], R15 ;  /* 0x0000300f01007387 */ /* 0x0001e80000100800 */
[----:B------:R-:W-:Y:S01]  /*319f0*/  STL [R1+0x28], R8 ;  /* 0x0000280801007387 */ /* 0x000fe20000100800 */
[----:B------:R-:W-:-:S03]  /*31a00*/  PRMT R22, R10, 0x3340, R11 ;  /* 0x000033400a167816 */ /* 0x000fc6000000000b */
[----:B------:R-:W-:Y:S04]  /*31a10*/  STL [R1+0x18], R23 ;  /* 0x0000181701007387 */ /* 0x000fe80000100800 */
[----:B------:R0:W-:Y:S04]  /*31a20*/  STL [R1+0x78], R17 ;  /* 0x0000781101007387 */ /* 0x0001e80000100800 */
[----:B------:R0:W-:Y:S04]  /*31a30*/  STL [R1+0xe7c], R21 ;  /* 0x000e7c1501007387 */ /* 0x0001e80000100800 */
[----:B------:R-:W-:Y:S04]  /*31a40*/  STL [R1+0xe78], R20 ;  /* 0x000e781401007387 */ /* 0x000fe80000100800 */
[----:B-1----:R-:W5:Y:S04]  /*31a50*/  LDL.LU R11, [R1+0xeb0] ;  /* 0x000eb000010b7983 */ /* 0x002f680000300800 */
[----:B------:R-:W5:Y:S01]  /*31a60*/  LDL.LU R10, [R1+0xeac] ;  /* 0x000eac00010a7983 */ /* 0x000f620000300800 */
[----:B------:R-:W1:Y:S01]  /*31a70*/  S2R R26, SR_TID.X ;  /* 0x00000000001a7919 */ /* 0x000e620000002100 */
[----:B------:R-:W-:-:S02]  /*31a80*/  PRMT R9, R9, 0x3340, R1 ;  /* 0x0000334009097816 */ /* 0x000fc40000000001 */
[----:B------:R-:W-:Y:S02]  /*31a90*/  PRMT R18, R21, 0x3340, R20 ;  /* 0x0000334015127816 */ /* 0x000fe40000000014 */
[--C-:B0-----:R-:W-:Y:S02]  /*31aa0*/  PRMT R15, R15, 0x3340, R1.reuse ;  /* 0x000033400f0f7816 */ /* 0x101fe40000000001 */
[----:B------:R-:W-:Y:S02]  /*31ab0*/  PRMT R17, R17, 0x3340, R1 ;  /* 0x0000334011117816 */ /* 0x000fe40000000001 */
[----:B------:R-:W-:Y:S02]  /*31ac0*/  PRMT R23, R8, 0x3340, R23 ;  /* 0x0000334008177816 */ /* 0x000fe40000000017 */
[----:B------:R-:W-:Y:S02]  /*31ad0*/  PRMT R18, R18, 0x5410, R9 ;  /* 0x0000541012127816 */ /* 0x000fe40000000009 */
[----:B------:R-:W-:-:S02]  /*31ae0*/  PRMT R9, R22, 0x5410, R15 ;  /* 0x0000541016097816 */ /* 0x000fc4000000000f */
[----:B------:R-:W-:Y:S01]  /*31af0*/  PRMT R8, R23, 0x5410, R17 ;  /* 0x0000541017087816 */ /* 0x000fe20000000011 */
[----:B------:R-:W-:Y:S04]  /*31b00*/  STL [R1+0x17c], R18 ;  /* 0x00017c1201007387 */ /* 0x000fe80000100800 */
[----:B------:R-:W-:Y:S04]  /*31b10*/  STL [R1+0x178], R9 ;  /* 0x0001780901007387 */ /* 0x000fe80000100800 */
[----:B------:R-:W5:Y:S01]  /*31b20*/  LDL.LU R21, [R1+0x2c] ;  /* 0x00002c0001157983 */ /* 0x000f620000300800 */
[----:B-1----:R-:W-:-:S05]  /*31b30*/  IMAD.SHL.U32 R26, R26, 0x80, RZ ;  /* 0x000000801a1a7824 */ /* 0x002fca00078e00ff */
[----:B------:R-:W-:Y:S01]  /*31b40*/  LOP3.LUT R26, R26, 0xc00, RZ, 0xc0, !PT ;  /* 0x00000c001a1a7812 */ /* 0x000fe200078ec0ff */
[----:B------:R0:W-:Y:S03]  /*31b50*/  STL [R1+0x174], R8 ;  /* 0x0001740801007387 */ /* 0x0001e60000100800 */
[----:B--2---:R-:W-:-:S05]  /*31b60*/  LOP3.LUT R15, R26, 0x60, R6, 0xf8, !PT ;  /* 0x000000601a0f7812 */ /* 0x004fca00078ef806 */
[----:B------:R1:W-:Y:S01]  /*31b70*/  STL [R1+0xe80], R15 ;  /* 0x000e800f01007387 */ /* 0x0003e20000100800 */
[----:B---3--:R-:W-:-:S03]  /*31b80*/  LOP3.LUT R26, R4, 0xffff, RZ, 0xc0, !PT ;  /* 0x0000ffff041a7812 */ /* 0x008fc600078ec0ff */
[----:B0-----:R-:W2:Y:S04]  /*31b90*/  LDL.LU R8, [R1+0x24] ;  /* 0x0000240001087983 */ /* 0x001ea80000300800 */
[----:B------:R-:W3:Y:S04]  /*31ba0*/  LDL.LU R6, [R1+0x1c] ;  /* 0x00001c0001067983 */ /* 0x000ee80000300800 */
[----:B------:R-:W2:Y:S01]  /*31bb0*/  LDL.LU R4, [R1+0xc] ;  /* 0x00000c0001047983 */ /* 0x000ea20000300800 */
[----:B----4-:R-:W-:-:S03]  /*31bc0*/  LOP3.LUT R17, R0, 0xffff, RZ, 0xc0, !PT ;  /* 0x0000ffff00117812 */ /* 0x010fc600078ec0ff */
[----:B------:R-:W4:Y:S01]  /*31bd0*/  LDL.LU R0, [R1+0x8] ;  /* 0x0000080001007983 */ /* 0x000f220000300800 */
[----:B-----5:R-:W-:Y:S02]  /*31be0*/  LOP3.LUT R3, R3, 0xffff, RZ, 0xc0, !PT ;  /* 0x0000ffff03037812 */ /* 0x020fe400078ec0ff */
[----:B------:R-:W-:Y:S02]  /*31bf0*/  LOP3.LUT R2, R2, 0xffff, RZ, 0xc0, !PT ;  /* 0x0000ffff02027812 */ /* 0x000fe400078ec0ff */
[----:B------:R-:W-:-:S05]  /*31c00*/  LOP3.LUT R23, R29, 0xffff, RZ, 0xc0, !PT ;  /* 0x0000ffff1d177812 */ /* 0x000fca00078ec0ff */
[----:B------:R0:W-:Y:S04]  /*31c10*/  STL [R1+0x60], R23 ;  /* 0x0000601701007387 */ /* 0x0001e80000100800 */
[----:B------:R-:W-:Y:S04]  /*31c20*/  STL [R1+0x58], R3 ;  /* 0x0000580301007387 */ /* 0x000fe80000100800 */
[----:B------:R5:W-:Y:S01]  /*31c30*/  STL [R1+0x4], R2 ;  /* 0x0000040201007387 */ /* 0x000be20000100800 */
[----:B------:R-:W-:-:S03]  /*31c40*/  LOP3.LUT R29, R10, 0xffff, RZ, 0xc0, !PT ;  /* 0x0000ffff0a1d7812 */ /* 0x000fc600078ec0ff */
[----:B------:R-:W2:Y:S01]  /*31c50*/  LDL.LU R10, [R1+0xea8] ;  /* 0x000ea800010a7983 */ /* 0x000ea20000300800 */
[----:B------:R-:W-:Y:S02]  /*31c60*/  LOP3.LUT R18, R27, 0xffff, RZ, 0xc0, !PT ;  /* 0x0000ffff1b127812 */ /* 0x000fe400078ec0ff */
[----:B------:R-:W-:Y:S02]  /*31c70*/  LOP3.LUT R27, R11, 0xffff, RZ, 0xc0, !PT ;  /* 0x0000ffff0b1b7812 */ /* 0x000fe400078ec0ff */
[----:B------:R-:W3:Y:S01]  /*31c80*/  LDL.LU R11, [R1+0xea4] ;  /* 0x000ea400010b7983 */ /* 0x000ee20000300800 */
[----:B-1----:R-:W-:-:S03]  /*31c90*/  LOP3.LUT R15, R14, 0xffff, RZ, 0xc0, !PT ;  /* 0x0000ffff0e0f7812 */ /* 0x002fc600078ec0ff */
[----:B------:R-:W3:Y:S01]  /*31ca0*/  LDL.LU R14, [R1+0xea0] ;  /* 0x000ea000010e7983 */ /* 0x000ee20000300800 */
[----:B------:R-:W-:Y:S02]  /*31cb0*/  LOP3.LUT R28, R28, 0xffff, RZ, 0xc0, !PT ;  /* 0x0000ffff1c1c7812 */ /* 0x000fe400078ec0ff */
[----:B------:R-:W-:Y:S02]  /*31cc0*/  LOP3.LUT R20, R25, 0xffff, RZ, 0xc0, !PT ;  /* 0x0000ffff19147812 */ /* 0x000fe400078ec0ff */
[----:B------:R-:W-:Y:S01]  /*31cd0*/  LOP3.LUT R22, R24, 0xffff, RZ, 0xc0, !PT ;  /* 0x0000ffff18167812 */ /* 0x000fe200078ec0ff */
[----:B------:R1:W-:Y:S01]  /*31ce0*/  STL [R1], R28 ;  /* 0x0000001c01007387 */ /* 0x0003e20000100800 */
[----:B0-----:R-:W-:-:S03]  /*31cf0*/  PRMT R23, R23, 0x3340, R3 ;  /* 0x0000334017177816 */ /* 0x001fc60000000003 */
[----:B------:R-:W-:Y:S01]  /*31d00*/  STL [R1+0x6c], R15 ;  /* 0x00006c0f01007387 */ /* 0x000fe20000100800 */
[----:B------:R-:W-:-:S03]  /*31d10*/  PRMT R24, R28, 0x3340, R29 ;  /* 0x000033401c187816 */ /* 0x000fc6000000001d */
[----:B------:R-:W-:Y:S04]  /*31d20*/  STL [R1+0x48], R20 ;  /* 0x0000481401007387 */ /* 0x000fe80000100800 */
[----:B------:R0:W-:Y:S01]  /*31d30*/  STL [R1+0x44], R22 ;  /* 0x0000441601007387 */ /* 0x0001e20000100800 */
[----:B--2---:R-:W-:-:S03]  /*31d40*/  PRMT R10, R2, 0x3340, R10 ;  /* 0x00003340020a7816 */ /* 0x004fc6000000000a */
[----:B-----5:R-:W2:Y:S04]  /*31d50*/  LDL.LU R2, [R1+0xe9c] ;  /* 0x000e9c0001027983 */ /* 0x020ea80000300800 */
[----:B------:R-:W5:Y:S04]  /*31d60*/  LDL.LU R3, [R1+0xe98] ;  /* 0x000e980001037983 */ /* 0x000f680000300800 */
[----:B-1----:R-:W5:Y:S01]  /*31d70*/  LDL.LU R28, [R1+0xe94] ;  /* 0x000e9400011c7983 */ /* 0x002f620000300800 */
[----:B---3--:R-:W-:Y:S02]  /*31d80*/  PRMT R14, R22, 0x3340, R14 ;  /* 0x00003340160e7816 */ /* 0x008fe4000000000e */
[----:B------:R-:W-:-:S02]  /*31d90*/  PRMT R9, R18, 0x3340, R1 ;  /* 0x0000334012097816 */ /* 0x000fc40000000001 */
[----:B0-----:R-:W-:Y:S02]  /*31da0*/  PRMT R22, R26, 0x3340, R17 ;  /* 0x000033401a167816 */ /* 0x001fe40000000011 */
[----:B------:R-:W-:Y:S02]  /*31db0*/  PRMT R25, R15, 0x3340, R20 ;  /* 0x000033400f197816 */ /* 0x000fe40000000014 */
[----:B------:R-:W-:Y:S02]  /*31dc0*/  PRMT R15, R22, 0x5410, R9 ;  /* 0x00005410160f7816 */ /* 0x000fe40000000009 */
[----:B------:R-:W-:Y:S02]  /*31dd0*/  PRMT R11, R27, 0x3340, R11 ;  /* 0x000033401b0b7816 */ /* 0x000fe4000000000b */
[----:B------:R-:W-:Y:S01]  /*31de0*/  PRMT R9, R23, 0x5410, R10 ;  /* 0x0000541017097816 */ /* 0x000fe2000000000a */
[----:B------:R0:W-:Y:S01]  /*31df0*/  STL [R1+0x148], R15 ;  /* 0x0001480f01007387 */ /* 0x0001e20000100800 */
[----:B------:R-:W-:-:S03]  /*31e00*/  PRMT R10, R24, 0x5410, R11 ;  /* 0x00005410180a7816 */ /* 0x000fc6000000000b */
[----:B------:R-:W3:Y:S04]  /*31e10*/  LDL.LU R24, [R1+0x3c] ;  /* 0x00003c0001187983 */ /* 0x000ee80000300800 */
[----:B------:R1:W-:Y:S01]  /*31e20*/  STL [R1+0x140], R9 ;  /* 0x0001400901007387 */ /* 0x0003e20000100800 */
[----:B------:R-:W-:-:S03]  /*31e30*/  LOP3.LUT R11, R8, 0xffff, RZ, 0xc0, !PT ;  /* 0x0000ffff080b7812 */ /* 0x000fc600078ec0ff */
[----:B------:R4:W-:Y:S04]  /*31e40*/  STL [R1+0x138], R10 ;  /* 0x0001380a01007387 */ /* 0x0009e80000100800 */
[----:B0-----:R-:W3:Y:S01]  /*31e50*/  LDL.LU R15, [R1+0x20] ;  /* 0x00002000010f7983 */ /* 0x001ee20000300800 */
[----:B-1----:R-:W-:Y:S02]  /*31e60*/  PRMT R9, R25, 0x5410, R14 ;  /* 0x0000541019097816 */ /* 0x002fe4000000000e */
[----:B------:R-:W-:Y:S02]  /*31e70*/  LOP3.LUT R14, R6, 0xffff, RZ, 0xc0, !PT ;  /* 0x0000ffff060e7812 */ /* 0x000fe400078ec0ff */
[----:B------:R-:W-:Y:S01]  /*31e80*/  LOP3.LUT R6, R4, 0xffff, RZ, 0xc0, !PT ;  /* 0x0000ffff04067812 */ /* 0x000fe200078ec0ff */
[----:B------:R-:W-:Y:S01]  /*31e90*/  STL [R1+0x134], R9 ;  /* 0x0001340901007387 */ /* 0x000fe20000100800 */
[----:B----4-:R-:W-:-:S03]  /*31ea0*/  LOP3.LUT R10, R21, 0xffff, RZ, 0xc0, !PT ;  /* 0x0000ffff150a7812 */ /* 0x010fc600078ec0ff */
[----:B------:R-:W4:Y:S01]  /*31eb0*/  LDL.LU R20, [R1+0x14] ;  /* 0x0000140001147983 */ /* 0x000f220000300800 */
[----:B------:R-:W-:Y:S02]  /*31ec0*/  LOP3.LUT R25, R0, 0xffff, RZ, 0xc0, !PT ;  /* 0x0000ffff00197812 */ /* 0x000fe400078ec0ff */
[----:B------:R-:W-:Y:S01]  /*31ed0*/  LOP3.LUT R23, R7, 0xffff, RZ, 0xc0, !PT ;  /* 0x0000ffff07177812 */ /* 0x000fe200078ec0ff */
[----:B------:R-:W3:Y:S01]  /*31ee0*/  LDL.LU R21, [R1+0x10] ;  /* 0x0000100001157983 */ /* 0x000ee20000300800 */
[----:B------:R-:W-:Y:S02]  /*31ef0*/  LOP3.LUT R0, R13, 0xffff, RZ, 0xc0, !PT ;  /* 0x0000ffff0d007812 */ /* 0x000fe400078ec0ff */
[----:B------:R-:W-:Y:S02]  /*31f00*/  LOP3.LUT R19, R19, 0xffff, RZ, 0xc0, !PT ;  /* 0x0000ffff13137812 */ /* 0x000fe400078ec0ff */
[----:B------:R-:W-:Y:S02]  /*31f10*/  PRMT R13, R10, 0x3340, R11 ;  /* 0x000033400a0d7816 */ /* 0x000fe4000000000b */
[----:B------:R-:W-:-:S02]  /*31f20*/  PRMT R7, R19, 0x3340, R1 ;  /* 0x0000334013077816 */ /* 0x000fc40000000001 */
[----:B--2---:R-:W-:Y:S02]  /*31f30*/  LOP3.LUT R4, R2, 0xffff, RZ, 0xc0, !PT ;  /* 0x0000ffff02047812 */ /* 0x004fe400078ec0ff */
[----:B-----5:R-:W-:Y:S02]  /*31f40*/  LOP3.LUT R22, R3, 0xffff, RZ, 0xc0, !PT ;  /* 0x0000ffff03167812 */ /* 0x020fe400078ec0ff */
[----:B------:R-:W-:Y:S02]  /*31f50*/  LOP3.LUT R8, R28, 0xffff, RZ, 0xc0, !PT ;  /* 0x0000ffff1c087812 */ /* 0x000fe400078ec0ff */
[----:B------:R-:W2:Y:S04]  /*31f60*/  LDL.LU R28, [R1+0x40] ;  /* 0x00004000011c7983 */ /* 0x000ea80000300800 */
[----:B------:R-:W-:Y:S04]  /*31f70*/  STL [R1+0x38], R6 ;  /* 0x0000380601007387 */ /* 0x000fe80000100800 */
[----:B------:R-:W-:Y:S01]  /*31f80*/  STL [R1+0x2c], R8 ;  /* 0x00002c0801007387 */ /* 0x000fe20000100800 */
[----:B------:R-:W-:-:S03]  /*31f90*/  PRMT R2, R14, 0x3340, R1 ;  /* 0x000033400e027816 */ /* 0x000fc60000000001 */
[----:B------:R0:W-:Y:S01]  /*31fa0*/  STL [R1+0x24], R22 ;  /* 0x0000241601007387 */ /* 0x0001e20000100800 */
[----:B------:R-:W-:-:S03]  /*31fb0*/  PRMT R3, R8, 0x3340, R1 ;  /* 0x0000334008037816 */ /* 0x000fc60000000001 */
[----:B------:R-:W-:Y:S04]  /*31fc0*/  STL [R1+0x1c], R4 ;  /* 0x00001c0401007387 */ /* 0x000fe80000100800 */
[----:B------:R1:W-:Y:S04]  /*31fd0*/  STL [R1+0x84], R23 ;  /* 0x0000841701007387 */ /* 0x0003e80000100800 */
[----:B------:R-:W-:Y:S01]  /*31fe0*/  STL [R1+0x80], R0 ;  /* 0x0000800001007387 */ /* 0x000fe20000100800 */
[----:B0-----:R-:W-:-:S03]  /*31ff0*/  PRMT R22, R22, 0x3340, R4 ;  /* 0x0000334016167816 */ /* 0x001fc60000000004 */
[----:B------:R0:W-:Y:S01]  /*32000*/  STL [R1+0x7c], R19 ;  /* 0x00007c1301007387 */ /* 0x0001e20000100800 */
[----:B------:R-:W-:-:S03]  /*32010*/  PRMT R13, R13, 0x5410, R2 ;  /* 0x000054100d0d7816 */ /* 0x000fc60000000002 */
[----:B------:R-:W5:Y:S01]  /*32020*/  LDL.LU R8, [R1+0xe90] ;  /* 0x000e900001087983 */ /* 0x000f620000300800 */
[----:B-1----:R-:W-:Y:S02]  /*32030*/  PRMT R23, R23, 0x3340, R0 ;  /* 0x0000334017177816 */ /* 0x002fe40000000000 */
[----:B0-----:R-:W-:Y:S02]  /*32040*/  PRMT R19, R6, 0x3340, R25 ;  /* 0x0000334006137816 */ /* 0x001fe40000000019 */
[----:B------:R-:W5:Y:S04]  /*32050*/  LDL.LU R6, [R1+0xe8c] ;  /* 0x000e8c0001067983 */ /* 0x000f680000300800 */
[----:B------:R-:W5:Y:S04]  /*32060*/  LDL.LU R4, [R1+0xe88] ;  /* 0x000e880001047983 */ /* 0x000f680000300800 */
[----:B------:R-:W5:Y:S04]  /*32070*/  LDL.LU R0, [R1+0xe84] ;  /* 0x000e840001007983 */ /* 0x000f680000300800 */
[----:B------:R-:W5:Y:S01]  /*32080*/  LDL.LU R2, [R1+0x34] ;  /* 0x0000340001027983 */ /* 0x000f620000300800 */
[----:B------:R-:W-:-:S04]  /*32090*/  LOP3.LUT R9, R5, 0xffff, RZ, 0xc0, !PT ;  /* 0x0000ffff05097812 */ /* 0x000fc800078ec0ff */
[----:B------:R-:W-:Y:S02]  /*320a0*/  PRMT R5, R9, 0x3340, R1 ;  /* 0x0000334009057816 */ /* 0x000fe40000000001 */
[----:B------:R-:W-:Y:S02]  /*320b0*/  PRMT R3, R19, 0x5410, R3 ;  /* 0x0000541013037816 */ /* 0x000fe40000000003 */
[----:B------:R-:W-:Y:S02]  /*320c0*/  PRMT R5, R22, 0x5410, R5 ;  /* 0x0000541016057816 */ /* 0x000fe40000000005 */
[----:B------:R-:W-:Y:S01]  /*320d0*/  PRMT R7, R23, 0x5410, R7 ;  /* 0x0000541017077816 */ /* 0x000fe20000000007 */
[----:B------:R-:W-:Y:S01]  /*320e0*/  STL [R1+0x124], R13 ;  /* 0x0001240d01007387 */ /* 0x000fe20000100800 */
[----:B----4-:R-:W-:-:S03]  /*320f0*/  LOP3.LUT R19, R20, 0xffff, RZ, 0xc0, !PT ;  /* 0x0000ffff14137812 */ /* 0x010fc600078ec0ff */
[----:B------:R-:W-:Y:S04]  /*32100*/  STL [R1+0x128], R3 ;  /* 0x0001280301007387 */ /* 0x000fe80000100800 */
[----:B------:R0:W-:Y:S01]  /*32110*/  STL [R1+0x130], R5 ;  /* 0x0001300501007387 */ /* 0x0001e20000100800 */
[----:B---3--:R-:W-:-:S03]  /*32120*/  LOP3.LUT R23, R15, 0xffff, RZ, 0xc0, !PT ;  /* 0x0000ffff0f177812 */ /* 0x008fc600078ec0ff */
[----:B------:R1:W-:Y:S01]  /*32130*/  STL [R1+0x150], R7 ;  /* 0x0001500701007387 */ /* 0x0003e20000100800 */
[----:B------:R-:W-:Y:S02]  /*32140*/  LOP3.LUT R16, R16, 0xffff, RZ, 0xc0, !PT ;  /* 0x0000ffff10107812 */ /* 0x000fe400078ec0ff */
[----:B0-----:R-:W-:Y:S02]  /*32150*/  LOP3.LUT R5, R24, 0xffff, RZ, 0xc0, !PT ;  /* 0x0000ffff18057812 */ /* 0x001fe400078ec0ff */
[----:B--2---:R-:W-:Y:S02]  /*32160*/  LOP3.LUT R3, R28, 0xffff, RZ, 0xc0, !PT ;  /* 0x0000ffff1c037812 */ /* 0x004fe400078ec0ff */
[----:B------:R-:W2:Y:S04]  /*32170*/  LDL.LU R28, [R1+0x5c] ;  /* 0x00005c00011c7983 */ /* 0x000ea80000300800 */
[----:B------:R-:W3:Y:S04]  /*32180*/  LDL.LU R24, [R1+0x68] ;  /* 0x0000680001187983 */ /* 0x000ee80000300800 */
[----:B------:R-:W-:Y:S01]  /*32190*/  STL [R1+0x74], R19 ;  /* 0x0000741301007387 */ /* 0x000fe20000100800 */
[----:B-----5:R-:W-:-:S02]  /*321a0*/  LOP3.LUT R20, R8, 0xffff, RZ, 0xc0, !PT ;  /* 0x0000ffff08147812 */ /* 0x020fc400078ec0ff */
[----:B------:R-:W-:Y:S02]  /*321b0*/  LOP3.LUT R6, R6, 0xffff, RZ, 0xc0, !PT ;  /* 0x0000ffff06067812 */ /* 0x000fe400078ec0ff */
[----:B------:R-:W-:Y:S02]  /*321c0*/  LOP3.LUT R15, R4, 0xffff, RZ, 0xc0, !PT ;  /* 0x0000ffff040f7812 */ /* 0x000fe400078ec0ff */
[----:B------:R-:W-:Y:S02]  /*321d0*/  LOP3.LUT R13, R0, 0xffff, RZ, 0xc0, !PT ;  /* 0x0000ffff000d7812 */ /* 0x000fe400078ec0ff */
[----:B-1----:R-:W-:Y:S02]  /*321e0*/  LOP3.LUT R7, R2, 0xffff, RZ, 0xc0, !PT ;  /* 0x0000ffff02077812 */ /* 0x002fe400078ec0ff */
[----:B------:R-:W-:Y:S02]  /*321f0*/  LOP3.LUT R2, R21, 0xffff, RZ, 0xc0, !PT ;  /* 0x0000ffff15027812 */ /* 0x000fe400078ec0ff */
[----:B------:R-:W-:-:S03]  /*32200*/  LOP3.LUT R21, R12, 0xffff, RZ, 0xc0, !PT ;  /* 0x0000ffff0c157812 */ /* 0x000fc600078ec0ff */
[----:B------:R-:W-:Y:S04]  /*32210*/  STL [R1+0x70], R2 ;  /* 0x0000700201007387 */ /* 0x000fe80000100800 */
[----:B------:R0:W-:Y:S04]  /*32220*/  STL [R1+0x34], R13 ;  /* 0x0000340d01007387 */ /* 0x0001e80000100800 */
[----:B------:R-:W-:Y:S04]  /*32230*/  STL [R1+0x20], R15 ;  /* 0x0000200f01007387 */ /* 0x000fe80000100800 */
[----:B------:R1:W-:Y:S01]  /*32240*/  STL [R1+0x10], R6 ;  /* 0x0000100601007387 */ /* 0x0003e20000100800 */
[----:B------:R-:W-:-:S03]  /*32250*/  PRMT R4, R6, 0x3340, R1 ;  /* 0x0000334006047816 */ /* 0x000fc60000000001 */
[----:B------:R-:W-:Y:S01]  /*32260*/  STL [R1+0x90], R20 ;  /* 0x0000901401007387 */ /* 0x000fe20000100800 */
[----:B------:R-:W-:-:S03]  /*32270*/  PRMT R12, R23, 0x3340, R19 ;  /* 0x00003340170c7816 */ /* 0x000fc60000000013 */
[----:B------:R-:W-:Y:S01]  /*32280*/  STL [R1+0x88], R21 ;  /* 0x0000881501007387 */ /* 0x000fe20000100800 */
[----:B0-----:R-:W-:-:S03]  /*32290*/  PRMT R13, R13, 0x3340, R15 ;  /* 0x000033400d0d7816 */ /* 0x001fc6000000000f */
[----:B------:R0:W-:Y:S01]  /*322a0*/  STL [R1+0x8c], R16 ;  /* 0x00008c1001007387 */ /* 0x0001e20000100800 */
[----:B-1----:R-:W-:-:S03]  /*322b0*/  PRMT R6, R16, 0x3340, R1 ;  /* 0x0000334010067816 */ /* 0x002fc60000000001 */
[----:B------:R-:W4:Y:S04]  /*322c0*/  LDL.LU R22, [R1+0x28] ;  /* 0x0000280001167983 */ /* 0x000f280000300800 */
[----:B------:R-:W5:Y:S01]  /*322d0*/  LDL.LU R19, [R1+0x18] ;  /* 0x0000180001137983 */ /* 0x000f620000300800 */
[----:B0-----:R-:W-:-:S03]  /*322e0*/  PRMT R16, R20, 0x3340, R21 ;  /* 0x0000334014107816 */ /* 0x001fc60000000015 */
[----:B------:R-:W4:Y:S04]  /*322f0*/  LDL.LU R15, [R1+0xe80] ;  /* 0x000e8000010f7983 */ /* 0x000f280000300800 */
[----:B------:R-:W4:Y:S04]  /*32300*/  LDL.LU R21, [R1+0xe7c] ;  /* 0x000e7c0001157983 */ /* 0x000f280000300800 */
[----:B------:R-:W5:Y:S01]  /*32310*/  LDL.LU R20, [R1+0xe78] ;  /* 0x000e780001147983 */ /* 0x000f620000300800 */
[----:B------:R-:W-:Y:S02]  /*32320*/  PRMT R0, R7, 0x3340, R1 ;  /* 0x0000334007007816 */ /* 0x000fe40000000001 */
[----:B------:R-:W-:-:S02]  /*32330*/  PRMT R8, R3, 0x3340, R5 ;  /* 0x0000334003087816 */ /* 0x000fc40000000005 */
[----:B------:R-:W-:Y:S02]  /*32340*/  PRMT R2, R2, 0x3340, R1 ;  /* 0x0000334002027816 */ /* 0x000fe40000000001 */
[----:B------:R-:W-:Y:S02]  /*32350*/  PRMT R0, R8, 0x5410, R0 ;  /* 0x0000541008007816 */ /* 0x000fe40000000000 */
[----:B------:R-:W5:Y:S04]  /*32360*/  LDL.LU R8, [R1+0x64] ;  /* 0x0000640001087983 */ /* 0x000f680000300800 */
[----:B------:R0:W-:Y:S02]  /*32370*/  STL [R1+0x13c], R0 ;  /* 0x00013c0001007387 */ /* 0x0001e40000100800 */
[----:B0-----:R-:W-:-:S02]  /*32380*/  PRMT R0, R12, 0x5410, R2 ;  /* 0x000054100c007816 */ /* 0x001fc40000000002 */
[----:B------:R-:W-:Y:S01]  /*32390*/  PRMT R2, R13, 0x5410, R4 ;  /* 0x000054100d027816 */ /* 0x000fe20000000004 */
[----:B------:R-:W5:Y:S04]  /*323a0*/  LDL.LU R12, [R1+0x30] ;  /* 0x00003000010c7983 */ /* 0x000f680000300800 */
[----:B------:R-:W-:Y:S04]  /*323b0*/  STL [R1+0x144], R0 ;  /* 0x0001440001007387 */ /* 0x000fe80000100800 */
[----:B------:R-:W5:Y:S04]  /*323c0*/  LDL.LU R13, [R1+0x4c] ;  /* 0x00004c00010d7983 */ /* 0x000f680000300800 */
[----:B------:R0:W-:Y:S02]  /*323d0*/  STL [R1+0x14c], R2 ;  /* 0x00014c0201007387 */ /* 0x0001e40000100800 */
[----:B0-----:R-:W-:-:S02]  /*323e0*/  PRMT R2, R16, 0x5410, R6 ;  /* 0x0000541010027816 */ /* 0x001fc40000000006 */
[----:B------:R-:W5:Y:S04]  /*323f0*/  LDL.LU R16, [R1+0x50] ;  /* 0x0000500001107983 */ /* 0x000f680000300800 */
[----:B------:R5:W-:Y:S01]  /*32400*/  STL [R1+0x158], R2 ;  /* 0x0001580201007387 */ /* 0x000be20000100800 */
[----:B--2---:R-:W-:Y:S02]  /*32410*/  SHF.R.U32.HI R6, RZ, 0x8, R28 ;  /* 0x00000008ff067819 */ /* 0x004fe4000001161c */
[----:B---3--:R-:W-:Y:S02]  /*32420*/  SHF.R.U32.HI R28, RZ, 0x8, R24 ;  /* 0x00000008ff1c7819 */ /* 0x008fe40000011618 */
[----:B------:R-:W2:Y:S01]  /*32430*/  LDL.LU R24, [R1+0x78] ;  /* 0x0000780001187983 */ /* 0x000ea20000300800 */
[----:B----4-:R-:W-:-:S03]  /*32440*/  SHF.R.U32.HI R4, RZ, 0x8, R21 ;  /* 0x00000008ff047819 */ /* 0x010fc60000011615 */
[----:B------:R-:W3:Y:S01]  /*32450*/  LDL.LU R21, [R1+0x54] ;  /* 0x0000540001157983 */ /* 0x000ee20000300800 */
[----:B------:R-:W0:Y:S01]  /*32460*/  S2R R0, SR_TID.X ;  /* 0x0000000000007919 */ /* 0x000e220000002100 */
[----:B-----5:R-:W-:Y:S02]  /*32470*/  SHF.R.U32.HI R2, RZ, 0x8, R20 ;  /* 0x00000008ff027819 */ /* 0x020fe40000011614 */
[----:B------:R-:W1:Y:S01]  /*32480*/  S2R R20, SR_TID.X ;  /* 0x0000000000147919 */ /* 0x000e620000002100 */
[----:B------:R-:W-:-:S04]  /*32490*/  LOP3.LUT R28, R28, 0xffff, RZ, 0xc0, !PT ;  /* 0x0000ffff1c1c7812 */ /* 0x000fc800078ec0ff */
[----:B------:R-:W-:Y:S02]  /*324a0*/  PRMT R28, R28, 0x3340, R1 ;  /* 0x000033401c1c7816 */ /* 0x000fe40000000001 */
[----:B------:R-:W-:Y:S02]  /*324b0*/  SHF.R.U32.HI R8, RZ, 0x8, R8 ;  /* 0x00000008ff087819 */ /* 0x000fe40000011608 */
[----:B------:R-:W-:Y:S01]  /*324c0*/  LOP3.LUT R6, R6, 0xffff, RZ, 0xc0, !PT ;  /* 0x0000ffff06067812 */ /* 0x000fe200078ec0ff */
[----:B0-----:R-:W-:Y:S01]  /*324d0*/  IMAD.SHL.U32 R0, R0, 0x200, RZ ;  /* 0x0000020000007824 */ /* 0x001fe200078e00ff */
[----:B-1----:R-:W-:-:S04]  /*324e0*/  LOP3.LUT R20, R20, 0x1f, RZ, 0xc0, !PT ;  /* 0x0000001f14147812 */ /* 0x002fc800078ec0ff */
[----:B------:R-:W-:-:S05]  /*324f0*/  LOP3.LUT R0, R0, 0xc00, RZ, 0xc0, !PT ;  /* 0x00000c0000007812 */ /* 0x000fca00078ec0ff */
[----:B------:R-:W-:Y:S01]  /*32500*/  IMAD R0, R20, 0x10, R0 ;  /* 0x0000001014007824 */ /* 0x000fe200078e0200 */
[----:B------:R-:W-:-:S04]  /*32510*/  LOP3.LUT R8, R8, 0xffff, RZ, 0xc0, !PT ;  /* 0x0000ffff08087812 */ /* 0x000fc800078ec0ff */
[----:B------:R-:W-:Y:S04]  /*32520*/  STL [R1+0xe70], R0 ;  /* 0x000e700001007387 */ /* 0x000fe80000100800 */
[----:B------:R0:W-:Y:S01]  /*32530*/  STL [R1+0xe74], R28 ;  /* 0x000e741c01007387 */ /* 0x0001e20000100800 */
[----:B------:R-:W-:Y:S01]  /*32540*/  LOP3.LUT R2, R2, 0xffff, RZ, 0xc0, !PT ;  /* 0x0000ffff02027812 */ /* 0x000fe200078ec0ff */
[----:B0-----:R-:W0:Y:S01]  /*32550*/  S2R R28, SR_TID.X ;  /* 0x00000000001c7919 */ /* 0x001e220000002100 */
[----:B------:R-:W-:Y:S02]  /*32560*/  PRMT R0, R8, 0x3340, R6 ;  /* 0x0000334008007816 */ /* 0x000fe40000000006 */
[----:B------:R-:W-:Y:S02]  /*32570*/  LOP3.LUT R4, R4, 0xffff, RZ, 0xc0, !PT ;  /* 0x0000ffff04047812 */ /* 0x000fe400078ec0ff */
[----:B------:R-:W-:Y:S01]  /*32580*/  SHF.R.U32.HI R8, RZ, 0x8, R12 ;  /* 0x00000008ff087819 */ /* 0x000fe2000001160c */
[----:B------:R1:W-:Y:S01]  /*32590*/  STL [R1+0x8], R0 ;  /* 0x0000080001007387 */ /* 0x0003e20000100800 */
[----:B------:R-:W-:-:S02]  /*325a0*/  SHF.R.U32.HI R6, RZ, 0x8, R13 ;  /* 0x00000008ff067819 */ /* 0x000fc4000001160d */
[----:B------:R-:W-:Y:S02]  /*325b0*/  LOP3.LUT R8, R8, 0xffff, RZ, 0xc0, !PT ;  /* 0x0000ffff08087812 */ /* 0x000fe400078ec0ff */
[----:B-1----:R-:W-:Y:S02]  /*325c0*/  PRMT R0, R4, 0x3340, R2 ;  /* 0x0000334004007816 */ /* 0x002fe40000000002 */
[----:B------:R-:W-:Y:S02]  /*325d0*/  SHF.R.U32.HI R4, RZ, 0x8, R16 ;  /* 0x00000008ff047819 */ /* 0x000fe40000011610 */
[----:B------:R-:W-:Y:S01]  /*325e0*/  SHF.R.U32.HI R12, RZ, 0x8, R22 ;  /* 0x00000008ff0c7819 */ /* 0x000fe20000011616 */
[----:B------:R1:W-:Y:S01]  /*325f0*/  STL [R1+0x40], R0 ;  /* 0x0000400001007387 */ /* 0x0003e20000100800 */
[----:B------:R-:W-:Y:S02]  /*32600*/  SHF.R.U32.HI R13, RZ, 0x8, R19 ;  /* 0x00000008ff0d7819 */ /* 0x000fe40000011613 */
[----:B------:R-:W-:-:S02]  /*32610*/  LOP3.LUT R6, R6, 0xffff, RZ, 0xc0, !PT ;  /* 0x0000ffff06067812 */ /* 0x000fc400078ec0ff */
[----:B------:R-:W-:Y:S02]  /*32620*/  LOP3.LUT R4, R4, 0xffff, RZ, 0xc0, !PT ;  /* 0x0000ffff04047812 */ /* 0x000fe400078ec0ff */
[----:B------:R-:W-:Y:S01]  /*32630*/  PRMT R19, R8, 0x3340, R1 ;  /* 0x0000334008137816 */ /* 0x000fe20000000001 */
[----:B-1----:R-:W4:Y:S01]  /*32640*/  LDL.LU R0, [R1+0x58] ;  /* 0x0000580001007983 */ /* 0x002f220000300800 */
[----:B------:R-:W-:Y:S02]  /*32650*/  LOP3.LUT R13, R13, 0xffff, RZ, 0xc0, !PT ;  /* 0x0000ffff0d0d7812 */ /* 0x000fe400078ec0ff */
[----:B------:R-:W-:Y:S02]  /*32660*/  LOP3.LUT R12, R12, 0xffff, RZ, 0xc0, !PT ;  /* 0x0000ffff0c0c7812 */ /* 0x000fe400078ec0ff */
[----:B------:R-:W-:Y:S02]  /*32670*/  SHF.R.U32.HI R18, RZ, 0x8, R18 ;  /* 0x00000008ff127819 */ /* 0x000fe40000011612 */
[----:B------:R-:W-:-:S02]  /*32680*/  SHF.R.U32.HI R17, RZ, 0x8, R17 ;  /* 0x00000008ff117819 */ /* 0x000fc40000011611 */
[----:B------:R-:W-:Y:S02]  /*32690*/  SHF.R.U32.HI R26, RZ, 0x8, R26 ;  /* 0x00000008ff1a7819 */ /* 0x000fe4000001161a */
[----:B------:R-:W-:Y:S02]  /*326a0*/  LOP3.LUT R18, R18, 0xffff, RZ, 0xc0, !PT ;  /* 0x0000ffff12127812 */ /* 0x000fe400078ec0ff */
[----:B------:R-:W-:Y:S02]  /*326b0*/  LOP3.LUT R26, R26, 0xffff, RZ, 0xc0, !PT ;  /* 0x0000ffff1a1a7812 */ /* 0x000fe400078ec0ff */
[----:B---3--:R-:W-:Y:S02]  /*326c0*/  SHF.R.U32.HI R2, RZ, 0x8, R21 ;  /* 0x00000008ff027819 */ /* 0x008fe40000011615 */
[----:B------:R-:W3:Y:S02]  /*326d0*/  LDL.LU R21, [R1+0x4] ;  /* 0x0000040001157983 */ /* 0x000ee40000300800 */
[----:B------:R-:W-:-:S02]  /*326e0*/  LOP3.LUT R2, R2, 0xffff, RZ, 0xc0, !PT ;  /* 0x0000ffff02027812 */ /* 0x000fc400078ec0ff */
[----:B------:R-:W5:Y:S02]  /*326f0*/  LDL.LU R16, [R1] ;  /* 0x0000000001107983 */ /* 0x000f640000300800 */
[----:B------:R-:W-:Y:S02]  /*32700*/  PRMT R22, R2, 0x3340, R1 ;  /* 0x0000334002167816 */ /* 0x000fe40000000001 */
[----:B------:R-:W-:Y:S01]  /*32710*/  PRMT R2, R4, 0x3340, R6 ;  /* 0x0000334004027816 */ /* 0x000fe20000000006 */
[----:B------:R-:W3:Y:S01]  /*32720*/  LDL.LU R8, [R1+0x60] ;  /* 0x0000600001087983 */ /* 0x000ee20000300800 */
[----:B------:R-:W-:-:S03]  /*32730*/  PRMT R4, R12, 0x3340, R13 ;  /* 0x000033400c047816 */ /* 0x000fc6000000000d */
[----:B------:R2:W-:Y:S01]  /*32740*/  STL [R1+0x14], R2 ;  /* 0x0000140201007387 */ /* 0x0005e20000100800 */
[----:B0-----:R-:W-:-:S03]  /*32750*/  IMAD.SHL.U32 R6, R28, 0x4, RZ ;  /* 0x000000041c067824 */ /* 0x001fc600078e00ff */
[----:B------:R0:W-:Y:S04]  /*32760*/  STL [R1+0x3c], R4 ;  /* 0x00003c0401007387 */ /* 0x0001e80000100800 */
[----:B------:R-:W5:Y:S01]  /*32770*/  LDL.LU R20, [R1+0x48] ;  /* 0x0000480001147983 */ /* 0x000f620000300800 */
[----:B--2---:R-:W-:-:S03]  /*32780*/  SHF.R.U32.HI R2, RZ, 0x8, R24 ;  /* 0x00000008ff027819 */ /* 0x004fc60000011618 */
[----:B------:R-:W2:Y:S01]  /*32790*/  LDL.LU R24, [R1+0x44] ;  /* 0x0000440001187983 */ /* 0x000ea20000300800 */
[----:B0-----:R-:W-:Y:S02]  /*327a0*/  LOP3.LUT R4, R2, 0xffff, RZ, 0xc0, !PT ;  /* 0x0000ffff02047812 */ /* 0x001fe400078ec0ff */
[----:B------:R-:W-:Y:S02]  /*327b0*/  LOP3.LUT R2, R17, 0xffff, RZ, 0xc0, !PT ;  /* 0x0000ffff11027812 */ /* 0x000fe400078ec0ff */
[--C-:B------:R-:W-:Y:S02]  /*327c0*/  PRMT R17, R4, 0x3340, R1.reuse ;  /* 0x0000334004117816 */ /* 0x100fe40000000001 */
[----:B------:R-:W-:Y:S02]  /*327d0*/  LOP3.LUT R4, R15, 0x70, R6, 0x78, !PT ;  /* 0x000000700f047812 */ /* 0x000fe400078e7806 */
[----:B------:R-:W-:Y:S02]  /*327e0*/  PRMT R15, R18, 0x3340, R1 ;  /* 0x00003340120f7816 */ /* 0x000fe40000000001 */
[----:B------:R-:W-:Y:S01]  /*327f0*/  PRMT R2, R26, 0x3340, R2 ;  /* 0x000033401a027816 */ /* 0x000fe20000000002 */
[----:B------:R-:W-:Y:S04]  /*32800*/  STL [R1+0x4c], R4 ;  /* 0x00004c0401007387 */ /* 0x000fe80000100800 */
[----:B------:R0:W-:Y:S04]  /*32810*/  STL [R1+0xe6c], R15 ;  /* 0x000e6c0f01007387 */ /* 0x0001e80000100800 */
[----:B------:R3:W-:Y:S04]  /*32820*/  STL [R1+0xc], R2 ;  /* 0x00000c0201007387 */ /* 0x0007e80000100800 */
[----:B0-----:R-:W2:Y:S04]  /*32830*/  LDL.LU R15, [R1+0x6c] ;  /* 0x00006c00010f7983 */ /* 0x001ea80000300800 */
[----:B------:R-:W2:Y:S01]  /*32840*/  LDL.LU R26, [R1+0x2c] ;  /* 0x00002c00011a7983 */ /* 0x000ea20000300800 */
[----:B------:R-:W-:-:S02]  /*32850*/  SHF.R.U32.HI R27, RZ, 0x8, R27 ;  /* 0x00000008ff1b7819 */ /* 0x000fc4000001161b */
[----:B------:R-:W-:-:S04]  /*32860*/  SHF.R.U32.HI R29, RZ, 0x8, R29 ;  /* 0x00000008ff1d7819 */ /* 0x000fc8000001161d */
[----:B------:R-:W-:Y:S02]  /*32870*/  LOP3.LUT R12, R29, 0xffff, RZ, 0xc0, !PT ;  /* 0x0000ffff1d0c7812 */ /* 0x000fe400078ec0ff */
[----:B----4-:R-:W-:Y:S02]  /*32880*/  SHF.R.U32.HI R4, RZ, 0x8, R0 ;  /* 0x00000008ff047819 */ /* 0x010fe40000011600 */
[----:B------:R-:W4:Y:S02]  /*32890*/  LDL.LU R0, [R1+0x24] ;  /* 0x0000240001007983 */ /* 0x000f240000300800 */
[----:B------:R-:W-:Y:S02]  /*328a0*/  LOP3.LUT R4, R4, 0xffff, RZ, 0xc0, !PT ;  /* 0x0000ffff04047812 */ /* 0x000fe400078ec0ff */
[----:B---3--:R-:W-:-:S04]  /*328b0*/  SHF.R.U32.HI R2, RZ, 0x8, R8 ;  /* 0x00000008ff027819 */ /* 0x008fc80000011608 */
[----:B------:R-:W-:-:S04]  /*328c0*/  LOP3.LUT R2, R2, 0xffff, RZ, 0xc0, !PT ;  /* 0x0000ffff02027812 */ /* 0x000fc800078ec0ff */
[----:B------:R-:W-:Y:S02]  /*328d0*/  PRMT R13, R2, 0x3340, R4 ;  /* 0x00003340020d7816 */ /* 0x000fe40000000004 */
[----:B------:R-:W-:Y:S02]  /*328e0*/  SHF.R.U32.HI R6, RZ, 0x8, R21 ;  /* 0x00000008ff067819 */ /* 0x000fe40000011615 */
[----:B------:R-:W3:Y:S04]  /*328f0*/  LDL.LU R21, [R1+0x1c] ;  /* 0x00001c0001157983 */ /* 0x000ee80000300800 */
[----:B------:R0:W-:Y:S01]  /*32900*/  STL [R1+0xe68], R13 ;  /* 0x000e680d01007387 */ /* 0x0001e20000100800 */
[----:B-----5:R-:W-:Y:S02]  /*32910*/  SHF.R.U32.HI R8, RZ, 0x8, R16 ;  /* 0x00000008ff087819 */ /* 0x020fe40000011610 */
[----:B------:R-:W-:Y:S01]  /*32920*/  LOP3.LUT R16, R27, 0xffff, RZ, 0xc0, !PT ;  /* 0x0000ffff1b107812 */ /* 0x000fe200078ec0ff */
[----:B0-----:R-:W5:Y:S04]  /*32930*/  LDL.LU R13, [R1+0x38] ;  /* 0x00003800010d7983 */ /* 0x001f680000300800 */
[----:B------:R-:W5:Y:S04]  /*32940*/  LDL.LU R27, [R1+0x84] ;  /* 0x00008400011b7983 */ /* 0x000f680000300800 */
[----:B------:R-:W5:Y:S01]  /*32950*/  LDL.LU R29, [R1+0x80] ;  /* 0x00008000011d7983 */ /* 0x000f620000300800 */
[----:B--2---:R-:W-:-:S03]  /*32960*/  SHF.R.U32.HI R4, RZ, 0x8, R15 ;  /* 0x00000008ff047819 */ /* 0x004fc6000001160f */
[----:B------:R-:W2:Y:S01]  /*32970*/  LDL.LU R15, [R1+0x7c] ;  /* 0x00007c00010f7983 */ /* 0x000ea20000300800 */
[----:B------:R-:W-:Y:S02]  /*32980*/  LOP3.LUT R6, R6, 0xffff, RZ, 0xc0, !PT ;  /* 0x0000ffff06067812 */ /* 0x000fe400078ec0ff */
[----:B------:R-:W-:Y:S02]  /*32990*/  LOP3.LUT R8, R8, 0xffff, RZ, 0xc0, !PT ;  /* 0x0000ffff08087812 */ /* 0x000fe400078ec0ff */
[----:B------:R-:W-:Y:S02]  /*329a0*/  PRMT R18, R6, 0x3340, R1 ;  /* 0x0000334006127816 */ /* 0x000fe40000000001 */
[----:B------:R-:W-:Y:S02]  /*329b0*/  SHF.R.U32.HI R6, RZ, 0x8, R20 ;  /* 0x00000008ff067819 */ /* 0x000fe40000011614 */
[----:B------:R-:W-:Y:S02]  /*329c0*/  SHF.R.U32.HI R10, RZ, 0x8, R10 ;  /* 0x00000008ff0a7819 */ /* 0x000fe4000001160a */
[----:B------:R-:W-:-:S02]  /*329d0*/  SHF.R.U32.HI R11, RZ, 0x8, R11 ;  /* 0x00000008ff0b7819 */ /* 0x000fc4000001160b */
[----:B------:R-:W-:Y:S02]  /*329e0*/  SHF.R.U32.HI R2, RZ, 0x8, R24 ;  /* 0x00000008ff027819 */ /* 0x000fe40000011618 */
[----:B------:R-:W-:Y:S02]  /*329f0*/  PRMT R12, R8, 0x3340, R12 ;  /* 0x00003340080c7816 */ /* 0x000fe4000000000c */
[----:B------:R-:W-:Y:S02]  /*32a00*/  SHF.R.U32.HI R14, RZ, 0x8, R14 ;  /* 0x00000008ff0e7819 */ /* 0x000fe4000001160e */
[----:B------:R-:W-:Y:S02]  /*32a10*/  LOP3.LUT R6, R6, 0xffff, RZ, 0xc0, !PT ;  /* 0x0000ffff06067812 */ /* 0x000fe400078ec0ff */
[----:B------:R-:W-:Y:S02]  /*32a20*/  LOP3.LUT R8, R4, 0xffff, RZ, 0xc0, !PT ;  /* 0x0000ffff04087812 */ /* 0x000fe400078ec0ff */
[----:B------:R-:W-:-:S02]  /*32a30*/  LOP3.LUT R11, R11, 0xffff, RZ, 0xc0, !PT ;  /* 0x0000ffff0b0b7812 */ /* 0x000fc400078ec0ff */
[----:B------:R-:W-:Y:S02]  /*32a40*/  LOP3.LUT R10, R10, 0xffff, RZ, 0xc0, !PT ;  /* 0x0000ffff0a0a7812 */ /* 0x000fe400078ec0ff */
[----:B------:R-:W-:Y:S02]  /*32a50*/  LOP3.LUT R4, R2, 0xffff, RZ, 0xc0, !PT ;  /* 0x0000ffff02047812 */ /* 0x000fe400078ec0ff */
[----:B------:R-:W-:Y:S02]  /*32a60*/  LOP3.LUT R20, R14, 0xffff, RZ, 0xc0, !PT ;  /* 0x0000ffff0e147812 */ /* 0x000fe400078ec0ff */
[----:B------:R-:W-:Y:S02]  /*32a70*/  PRMT R2, R8, 0x3340, R6 ;  /* 0x0000334008027816 */ /* 0x000fe40000000006 */
[----:B------:R-:W-:Y:S02]  /*32a80*/  PRMT R24, R10, 0x3340, R11 ;  /* 0x000033400a187816 */ /* 0x000fe4000000000b */
[----:B------:R-:W-:-:S02]  /*32a90*/  PRMT R14, R4, 0x3340, R1 ;  /* 0x00003340040e7816 */ /* 0x000fc40000000001 */
[----:B------:R-:W-:Y:S02]  /*32aa0*/  SHF.R.U32.HI R25, RZ, 0x8, R25 ;  /* 0x00000008ff197819 */ /* 0x000fe40000011619 */
[----:B------:R-:W-:Y:S02]  /*32ab0*/  SHF.R.U32.HI R10, RZ, 0x8, R26 ;  /* 0x00000008ff0a7819 */ /* 0x000fe4000001161a */
[----:B----4-:R-:W-:Y:S02]  /*32ac0*/  SHF.R.U32.HI R4, RZ, 0x8, R0 ;  /* 0x00000008ff047819 */ /* 0x010fe40000011600 */
[----:B------:R-:W-:Y:S02]  /*32ad0*/  LOP3.LUT R25, R25, 0xffff, RZ, 0xc0, !PT ;  /* 0x0000ffff19197812 */ /* 0x000fe400078ec0ff */
[----:B------:R-:W-:Y:S02]  /*32ae0*/  LOP3.LUT R4, R4, 0xffff, RZ, 0xc0, !PT ;  /* 0x0000ffff04047812 */ /* 0x000fe400078ec0ff */
[----:B------:R-:W-:-:S02]  /*32af0*/  PRMT R11, R20, 0x3340, R1 ;  /* 0x00003340140b7816 */ /* 0x000fc40000000001 */
[----:B------:R-:W4:Y:S01]  /*32b00*/  LDL.LU R20, [R1+0x70] ;  /* 0x0000700001147983 */ /* 0x000f220000300800 */
[----:B------:R-:W-:Y:S02]  /*32b10*/  SHF.R.U32.HI R5, RZ, 0x8, R5 ;  /* 0x00000008ff057819 */ /* 0x000fe40000011605 */
[----:B------:R-:W-:Y:S02]  /*32b20*/  SHF.R.U32.HI R7, RZ, 0x8, R7 ;  /* 0x00000008ff077819 */ /* 0x000fe40000011607 */
[----:B---3--:R-:W-:-:S04]  /*32b30*/  SHF.R.U32.HI R26, RZ, 0x8, R21 ;  /* 0x00000008ff1a7819 */ /* 0x008fc80000011615 */
[----:B------:R-:W-:Y:S02]  /*32b40*/  LOP3.LUT R26, R26, 0xffff, RZ, 0xc0, !PT ;  /* 0x0000ffff1a1a7812 */ /* 0x000fe400078ec0ff */
[----:B-----5:R-:W-:Y:S02]  /*32b50*/  SHF.R.U32.HI R6, RZ, 0x8, R13 ;  /* 0x00000008ff067819 */ /* 0x020fe4000001160d */
[----:B------:R-:W-:Y:S01]  /*32b60*/  PRMT R26, R4, 0x3340, R26 ;  /* 0x00003340041a7816 */ /* 0x000fe2000000001a */
[----:B------:R-:W3:Y:S01]  /*32b70*/  LDL.LU R13, [R1+0x34] ;  /* 0x00003400010d7983 */ /* 0x000ee20000300800 */
[----:B------:R-:W-:-:S03]  /*32b80*/  LOP3.LUT R6, R6, 0xffff, RZ, 0xc0, !PT ;  /* 0x0000ffff06067812 */ /* 0x000fc600078ec0ff */
[----:B------:R-:W5:Y:S01]  /*32b90*/  LDL.LU R0, [R1+0x20] ;  /* 0x0000200001007983 */ /* 0x000f620000300800 */
[----:B------:R-:W-:Y:S02]  /*32ba0*/  PRMT R25, R6, 0x3340, R25 ;  /* 0x0000334006197816 */ /* 0x000fe40000000019 */
[----:B------:R-:W-:Y:S01]  /*32bb0*/  SHF.R.U32.HI R6, RZ, 0x8, R27 ;  /* 0x00000008ff067819 */ /* 0x000fe2000001161b */
[----:B------:R-:W3:Y:S01]  /*32bc0*/  LDL.LU R21, [R1+0x10] ;  /* 0x0000100001157983 */ /* 0x000ee20000300800 */
[----:B------:R-:W-:Y:S02]  /*32bd0*/  SHF.R.U32.HI R8, RZ, 0x8, R29 ;  /* 0x00000008ff087819 */ /* 0x000fe4000001161d */
[----:B------:R-:W-:Y:S01]  /*32be0*/  LOP3.LUT R27, R6, 0xffff, RZ, 0xc0, !PT ;  /* 0x0000ffff061b7812 */ /* 0x000fe200078ec0ff */
[----:B------:R-:W3:Y:S01]  /*32bf0*/  LDL.LU R29, [R1+0x90] ;  /* 0x00009000011d7983 */ /* 0x000ee20000300800 */
[----:B--2---:R-:W-:-:S03]  /*32c00*/  SHF.R.U32.HI R4, RZ, 0x8, R15 ;  /* 0x00000008ff047819 */ /* 0x004fc6000001160f */
[----:B------:R-:W2:Y:S01]  /*32c10*/  LDL.LU R15, [R1+0x8c] ;  /* 0x00008c00010f7983 */ /* 0x000ea20000300800 */
[----:B------:R-:W-:Y:S02]  /*32c20*/  LOP3.LUT R6, R4, 0xffff, RZ, 0xc0, !PT ;  /* 0x0000ffff04067812 */ /* 0x000fe400078ec0ff */
[----:B------:R-:W-:Y:S02]  /*32c30*/  LOP3.LUT R4, R5, 0xffff, RZ, 0xc0, !PT ;  /* 0x0000ffff05047812 */ /* 0x000fe400078ec0ff */
[----:B------:R-:W-:Y:S02]  /*32c40*/  LOP3.LUT R5, R7, 0xffff, RZ, 0xc0, !PT ;  /* 0x0000ffff07057812 */ /* 0x000fe400078ec0ff */
[----:B------:R-:W2:Y:S01]  /*32c50*/  LDL.LU R7, [R1+0x74] ;  /* 0x0000740001077983 */ /* 0x000ea20000300800 */
[----:B------:R-:W-:Y:S02]  /*32c60*/  LOP3.LUT R8, R8, 0xffff, RZ, 0xc0, !PT ;  /* 0x0000ffff08087812 */ /* 0x000fe400078ec0ff */
[----:B------:R-:W-:-:S02]  /*32c70*/  SHF.R.U32.HI R23, RZ, 0x8, R23 ;  /* 0x00000008ff177819 */ /* 0x000fc40000011617 */
[----:B------:R-:W-:Y:S02]  /*32c80*/  PRMT R27, R27, 0x3340, R8 ;  /* 0x000033401b1b7816 */ /* 0x000fe40000000008 */
[----:B------:R-:W-:Y:S02]  /*32c90*/  PRMT R8, R6, 0x3340, R1 ;  /* 0x0000334006087816 */ /* 0x000fe40000000001 */
[----:B------:R-:W-:Y:S02]  /*32ca0*/  LOP3.LUT R23, R23, 0xffff, RZ, 0xc0, !PT ;  /* 0x0000ffff17177812 */ /* 0x000fe400078ec0ff */
[----:B------:R-:W-:-:S04]  /*32cb0*/  SHF.R.U32.HI R3, RZ, 0x8, R3 ;  /* 0x00000008ff037819 */ /* 0x000fc80000011603 */
[----:B------:R-:W-:-:S04]  /*32cc0*/  LOP3.LUT R3, R3, 0xffff, RZ, 0xc0, !PT ;  /* 0x0000ffff03037812 */ /* 0x000fc800078ec0ff */
[----:B------:R-:W-:Y:S02]  /*32cd0*/  PRMT R4, R3, 0x3340, R4 ;  /* 0x0000334003047816 */ /* 0x000fe40000000004 */
[----:B--2---:R-:W-:Y:S02]  /*32ce0*/  SHF.R.U32.HI R6, RZ, 0x8, R7 ;  /* 0x00000008ff067819 */ /* 0x004fe40000011607 */
[----:B----4-:R-:W-:Y:S02]  /*32cf0*/  SHF.R.U32.HI R7, RZ, 0x8, R20 ;  /* 0x00000008ff077819 */ /* 0x010fe40000011614 */
[----:B------:R-:W-:Y:S02]  /*32d00*/  LOP3.LUT R6, R6, 0xffff, RZ, 0xc0, !PT ;  /* 0x0000ffff06067812 */ /* 0x000fe400078ec0ff */
[----:B---3--:R-:W-:Y:S02]  /*32d10*/  SHF.R.U32.HI R20, RZ, 0x8, R13 ;  /* 0x00000008ff147819 */ /* 0x008fe4000001160d */
[----:B------:R-:W2:Y:S01]  /*32d20*/  LDL R13, [R1+0xe48] ;  /* 0x000e4800010d7983 */ /* 0x000ea20000100800 */
[----:B------:R-:W-:-:S03]  /*32d30*/  PRMT R6, R23, 0x3340, R6 ;  /* 0x0000334017067816 */ /* 0x000fc60000000006 */
[----:B------:R-:W3:Y:S01]  /*32d40*/  LDL.LU R23, [R1+0x88] ;  /* 0x0000880001177983 */ /* 0x000ee20000300800 */
[----:B-----5:R-:W-:-:S03]  /*32d50*/  SHF.R.U32.HI R3, RZ, 0x8, R0 ;  /* 0x00000008ff037819 */ /* 0x020fc60000011600 */
[----:B------:R-:W4:Y:S01]  /*32d60*/  LDL.LU R0, [R1+0x33c] ;  /* 0x00033c0001007983 */ /* 0x000f220000300800 */
[----:B------:R-:W-:Y:S02]  /*32d70*/  SHF.R.U32.HI R21, RZ, 0x8, R21 ;  /* 0x00000008ff157819 */ /* 0x000fe40000011615 */
[----:B------:R-:W-:Y:S02]  /*32d80*/  LOP3.LUT R3, R3, 0xffff, RZ, 0xc0, !PT ;  /* 0x0000ffff03037812 */ /* 0x000fe400078ec0ff */
[----:B------:R-:W-:Y:S02]  /*32d90*/  LOP3.LUT R20, R20, 0xffff, RZ, 0xc0, !PT ;  /* 0x0000ffff14147812 */ /* 0x000fe400078ec0ff */
[----:B------:R-:W-:Y:S02]  /*32da0*/  LOP3.LUT R21, R21, 0xffff, RZ, 0xc0, !PT ;  /* 0x0000ffff15157812 */ /* 0x000fe400078ec0ff */
[----:B------:R-:W-:-:S05]  /*32db0*/  PRMT R20, R20, 0x3340, R3 ;  /* 0x0000334014147816 */ /* 0x000fca0000000003 */
[----:B------:R0:W-:Y:S02]  /*32dc0*/  STL [R1+0x18], R20 ;  /* 0x0000181401007387 */ /* 0x0001e40000100800 */
[----:B0-----:R-:W-:-:S04]  /*32dd0*/  SHF.R.U32.HI R20, RZ, 0x8, R29 ;  /* 0x00000008ff147819 */ /* 0x001fc8000001161d */
[----:B------:R-:W-:Y:S02]  /*32de0*/  LOP3.LUT R20, R20, 0xffff, RZ, 0xc0, !PT ;  /* 0x0000ffff14147812 */ /* 0x000fe400078ec0ff */
[----:B---3--:R-:W-:Y:S02]  /*32df0*/  SHF.R.U32.HI R3, RZ, 0x8, R23 ;  /* 0x00000008ff037819 */ /* 0x008fe40000011617 */
[----:B------:R-:W-:Y:S02]  /*32e00*/  PRMT R23, R21, 0x3340, R1 ;  /* 0x0000334015177816 */ /* 0x000fe40000000001 */
[----:B------:R-:W-:-:S03]  /*32e10*/  SHF.R.U32.HI R21, RZ, 0x8, R15 ;  /* 0x00000008ff157819 */ /* 0x000fc6000001160f */
[----:B------:R0:W-:Y:S01]  /*32e20*/  STL [R1+0x4], R23 ;  /* 0x0000041701007387 */ /* 0x0001e20000100800 */
[----:B------:R-:W-:Y:S02]  /*32e30*/  LOP3.LUT R3, R3, 0xffff, RZ, 0xc0, !PT ;  /* 0x0000ffff03037812 */ /* 0x000fe400078ec0ff */
[----:B------:R-:W-:Y:S02]  /*32e40*/  LOP3.LUT R21, R21, 0xffff, RZ, 0xc0, !PT ;  /* 0x0000ffff15157812 */ /* 0x000fe400078ec0ff */
[----:B0-----:R-:W-:Y:S02]  /*32e50*/  SHF.R.U32.HI R23, RZ, 0x4, R28 ;  /* 0x00000004ff177819 */ /* 0x001fe4000001161c */
[----:B------:R-:W-:Y:S02]  /*32e60*/  PRMT R3, R20, 0x3340, R3 ;  /* 0x0000334014037816 */ /* 0x000fe40000000003 */
[----:B------:R-:W-:Y:S02]  /*32e70*/  SGXT.U32 R23, R23, 0x2 ;  /* 0x000000021717781a */ /* 0x000fe40000000000 */
[----:B------:R-:W-:-:S02]  /*32e80*/  PRMT R21, R21, 0x3340, R1 ;  /* 0x0000334015157816 */ /* 0x000fc40000000001 */
[C---:B----4-:R-:W-:Y:S02]  /*32e90*/  LOP3.LUT R15, R0.reuse, R23, RZ, 0xfc, !PT ;  /* 0x00000017000f7212 */ /* 0x050fe400078efcff */
[----:B--2---:R-:W-:Y:S01]  /*32ea0*/  ISETP.GE.AND P0, PT, R13, UR14, PT ;  /* 0x0000000e0d007c0c */ /* 0x004fe2000bf06270 */
[----:B------:R0:W-:Y:S01]  /*32eb0*/  STL [R1+0x28], R3 ;  /* 0x0000280301007387 */ /* 0x0001e20000100800 */
[C-C-:B------:R-:W-:Y:S01]  /*32ec0*/  LOP3.LUT R13, R0.reuse, 0x4, R23.reuse, 0xfe, !PT ;  /* 0x00000004000d7812 */ /* 0x140fe200078efe17 */
[----:B------:R-:W1:Y:S02]  /*32ed0*/  LDCU UR14, c[0x0][0x3b8] ;  /* 0x00007700ff0e77ac */ /* 0x000e640008000800 */
[----:B------:R-:W-:Y:S04]  /*32ee0*/  STL [R1+0xe60], R21 ;  /* 0x000e601501007387 */ /* 0x000fe80000100800 */
[----:B------:R2:W-:Y:S01]  /*32ef0*/  STL [R1+0x10], R15 ;  /* 0x0000100f01007387 */ /* 0x0005e20000100800 */
[----:B0-----:R-:W-:-:S03]  /*32f00*/  LOP3.LUT R3, R0, 0x8, R23, 0xfe, !PT ;  /* 0x0000000800037812 */ /* 0x001fc600078efe17 */
[----:B------:R0:W-:Y:S01]  /*32f10*/  STL [R1+0x1c], R13 ;  /* 0x00001c0d01007387 */ /* 0x0001e20000100800 */
[----:B--2---:R-:W-:-:S03]  /*32f20*/  LOP3.LUT R15, R0, 0xc, R23, 0xfe, !PT ;  /* 0x0000000c000f7812 */ /* 0x004fc600078efe17 */
[----:B------:R2:W-:Y:S01]  /*32f30*/  STL [R1+0x20], R3 ;  /* 0x0000200301007387 */ /* 0x0005e20000100800 */
[----:B0-----:R-:W-:-:S03]  /*32f40*/  LOP3.LUT R13, R0, 0x10, R23, 0xfe, !PT ;  /* 0x00000010000d7812 */ /* 0x001fc600078efe17 */
[----:B------:R0:W-:Y:S01]  /*32f50*/  STL [R1+0x24], R15 ;  /* 0x0000240f01007387 */ /* 0x0001e20000100800 */
[----:B------:R-:W-:-:S03]  /*32f60*/  LOP3.LUT R21, R0, 0x28, R23, 0xfe, !PT ;  /* 0x0000002800157812 */ /* 0x000fc600078efe17 */
[----:B------:R3:W-:Y:S01]  /*32f70*/  STL [R1+0x2c], R13 ;  /* 0x00002c0d01007387 */ /* 0x0007e20000100800 */
[C-C-:B--2---:R-:W-:Y:S02]  /*32f80*/  LOP3.LUT R3, R0.reuse, 0x14, R23.reuse, 0xfe, !PT ;  /* 0x0000001400037812 */ /* 0x144fe400078efe17 */
[----:B0-----:R-:W-:-:S03]  /*32f90*/  LOP3.LUT R15, R0, 0x18, R23, 0xfe, !PT ;  /* 0x00000018000f7812 */ /* 0x001fc600078efe17 */
[----:B------:R-:W-:Y:S01]  /*32fa0*/  STL [R1+0x30], R3 ;  /* 0x0000300301007387 */ /* 0x000fe20000100800 */
[----:B---3--:R-:W-:-:S03]  /*32fb0*/  LOP3.LUT R13, R0, 0x1c, R23, 0xfe, !PT ;  /* 0x0000001c000d7812 */ /* 0x008fc600078efe17 */
[----:B------:R0:W-:Y:S04]  /*32fc0*/  STL [R1+0x34], R15 ;  /* 0x0000340f01007387 */ /* 0x0001e80000100800 */
[----:B------:R2:W-:Y:S01]  /*32fd0*/  STL [R1+0x38], R13 ;  /* 0x0000380d01007387 */ /* 0x0005e20000100800 */
[----:B0-----:R-:W-:-:S03]  /*32fe0*/  LOP3.LUT R15, R0, 0x2c, R23, 0xfe, !PT ;  /* 0x0000002c000f7812 */ /* 0x001fc600078efe17 */
[----:B------:R0:W-:Y:S01]  /*32ff0*/  STL [R1+0x48], R21 ;  /* 0x0000481501007387 */ /* 0x0001e20000100800 */
[----:B--2---:R-:W-:-:S03]  /*33000*/  LOP3.LUT R13, R0, 0x30, R23, 0xfe, !PT ;  /* 0x00000030000d7812 */ /* 0x004fc600078efe17 */
        /* <DEDUP_REMOVED lines=180> */
[----:B0-----:R-:W2:Y:S04]  /*33b50*/  LDL.LU R21, [R1+0x14] ;  /* 0x0000140001157983 */ /* 0x001ea80000300800 */
[----:B------:R0:W-:Y:S04]  /*33b60*/  STL [R1+0x228], R15 ;  /* 0x0002280f01007387 */ /* 0x0001e80000100800 */
[----:B------:R-:W3:Y:S01]  /*33b70*/  LDL.LU R29, [R1+0x3c] ;  /* 0x00003c00011d7983 */ /* 0x000ee20000300800 */
[----:B------:R-:W-:-:S03]  /*33b80*/  LOP3.LUT R28, R0, 0x1c0, R23, 0xfe, !PT ;  /* 0x000001c0001c7812 */ /* 0x000fc600078efe17 */
[----:B------:R4:W-:Y:S01]  /*33b90*/  STL [R1+0x22c], R13 ;  /* 0x00022c0d01007387 */ /* 0x0009e20000100800 */
[----:B0-----:R-:W-:-:S05]  /*33ba0*/  LOP3.LUT R15, R0, 0x1b4, R23, 0xfe, !PT ;  /* 0x000001b4000f7812 */ /* 0x001fca00078efe17 */
[----:B------:R0:W-:Y:S01]  /*33bb0*/  STL [R1+0x23c], R15 ;  /* 0x00023c0f01007387 */ /* 0x0001e20000100800 */
[----:B----4-:R-:W-:-:S05]  /*33bc0*/  LOP3.LUT R13, R0, 0x1b8, R23, 0xfe, !PT ;  /* 0x000001b8000d7812 */ /* 0x010fca00078efe17 */
[----:B------:R4:W-:Y:S01]  /*33bd0*/  STL [R1+0x244], R13 ;  /* 0x0002440d01007387 */ /* 0x0009e20000100800 */
[----:B0-----:R-:W-:-:S03]  /*33be0*/  LOP3.LUT R15, R0, 0x1c4, R23, 0xfe, !PT ;  /* 0x000001c4000f7812 */ /* 0x001fc600078efe17 */
[----:B------:R0:W-:Y:S01]  /*33bf0*/  STL [R1+0x248], R28 ;  /* 0x0002481c01007387 */ /* 0x0001e20000100800 */
[----:B----4-:R-:W-:-:S03]  /*33c00*/  LOP3.LUT R13, R0, 0x1c8, R23, 0xfe, !PT ;  /* 0x000001c8000d7812 */ /* 0x010fc600078efe17 */
[----:B------:R4:W-:Y:S01]  /*33c10*/  STL [R1+0x24c], R15 ;  /* 0x00024c0f01007387 */ /* 0x0009e20000100800 */
[----:B0-----:R-:W-:-:S03]  /*33c20*/  LOP3.LUT R28, R0, 0x1cc, R23, 0xfe, !PT ;  /* 0x000001cc001c7812 */ /* 0x001fc600078efe17 */
[----:B----4-:R-:W4:Y:S04]  /*33c30*/  LDL.LU R15, [R1+0x4c] ;  /* 0x00004c00010f7983 */ /* 0x010f280000300800 */
[----:B------:R0:W-:Y:S04]  /*33c40*/  STL [R1+0x250], R13 ;  /* 0x0002500d01007387 */ /* 0x0001e80000100800 */
[----:B0-----:R-:W5:Y:S04]  /*33c50*/  LDL.LU R13, [R1+0xc] ;  /* 0x00000c00010d7983 */ /* 0x001f680000300800 */
[----:B------:R0:W-:Y:S02]  /*33c60*/  STL [R1+0x254], R28 ;  /* 0x0002541c01007387 */ /* 0x0001e40000100800 */
[----:B0-----:R-:W-:-:S05]  /*33c70*/  LOP3.LUT R28, R0, 0x1d0, R23, 0xfe, !PT ;  /* 0x000001d0001c7812 */ /* 0x001fca00078efe17 */
        /* <DEDUP_REMOVED lines=14> */
[----:B------:R0:W-:Y:S01]  /*33d60*/  STL [R1+0x27c], R28 ;  /* 0x00027c1c01007387 */ /* 0x0001e20000100800 */
[C-C-:B------:R-:W-:Y:S02]  /*33d70*/  LOP3.LUT R3, R0.reuse, 0x20, R23.reuse, 0xfe, !PT ;  /* 0x0000002000037812 */ /* 0x140fe400078efe17 */
[C-C-:B------:R-:W-:Y:S02]  /*33d80*/  LOP3.LUT R20, R0.reuse, 0x24, R23.reuse, 0xfe, !PT ;  /* 0x0000002400147812 */ /* 0x140fe400078efe17 */
[----:B0-----:R-:W-:-:S05]  /*33d90*/  LOP3.LUT R28, R0, 0x1f0, R23, 0xfe, !PT ;  /* 0x000001f0001c7812 */ /* 0x001fca00078efe17 */
[----:B------:R0:W-:Y:S02]  /*33da0*/  STL [R1+0x280], R28 ;  /* 0x0002801c01007387 */ /* 0x0001e40000100800 */
[C-C-:B0-----:R-:W-:Y:S02]  /*33db0*/  LOP3.LUT R28, R0.reuse, 0x1f4, R23.reuse, 0xfe, !PT ;  /* 0x000001f4001c7812 */ /* 0x141fe400078efe17 */
[----:B------:R-:W-:-:S03]  /*33dc0*/  LOP3.LUT R23, R0, 0x1f8, R23, 0xfe, !PT ;  /* 0x000001f800177812 */ /* 0x000fc600078efe17 */
[----:B------:R0:W-:Y:S04]  /*33dd0*/  STL [R1+0x284], R28 ;  /* 0x0002841c01007387 */ /* 0x0001e80000100800 */
[----:B0-----:R-:W2:Y:S04]  /*33de0*/  LDL.LU R28, [R1+0xe74] ;  /* 0x000e7400011c7983 */ /* 0x001ea80000300800 */
[----:B------:R0:W-:Y:S02]  /*33df0*/  STL [R1+0x164], R23 ;  /* 0x0001641701007387 */ /* 0x0001e40000100800 */
[----:B0-----:R-:W0:Y:S02]  /*33e00*/  S2R R23, SR_TID.X ;  /* 0x0000000000177919 */ /* 0x001e240000002100 */
[----:B0-----:R-:W-:-:S05]  /*33e10*/  LEA.HI R0, R23, R0, RZ, 0x1c ;  /* 0x0000000017007211 */ /* 0x001fca00078fe0ff */
[----:B------:R0:W-:Y:S04]  /*33e20*/  STL [R1+0x44], R0 ;  /* 0x0000440001007387 */ /* 0x0001e80000100800 */
[----:B0-----:R-:W2:Y:S01]  /*33e30*/  LDL.LU R0, [R1+0xe70] ;  /* 0x000e700001007983 */ /* 0x001ea20000300800 */
[----:B------:R-:W-:Y:S01]  /*33e40*/  ISETP.LT.AND P1, PT, R20, UR5, !P0 ;  /* 0x0000000514007c0c */ /* 0x000fe2000c721270 */
[----:B------:R-:W0:Y:S01]  /*33e50*/  LDCU UR5, c[0x0][0x3b8] ;  /* 0x00007700ff0577ac */ /* 0x000e220008000800 */
[----:B------:R-:W-:Y:S02]  /*33e60*/  ISETP.LT.AND P3, PT, R3, UR4, !P0 ;  /* 0x0000000403007c0c */ /* 0x000fe4000c761270 */
[----:B------:R-:W-:Y:S01]  /*33e70*/  MOV R3, 0x400 ;  /* 0x0000040000037802 */ /* 0x000fe20000000f00 */
[----:B------:R-:W0:Y:S01]  /*33e80*/  LDCU UR4, c[0x0][0x3b4] ;  /* 0x00007680ff0477ac */ /* 0x000e220008000800 */
[----:B--2---:R-:W-:-:S05]  /*33e90*/  LOP3.LUT R0, R0, 0x20, R23, 0x78, !PT ;  /* 0x0000002000007812 */ /* 0x004fca00078e7817 */
[----:B------:R2:W-:Y:S04]  /*33ea0*/  STL [R1+0xe5c], R0 ;  /* 0x000e5c0001007387 */ /* 0x0005e80000100800 */
[----:B--2---:R-:W2:Y:S04]  /*33eb0*/  LDL.LU R0, [R1+0x40] ;  /* 0x0000400001007983 */ /* 0x004ea80000300800 */
[----:B------:R-:W2:Y:S01]  /*33ec0*/  LDL.LU R20, [R1+0x8] ;  /* 0x0000080001147983 */ /* 0x000ea20000300800 */
[----:B------:R-:W0:Y:S02]  /*33ed0*/  S2R R23, SR_CgaCtaId ;  /* 0x0000000000177919 */ /* 0x000e240000008800 */
[----:B0-----:R-:W-:-:S02]  /*33ee0*/  LEA R3, R23, R3, 0x18 ;  /* 0x0000000317037211 */ /* 0x001fc400078ec0ff */
[----:B------:R-:W0:Y:S01]  /*33ef0*/  S2R R23, SR_TID.X ;  /* 0x0000000000177919 */ /* 0x000e220000002100 */
[----:B---3--:R-:W-:Y:S02]  /*33f00*/  PRMT R17, R29, 0x5410, R17 ;  /* 0x000054101d117816 */ /* 0x008fe40000000011 */
[----:B------:R-:W-:Y:S02]  /*33f10*/  PRMT R19, R21, 0x5410, R19 ;  /* 0x0000541015137816 */ /* 0x000fe40000000013 */
[----:B0-----:R-:W-:-:S05]  /*33f20*/  LOP3.LUT R23, R23, 0x20, RZ, 0xc0, !PT ;  /* 0x0000002017177812 */ /* 0x001fca00078ec0ff */
[----:B------:R-:W-:-:S04]  /*33f30*/  IMAD R3, R23, 0x10, R3 ;  /* 0x0000001017037824 */ /* 0x000fc800078e0203 */
[----:B----4-:R-:W-:Y:S01]  /*33f40*/  IMAD.IADD R3, R15, 0x1, R3 ;  /* 0x000000010f037824 */ /* 0x010fe200078e0203 */
[----:B--2---:R-:W-:-:S05]  /*33f50*/  PRMT R28, R20, 0x5410, R28 ;  /* 0x00005410141c7816 */ /* 0x004fca000000001c */
[----:B------:R0:W-:Y:S04]  /*33f60*/  STL [R1+0xe64], R28 ;  /* 0x000e641c01007387 */ /* 0x0001e80000100800 */
[----:B------:R-:W2:Y:S01]  /*33f70*/  LDL.LU R29, [R1+0x274] ;  /* 0x00027400011d7983 */ /* 0x000ea20000300800 */
[----:B------:R-:W-:-:S03]  /*33f80*/  PRMT R22, R0, 0x5410, R22 ;  /* 0x0000541000167816 */ /* 0x000fc60000000016 */
[----:B------:R-:W3:Y:S04]  /*33f90*/  LDL.LU R23, [R1+0x240] ;  /* 0x0002400001177983 */ /* 0x000ee80000300800 */
[----:B------:R-:W4:Y:S04]  /*33fa0*/  LDL.LU R20, [R1+0x230] ;  /* 0x0002300001147983 */ /* 0x000f280000300800 */
[----:B0-----:R-:W2:Y:S04]  /*33fb0*/  LDL.LU R28, [R1+0x4] ;  /* 0x00000400011c7983 */ /* 0x001ea80000300800 */
[----:B------:R-:W2:Y:S04]  /*33fc0*/  LDL.LU R21, [R1+0x18] ;  /* 0x0000180001157983 */ /* 0x000ea80000300800 */
[----:B------:R-:W2:Y:S04]  /*33fd0*/  LDL.LU R0, [R1+0x28] ;  /* 0x0000280001007983 */ /* 0x000ea80000300800 */
[----:B------:R-:W5:Y:S01]  /*33fe0*/  LDL.LU R15, [R1+0xe6c] ;  /* 0x000e6c00010f7983 */ /* 0x000f620000300800 */
[----:B------:R-:W-:-:S02]  /*33ff0*/  LOP3.LUT R10, R10, 0xffff, RZ, 0xc0, !PT ;  /* 0x0000ffff0a0a7812 */ /* 0x000fc400078ec0ff */
[----:B------:R-:W-:Y:S02]  /*34000*/  PRMT R16, R16, 0x3340, R1 ;  /* 0x0000334010107816 */ /* 0x000fe40000000001 */
[----:B-----5:R-:W-:Y:S02]  /*34010*/  PRMT R15, R13, 0x5410, R15 ;  /* 0x000054100d0f7816 */ /* 0x020fe4000000000f */
[----:B------:R-:W5:Y:S01]  /*34020*/  LDL.LU R13, [R1+0xe68] ;  /* 0x000e6800010d7983 */ /* 0x000f620000300800 */
[----:B------:R-:W-:Y:S02]  /*34030*/  SHF.R.U32.HI R9, RZ, 0x8, R9 ;  /* 0x00000008ff097819 */ /* 0x000fe40000011609 */
[----:B------:R-:W-:Y:S02]  /*34040*/  PRMT R10, R10, 0x3340, R1 ;  /* 0x000033400a0a7816 */ /* 0x000fe40000000001 */
[----:B------:R-:W-:Y:S02]  /*34050*/  LOP3.LUT R9, R9, 0xffff, RZ, 0xc0, !PT ;  /* 0x0000ffff09097812 */ /* 0x000fe400078ec0ff */
[----:B------:R-:W-:-:S02]  /*34060*/  PRMT R24, R24, 0x5410, R11 ;  /* 0x0000541018187816 */ /* 0x000fc4000000000b */
[----:B------:R-:W-:Y:S02]  /*34070*/  PRMT R12, R12, 0x5410, R16 ;  /* 0x000054100c0c7816 */ /* 0x000fe40000000010 */
[----:B------:R-:W-:Y:S02]  /*34080*/  PRMT R2, R2, 0x5410, R14 ;  /* 0x0000541002027816 */ /* 0x000fe4000000000e */
[----:B------:R-:W-:Y:S02]  /*34090*/  LOP3.LUT R7, R7, 0xffff, RZ, 0xc0, !PT ;  /* 0x0000ffff07077812 */ /* 0x000fe400078ec0ff */
[----:B------:R-:W-:Y:S02]  /*340a0*/  PRMT R25, R25, 0x5410, R10 ;  /* 0x0000541019197816 */ /* 0x000fe4000000000a */
[--C-:B------:R-:W-:Y:S02]  /*340b0*/  PRMT R9, R9, 0x3340, R1.reuse ;  /* 0x0000334009097816 */ /* 0x100fe40000000001 */
[----:B------:R-:W-:-:S02]  /*340c0*/  PRMT R5, R5, 0x3340, R1 ;  /* 0x0000334005057816 */ /* 0x000fc40000000001 */
[----:B------:R-:W-:Y:S02]  /*340d0*/  PRMT R7, R7, 0x3340, R1 ;  /* 0x0000334007077816 */ /* 0x000fe40000000001 */
[----:B------:R-:W-:Y:S02]  /*340e0*/  PRMT R5, R4, 0x5410, R5 ;  /* 0x0000541004057816 */ /* 0x000fe40000000005 */
[----:B------:R-:W-:Y:S02]  /*340f0*/  PRMT R26, R26, 0x5410, R9 ;  /* 0x000054101a1a7816 */ /* 0x000fe40000000009 */
[----:B------:R-:W-:Y:S02]  /*34100*/  PRMT R27, R27, 0x5410, R8 ;  /* 0x000054101b1b7816 */ /* 0x000fe40000000008 */
[----:B------:R-:W-:Y:S02]  /*34110*/  PRMT R7, R6, 0x5410, R7 ;  /* 0x0000541006077816 */ /* 0x000fe40000000007 */
[----:B--2---:R-:W-:-:S02]  /*34120*/  PRMT R21, R21, 0x5410, R28 ;  /* 0x0000541015157816 */ /* 0x004fc4000000001c */
[----:B-----5:R-:W-:Y:S02]  /*34130*/  PRMT R13, R13, 0x5410, R18 ;  /* 0x000054100d0d7816 */ /* 0x020fe40000000012 */
[----:B------:R-:W2:Y:S04]  /*34140*/  LDL.LU R18, [R1+0x184] ;  /* 0x0001840001127983 */ /* 0x000ea80000300800 */
[----:B------:R-:W5:Y:S04]  /*34150*/  LDL.LU R16, [R1+0x270] ;  /* 0x0002700001107983 */ /* 0x000f680000300800 */
[----:B------:R-:W5:Y:S04]  /*34160*/  LDL.LU R14, [R1+0x234] ;  /* 0x00023400010e7983 */ /* 0x000f680000300800 */
[----:B------:R-:W5:Y:S04]  /*34170*/  LDL.LU R11, [R1+0x134] ;  /* 0x00013400010b7983 */ /* 0x000f680000300800 */
[----:B------:R0:W-:Y:S04]  /*34180*/  STL [R1+0xe54], R24 ;  /* 0x000e541801007387 */ /* 0x0001e80000100800 */
[----:B0-----:R-:W5:Y:S04]  /*34190*/  LDL.LU R24, [R1+0x180] ;  /* 0x0001800001187983 */ /* 0x001f680000300800 */
[----:B------:R-:W5:Y:S04]  /*341a0*/  LDL.LU R10, [R1+0x138] ;  /* 0x00013800010a7983 */ /* 0x000f680000300800 */
[----:B------:R0:W-:Y:S04]  /*341b0*/  STL [R1+0xe58], R25 ;  /* 0x000e581901007387 */ /* 0x0001e80000100800 */
[----:B0-----:R-:W5:Y:S04]  /*341c0*/  LDL.LU R25, [R1+0x18c] ;  /* 0x00018c0001197983 */ /* 0x001f680000300800 */
        /* <DEDUP_REMOVED lines=9> */
[----:B------:R0:W-:Y:S04]  /*34260*/  STL [R1+0x18], R21 ;  /* 0x0000181501007387 */ /* 0x0001e80000100800 */
[----:B0-----:R-:W5:Y:S01]  /*34270*/  LDL.LU R21, [R1+0xe60] ;  /* 0x000e600001157983 */ /* 0x001f620000300800 */
[----:B------:R-:W-:-:S02]  /*34280*/  LOP3.LUT R29, R29, 0xffff, RZ, 0xc0, !PT ;  /* 0x0000ffff1d1d7812 */ /* 0x000fc400078ec0ff */
[----:B---3--:R-:W-:Y:S02]  /*34290*/  LOP3.LUT R23, R23, 0xffff, RZ, 0xc0, !PT ;  /* 0x0000ffff17177812 */ /* 0x008fe400078ec0ff */
[----:B----4-:R-:W-:Y:S02]  /*342a0*/  LOP3.LUT R20, R20, 0xffff, RZ, 0xc0, !PT ;  /* 0x0000ffff14147812 */ /* 0x010fe400078ec0ff */
[----:B--2---:R-:W-:Y:S02]  /*342b0*/  LOP3.LUT R18, R18, 0xffff, RZ, 0xc0, !PT ;  /* 0x0000ffff12127812 */ /* 0x004fe400078ec0ff */
[----:B-----5:R-:W-:Y:S02]  /*342c0*/  LOP3.LUT R16, R16, 0xffff, RZ, 0xc0, !PT ;  /* 0x0000ffff10107812 */ /* 0x020fe400078ec0ff */
[----:B------:R-:W-:Y:S02]  /*342d0*/  LOP3.LUT R14, R14, 0xffff, RZ, 0xc0, !PT ;  /* 0x0000ffff0e0e7812 */ /* 0x000fe400078ec0ff */
[----:B------:R-:W-:-:S02]  /*342e0*/  LOP3.LUT R24, R24, 0xffff, RZ, 0xc0, !PT ;  /* 0x0000ffff18187812 */ /* 0x000fc400078ec0ff */
[----:B------:R-:W-:Y:S02]  /*342f0*/  PRMT R4, R4, 0x4210, R29 ;  /* 0x0000421004047816 */ /* 0x000fe4000000001d */
[----:B------:R-:W-:Y:S02]  /*34300*/  PRMT R5, R5, 0x4210, R23 ;  /* 0x0000421005057816 */ /* 0x000fe40000000017 */
[----:B------:R-:W-:Y:S02]  /*34310*/  PRMT R6, R6, 0x4210, R20 ;  /* 0x0000421006067816 */ /* 0x000fe40000000014 */
[----:B------:R-:W-:-:S05]  /*34320*/  PRMT R7, R7, 0x4210, R18 ;  /* 0x0000421007077816 */ /* 0x000fca0000000012 */
[----:B------:R0:W-:Y:S02]  /*34330*/  STS.128 [R3], R4 ;  /* 0x0000000403007388 */ /* 0x0001e40000000c00 */
[----:B0-----:R-:W-:Y:S02]  /*34340*/  PRMT R7, R17, 0x5210, R18 ;  /* 0x0000521011077816 */ /* 0x001fe40000000012 */
[----:B------:R-:W0:Y:S01]  /*34350*/  S2R R17, SR_CgaCtaId ;  /* 0x0000000000117919 */ /* 0x000e220000008800 */
[----:B------:R-:W-:Y:S02]  /*34360*/  LOP3.LUT R25, R25, 0xffff, RZ, 0xc0, !PT ;  /* 0x0000ffff19197812 */ /* 0x000fe400078ec0ff */
[----:B------:R-:W-:Y:S02]  /*34370*/  PRMT R21, R0, 0x5410, R21 ;  /* 0x0000541000157816 */ /* 0x000fe40000000015 */
[----:B------:R-:W-:Y:S01]  /*34380*/  PRMT R8, R8, 0x4210, R16 ;  /* 0x0000421008087816 */ /* 0x000fe20000000010 */
[----:B------:R-:W2:Y:S01]  /*34390*/  LDL.LU R0, [R1+0xe5c] ;  /* 0x000e5c0001007983 */ /* 0x000ea20000300800 */
[----:B------:R-:W-:-:S02]  /*343a0*/  PRMT R9, R9, 0x4210, R14 ;  /* 0x0000421009097816 */ /* 0x000fc4000000000e */
[----:B------:R-:W-:Y:S01]  /*343b0*/  PRMT R10, R10, 0x4210, R25 ;  /* 0x000042100a0a7816 */ /* 0x000fe20000000019 */
[----:B------:R3:W-:Y:S01]  /*343c0*/  STL [R1+0x28], R21 ;  /* 0x0000281501007387 */ /* 0x0007e20000100800 */
[----:B------:R-:W-:Y:S02]  /*343d0*/  PRMT R11, R11, 0x4210, R24 ;  /* 0x000042100b0b7816 */ /* 0x000fe40000000018 */
[----:B------:R-:W-:Y:S02]  /*343e0*/  PRMT R4, R28, 0x5210, R29 ;  /* 0x000052101c047816 */ /* 0x000fe4000000001d */
[----:B------:R-:W-:Y:S01]  /*343f0*/  PRMT R5, R22, 0x5210, R23 ;  /* 0x0000521016057816 */ /* 0x000fe20000000017 */
[----:B------:R4:W-:Y:S01]  /*34400*/  STS.128 [R3+0x80], R8 ;  /* 0x0000800803007388 */ /* 0x0009e20000000c00 */
[----:B------:R-:W-:-:S03]  /*34410*/  PRMT R6, R19, 0x5210, R20 ;  /* 0x0000521013067816 */ /* 0x000fc60000000014 */
[----:B---3--:R-:W3:Y:S04]  /*34420*/  LDL.LU R21, [R1+0x128] ;  /* 0x0001280001157983 */ /* 0x008ee80000300800 */
[----:B------:R-:W5:Y:S04]  /*34430*/  LDL.LU R28, [R1+0x114] ;  /* 0x00011400011c7983 */ /* 0x000f680000300800 */
[----:B------:R-:W3:Y:S04]  /*34440*/  LDL.LU R29, [R1+0x130] ;  /* 0x00013000011d7983 */ /* 0x000ee80000300800 */
[----:B------:R-:W3:Y:S01]  /*34450*/  LDL.LU R22, [R1+0x12c] ;  /* 0x00012c0001167983 */ /* 0x000ee20000300800 */
[----:B----4-:R-:W-:-:S03]  /*34460*/  MOV R11, 0x400 ;  /* 0x00000400000b7802 */ /* 0x010fc60000000f00 */
[----:B------:R-:W4:Y:S01]  /*34470*/  LDL.LU R19, [R1+0x15c] ;  /* 0x00015c0001137983 */ /* 0x000f220000300800 */
[----:B------:R-:W-:-:S03]  /*34480*/  PRMT R10, R12, 0x5210, R25 ;  /* 0x000052100c0a7816 */ /* 0x000fc60000000019 */
[----:B------:R-:W3:Y:S01]  /*34490*/  LDL.LU R20, [R1+0x124] ;  /* 0x0001240001147983 */ /* 0x000ee20000300800 */
[----:B0-----:R-:W-:-:S03]  /*344a0*/  LEA R17, R17, R11, 0x18 ;  /* 0x0000000b11117211 */ /* 0x001fc600078ec0ff */
[----:B------:R-:W3:Y:S01]  /*344b0*/  LDL.LU R18, [R1+0x188] ;  /* 0x0001880001127983 */ /* 0x000ee20000300800 */
[----:B------:R-:W-:-:S03]  /*344c0*/  PRMT R11, R2, 0x5210, R24 ;  /* 0x00005210020b7816 */ /* 0x000fc60000000018 */
[----:B------:R-:W4:Y:S04]  /*344d0*/  LDL.LU R25, [R1+0xe58] ;  /* 0x000e580001197983 */ /* 0x000f280000300800 */
[----:B------:R-:W4:Y:S04]  /*344e0*/  LDL.LU R23, [R1+0x150] ;  /* 0x0001500001177983 */ /* 0x000f280000300800 */
[----:B------:R-:W4:Y:S01]  /*344f0*/  LDL.LU R24, [R1+0xe54] ;  /* 0x000e540001187983 */ /* 0x000f220000300800 */
[----:B------:R-:W-:Y:S02]  /*34500*/  PRMT R8, R15, 0x5210, R16 ;  /* 0x000052100f087816 */ /* 0x000fe40000000010 */
[----:B------:R-:W-:-:S02]  /*34510*/  PRMT R9, R13, 0x5210, R14 ;  /* 0x000052100d097816 */ /* 0x000fc4000000000e */
[----:B--2---:R-:W-:Y:S01]  /*34520*/  LOP3.LUT R12, R0, 0x40, RZ, 0x3c, !PT ;  /* 0x00000040000c7812 */ /* 0x004fe200078e3cff */
[----:B------:R-:W-:-:S04]  /*34530*/  IMAD.IADD R16, R17, 0x1, R0 ;  /* 0x0000000111107824 */ /* 0x000fc800078e0200 */
[----:B------:R-:W-:Y:S01]  /*34540*/  IMAD.IADD R2, R17, 0x1, R12 ;  /* 0x0000000111027824 */ /* 0x000fe200078e020c */
[----:B------:R-:W-:Y:S04]  /*34550*/  STL [R1+0x4], R16 ;  /* 0x0000041001007387 */ /* 0x000fe80000100800 */
[----:B------:R-:W-:Y:S01]  /*34560*/  STL [R1+0x8], R2 ;  /* 0x0000080201007387 */ /* 0x000fe20000100800 */
[----:B---3--:R-:W-:-:S04]  /*34570*/  LOP3.LUT R0, R18, 0xffff, RZ, 0xc0, !PT ;  /* 0x0000ffff12007812 */ /* 0x008fc800078ec0ff */
[--C-:B------:R-:W-:Y:S02]  /*34580*/  PRMT R20, R20, 0x4210, R0.reuse ;  /* 0x0000421014147816 */ /* 0x100fe40000000000 */
[----:B----4-:R-:W-:Y:S02]  /*34590*/  PRMT R24, R24, 0x5210, R0 ;  /* 0x0000521018187816 */ /* 0x010fe40000000000 */
[----:B-----5:R-:W-:Y:S02]  /*345a0*/  LOP3.LUT R0, R28, 0xffff, RZ, 0xc0, !PT ;  /* 0x0000ffff1c007812 */ /* 0x020fe400078ec0ff */
[----:B------:R-:W2:Y:S04]  /*345b0*/  LDL.LU R28, [R1+0x158] ;  /* 0x00015800011c7983 */ /* 0x000ea80000300800 */
[----:B------:R0:W-:Y:S04]  /*345c0*/  STS.128 [R3+0x100], R4 ;  /* 0x0001000403007388 */ /* 0x0001e80000000c00 */
[----:B------:R-:W-:Y:S01]  /*345d0*/  STS.128 [R3+0x180], R8 ;  /* 0x0001800803007388 */ /* 0x000fe20000000c00 */
[----:B------:R-:W-:Y:S01]  /*345e0*/  BAR.SYNC.DEFER_BLOCKING 0x0 ;  /* 0x0000000000007b1d */ /* 0x000fe20000010000 */
[----:B0-----:R-:W-:Y:S01]  /*345f0*/  IMAD.MOV.U32 R7, RZ, RZ, R2 ;  /* 0x000000ffff077224 */ /* 0x001fe200078e0002 */
[----:B------:R-:W-:-:S04]  /*34600*/  LOP3.LUT R4, R19, 0xffff, RZ, 0xc0, !PT ;  /* 0x0000ffff13047812 */ /* 0x000fc800078ec0ff */
[----:B------:R-:W0:Y:S01]  /*34610*/  LDS.128 R12, [R16] ;  /* 0x00000000100c7984 */ /* 0x000e220000000c00 */
[--C-:B------:R-:W-:Y:S02]  /*34620*/  PRMT R21, R21, 0x4210, R4.reuse ;  /* 0x0000421015157816 */ /* 0x100fe40000000004 */
[----:B------:R-:W-:Y:S01]  /*34630*/  PRMT R25, R25, 0x5210, R4 ;  /* 0x0000521019197816 */ /* 0x000fe20000000004 */
[----:B------:R-:W-:Y:S04]  /*34640*/  LDS.128 R8, [R16+0x200] ;  /* 0x0002000010087984 */ /* 0x000fe80000000c00 */
[----:B------:R-:W3:Y:S04]  /*34650*/  LDS.128 R16, [R7] ;  /* 0x0000000007107984 */ /* 0x000ee80000000c00 */
[----:B------:R-:W4:Y:S01]  /*34660*/  LDS.128 R4, [R7+0x200] ;  /* 0x0002000007047984 */ /* 0x000f220000000c00 */
[----:B------:R-:W-:-:S02]  /*34670*/  LOP3.LUT R2, R22, 0xffff, RZ, 0xc0, !PT ;  /* 0x0000ffff16027812 */ /* 0x000fc400078ec0ff */
[----:B------:R-:W-:Y:S02]  /*34680*/  PRMT R23, R23, 0x4210, R0 ;  /* 0x0000421017177816 */ /* 0x000fe40000000000 */
[--C-:B------:R-:W-:Y:S01]  /*34690*/  PRMT R22, R29, 0x4210, R2.reuse ;  /* 0x000042101d167816 */ /* 0x100fe20000000002 */
[----:B------:R-:W-:Y:S01]  /*346a0*/  BAR.SYNC.DEFER_BLOCKING 0x0 ;  /* 0x0000000000007b1d */ /* 0x000fe20000010000 */
[----:B------:R-:W-:Y:S02]  /*346b0*/  PRMT R26, R26, 0x5210, R2 ;  /* 0x000052101a1a7816 */ /* 0x000fe40000000002 */
[----:B------:R-:W-:-:S03]  /*346c0*/  PRMT R27, R27, 0x5210, R0 ;  /* 0x000052101b1b7816 */ /* 0x000fc60000000000 */
[----:B------:R-:W-:Y:S04]  /*346d0*/  STS.128 [R3], R20 ;  /* 0x0000001403007388 */ /* 0x000fe80000000c00 */
[----:B------:R-:W-:Y:S04]  /*346e0*/  STS.128 [R3+0x100], R24 ;  /* 0x0001001803007388 */ /* 0x000fe80000000c00 */
[----:B--2---:R2:W-:Y:S04]  /*346f0*/  STL [R1+0xe50], R28 ;  /* 0x000e501c01007387 */ /* 0x0045e80000100800 */
[----:B--2---:R-:W2:Y:S04]  /*34700*/  LDL.LU R28, [R1+0x14] ;  /* 0x00001400011c7983 */ /* 0x004ea80000300800 */
[----:B------:R-:W5:Y:S04]  /*34710*/  LDL.LU R29, [R1+0x28] ;  /* 0x00002800011d7983 */ /* 0x000f680000300800 */
[----:B0-----:R0:W-:Y:S04]  /*34720*/  STL [R1+0xe4c], R15 ;  /* 0x000e4c0f01007387 */ /* 0x0011e80000100800 */
        /* <DEDUP_REMOVED lines=10> */
[----:B------:R-:W5:Y:S01]  /*347d0*/  LDL.LU R27, [R1+0x14c] ;  /* 0x00014c00011b7983 */ /* 0x000f620000300800 */
[----:B--2---:R-:W-:-:S04]  /*347e0*/  LOP3.LUT R20, R20, 0xffff, RZ, 0xc0, !PT ;  /* 0x0000ffff14147812 */ /* 0x004fc800078ec0ff */
[--C-:B---3--:R-:W-:Y:S02]  /*347f0*/  PRMT R24, R24, 0x4210, R20.reuse ;  /* 0x0000421018187816 */ /* 0x108fe40000000014 */
[----:B------:R-:W-:Y:S02]  /*34800*/  PRMT R20, R28, 0x5210, R20 ;  /* 0x000052101c147816 */ /* 0x000fe40000000014 */
[----:B------:R-:W2:Y:S01]  /*34810*/  LDL.LU R28, [R1+0xe50] ;  /* 0x000e5000011c7983 */ /* 0x000ea20000300800 */
[----:B------:R-:W-:Y:S02]  /*34820*/  LOP3.LUT R21, R21, 0xffff, RZ, 0xc0, !PT ;  /* 0x0000ffff15157812 */ /* 0x000fe400078ec0ff */
[----:B------:R-:W-:Y:S02]  /*34830*/  LOP3.LUT R22, R22, 0xffff, RZ, 0xc0, !PT ;  /* 0x0000ffff16167812 */ /* 0x000fe400078ec0ff */
[--C-:B----4-:R-:W-:Y:S02]  /*34840*/  PRMT R25, R25, 0x4210, R21.reuse ;  /* 0x0000421019197816 */ /* 0x110fe40000000015 */
[----:B------:R-:W-:-:S02]  /*34850*/  PRMT R21, R26, 0x5210, R21 ;  /* 0x000052101a157816 */ /* 0x000fc40000000015 */
[--C-:B-----5:R-:W-:Y:S02]  /*34860*/  PRMT R26, R27, 0x4210, R22.reuse ;  /* 0x000042101b1a7816 */ /* 0x120fe40000000016 */
[----:B------:R-:W-:Y:S02]  /*34870*/  PRMT R22, R23, 0x5210, R22 ;  /* 0x0000521017167816 */ /* 0x000fe40000000016 */
[----:B------:R-:W-:-:S04]  /*34880*/  LOP3.LUT R23, R0, 0xffff, RZ, 0xc0, !PT ;  /* 0x0000ffff00177812 */ /* 0x000fc800078ec0ff */
[----:B--2---:R-:W-:-:S05]  /*34890*/  PRMT R27, R28, 0x4210, R23 ;  /* 0x000042101c1b7816 */ /* 0x004fca0000000017 */
[----:B------:R0:W-:Y:S04]  /*348a0*/  STS.128 [R3+0x80], R24 ;  /* 0x0000801803007388 */ /* 0x0001e80000000c00 */
[----:B0-----:R-:W2:Y:S04]  /*348b0*/  LDL.LU R26, [R1+0x1c] ;  /* 0x00001c00011a7983 */ /* 0x001ea80000300800 */
[----:B------:R-:W3:Y:S01]  /*348c0*/  LDL.LU R27, [R1+0x20] ;  /* 0x00002000011b7983 */ /* 0x000ee20000300800 */
[----:B------:R-:W-:Y:S01]  /*348d0*/  PRMT R23, R29, 0x5210, R23 ;  /* 0x000052101d177816 */ /* 0x000fe20000000017 */
[----:B------:R-:W-:Y:S01]  /*348e0*/  IMAD R2, R2, UR4, RZ ;  /* 0x0000000402027c24 */ /* 0x000fe2000f8e02ff */
[C---:B------:R-:W-:Y:S01]  /*348f0*/  ISETP.LT.AND P2, PT, R15.reuse, UR15, !P0 ;  /* 0x0000000f0f007c0c */ /* 0x040fe2000c741270 */
[----:B------:R-:W4:Y:S04]  /*34900*/  LDL.LU R25, [R1+0x24] ;  /* 0x0000240001197983 */ /* 0x000f280000300800 */
[----:B------:R0:W-:Y:S01]  /*34910*/  STS.128 [R3+0x180], R20 ;  /* 0x0001801403007388 */ /* 0x0001e20000000c00 */
[C---:B------:R-:W-:Y:S01]  /*34920*/  IADD3 R0, P4, PT, R2.reuse, UR6, RZ ;  /* 0x0000000602007c10 */ /* 0x040fe2000ff9e0ff */
[----:B------:R-:W-:Y:S01]  /*34930*/  IMAD R15, R15, UR5, RZ ;  /* 0x000000050f0f7c24 */ /* 0x000fe2000f8e02ff */
[----:B------:R-:W5:Y:S02]  /*34940*/  LDCU UR15, c[0x0][0x39c] ;  /* 0x00007380ff0f77ac */ /* 0x000f640008000800 */
[----:B------:R-:W-:-:S02]  /*34950*/  LEA.HI.X.SX32 R2, R2, UR7, 0x1, P4 ;  /* 0x0000000702027c11 */ /* 0x000fc4000a0f0eff */
[C---:B------:R-:W-:Y:S01]  /*34960*/  IADD3 R28, P4, PT, R15.reuse, R0, RZ ;  /* 0x000000000f1c7210 */ /* 0x040fe20007f9e0ff */
[----:B------:R-:W1:Y:S03]  /*34970*/  LDCU UR4, c[0x0][0x3b8] ;  /* 0x00007700ff0477ac */ /* 0x000e660008000800 */
[----:B------:R-:W-:Y:S01]  /*34980*/  LEA.HI.X.SX32 R29, R15, R2, 0x1, P4 ;  /* 0x000000020f1d7211 */ /* 0x000fe200020f0eff */
[----:B------:R-:W1:Y:S01]  /*34990*/  LDCU UR7, c[0x0][0x39c] ;  /* 0x00007380ff0777ac */ /* 0x000e620008000800 */
[----:B0-----:R-:W-:Y:S01]  /*349a0*/  PRMT R3, R12, 0x7770, RZ ;  /* 0x000077700c037816 */ /* 0x001fe200000000ff */
[----:B------:R-:W-:Y:S01]  /*349b0*/  BAR.SYNC.DEFER_BLOCKING 0x0 ;  /* 0x0000000000007b1d */ /* 0x000fe20000010000 */
[C---:B--2---:R-:W-:Y:S01]  /*349c0*/  ISETP.LT.AND P6, PT, R26.reuse, UR16, !P0 ;  /* 0x000000101a007c0c */ /* 0x044fe2000c7c1270 */
[----:B------:R-:W-:-:S04]  /*349d0*/  IMAD R20, R26, UR8, RZ ;  /* 0x000000081a147c24 */ /* 0x000fc8000f8e02ff */
[----:B------:R0:W-:Y:S01]  /*349e0*/  @P2 STG.E.U8 desc[UR10][R28.64], R3 ;  /* 0x000000031c002986 */ /* 0x0001e2000c10110a */
[----:B---3--:R-:W-:Y:S01]  /*349f0*/  ISETP.LT.AND P5, PT, R27, UR17, !P0 ;  /* 0x000000111b007c0c */ /* 0x008fe2000c7a1270 */
[----:B------:R-:W2:Y:S02]  /*34a00*/  LDCU UR5, c[0x0][0x3b8] ;  /* 0x00007700ff0577ac */ /* 0x000ea40008000800 */
[----:B------:R-:W3:Y:S01]  /*34a10*/  LDL.LU R26, [R1+0x48] ;  /* 0x00004800011a7983 */ /* 0x000ee20000300800 */
[----:B------:R-:W-:Y:S01]  /*34a20*/  PRMT R21, R16, 0x7770, RZ ;  /* 0x0000777010157816 */ /* 0x000fe200000000ff */
[----:B----4-:R-:W-:Y:S01]  /*34a30*/  IMAD R24, R25, UR13, RZ ;  /* 0x0000000d19187c24 */ /* 0x010fe2000f8e02ff */
[----:B------:R-:W4:Y:S01]  /*34a40*/  LDCU UR8, c[0x0][0x39c] ;  /* 0x00007380ff0877ac */ /* 0x000f220008000800 */
[----:B------:R-:W1:Y:S01]  /*34a50*/  LDCU UR6, c[0x0][0x3b8] ;  /* 0x00007700ff0677ac */ /* 0x000e620008000800 */
[----:B0-----:R-:W2:Y:S01]  /*34a60*/  LDL.LU R29, [R1+0x2c] ;  /* 0x00002c00011d7983 */ /* 0x001ea20000300800 */
[----:B------:R-:W-:Y:S01]  /*34a70*/  IMAD R3, R27, UR9, RZ ;  /* 0x000000091b037c24 */ /* 0x000fe2000f8e02ff */
[C---:B------:R-:W-:Y:S01]  /*34a80*/  IADD3 R22, P2, PT, R20.reuse, R0, RZ ;  /* 0x0000000014167210 */ /* 0x040fe20007f5e0ff */
[----:B------:R-:W3:Y:S01]  /*34a90*/  LDCU UR13, c[0x0][0x39c] ;  /* 0x00007380ff0d77ac */ /* 0x000ee20008000800 */
[----:B------:R-:W3:Y:S01]  /*34aa0*/  LDL.LU R28, [R1+0x30] ;  /* 0x00003000011c7983 */ /* 0x000ee20000300800 */
[----:B------:R-:W0:Y:S03]  /*34ab0*/  LDCU UR9, c[0x0][0x39c] ;  /* 0x00007380ff0977ac */ /* 0x000e260008000800 */
[----:B------:R-:W4:Y:S01]  /*34ac0*/  LDL.LU R27, [R1+0x34] ;  /* 0x00003400011b7983 */ /* 0x000f220000300800 */
[----:B------:R-:W-:-:S02]  /*34ad0*/  LEA.HI.X.SX32 R23, R20, R2, 0x1, P2 ;  /* 0x0000000214177211 */ /* 0x000fc400010f0eff */
[----:B------:R-:W-:-:S03]  /*34ae0*/  IADD3 R20, P4, PT, R3, R0, RZ ;  /* 0x0000000003147210 */ /* 0x000fc60007f9e0ff */
[----:B------:R0:W-:Y:S02]  /*34af0*/  @P6 STG.E.U8 desc[UR10][R22.64], R21 ;  /* 0x0000001516006986 */ /* 0x0001e4000c10110a */
[----:B0-----:R-:W-:Y:S02]  /*34b00*/  LEA.HI.X.SX32 R21, R3, R2, 0x1, P4 ;  /* 0x0000000203157211 */ /* 0x001fe400020f0eff */
[----:B-----5:R-:W-:Y:S02]  /*34b10*/  ISETP.LT.AND P2, PT, R25, UR15, !P0 ;  /* 0x0000000f19007c0c */ /* 0x020fe4000c741270 */
[----:B------:R-:W-:-:S05]  /*34b20*/  PRMT R25, R8, 0x7770, RZ ;  /* 0x0000777008197816 */ /* 0x000fca00000000ff */
[----:B------:R-:W-:Y:S01]  /*34b30*/  @P5 STG.E.U8 desc[UR10][R20.64], R25 ;  /* 0x0000001914005986 */ /* 0x000fe2000c10110a */
[----:B------:R-:W-:-:S04]  /*34b40*/  IADD3 R22, P6, PT, R24, R0, RZ ;  /* 0x0000000018167210 */ /* 0x000fc80007fde0ff */
[----:B------:R-:W-:Y:S02]  /*34b50*/  LEA.HI.X.SX32 R23, R24, R2, 0x1, P6 ;  /* 0x0000000218177211 */ /* 0x000fe400030f0eff */
[----:B------:R-:W-:-:S05]  /*34b60*/  PRMT R24, R4, 0x7770, RZ ;  /* 0x0000777004187816 */ /* 0x000fca00000000ff */
[----:B------:R0:W-:Y:S02]  /*34b70*/  @P2 STG.E.U8 desc[UR10][R22.64], R24 ;  /* 0x0000001816002986 */ /* 0x0001e4000c10110a */
[----:B0-----:R-:W0:Y:S01]  /*34b80*/  LDC R24, c[0x0][0x3b8] ;  /* 0x0000ee00ff187b82 */ /* 0x001e220000000800 */
[C---:B--2---:R-:W-:Y:S01]  /*34b90*/  ISETP.LT.AND P4, PT, R29.reuse, UR18, !P0 ;  /* 0x000000121d007c0c */ /* 0x044fe2000c781270 */
[----:B-1----:R-:W-:Y:S02]  /*34ba0*/  IMAD R3, R29, UR14, RZ ;  /* 0x0000000e1d037c24 */ /* 0x002fe4000f8e02ff */
[----:B------:R-:W2:Y:S04]  /*34bb0*/  LDL.LU R29, [R1+0x50] ;  /* 0x00005000011d7983 */ /* 0x000ea80000300800 */
[----:B------:R-:W5:Y:S01]  /*34bc0*/  LDL.LU R25, [R1+0x38] ;  /* 0x0000380001197983 */ /* 0x000f620000300800 */
[----:B------:R-:W-:-:S04]  /*34bd0*/  IADD3 R22, P5, PT, R3, R0, RZ ;  /* 0x0000000003167210 */ /* 0x000fc80007fbe0ff */
[----:B------:R-:W-:Y:S02]  /*34be0*/  LEA.HI.X.SX32 R23, R3, R2, 0x1, P5 ;  /* 0x0000000203177211 */ /* 0x000fe400028f0eff */
[----:B------:R-:W-:Y:S01]  /*34bf0*/  PRMT R3, R12, 0x7771, RZ ;  /* 0x000077710c037816 */ /* 0x000fe200000000ff */
[C---:B---3--:R-:W-:Y:S01]  /*34c00*/  IMAD R21, R28.reuse, UR4, RZ ;  /* 0x000000041c157c24 */ /* 0x048fe2000f8e02ff */
[----:B------:R-:W-:Y:S01]  /*34c10*/  ISETP.LT.AND P2, PT, R28, UR7, !P0 ;  /* 0x000000071c007c0c */ /* 0x000fe2000c741270 */
[----:B------:R-:W2:Y:S01]  /*34c20*/  LDCU UR4, c[0x0][0x39c] ;  /* 0x00007380ff0477ac */ /* 0x000ea20008000800 */
[----:B------:R-:W3:Y:S04]  /*34c30*/  LDL.LU R28, [R1+0x54] ;  /* 0x00005400011c7983 */ /* 0x000ee80000300800 */
[----:B------:R1:W-:Y:S01]  /*34c40*/  @P4 STG.E.U8 desc[UR10][R22.64], R3 ;  /* 0x0000000316004986 */ /* 0x0003e2000c10110a */
[----:B----4-:R-:W-:Y:S01]  /*34c50*/  ISETP.LT.AND P4, PT, R27, UR8, !P0 ;  /* 0x000000081b007c0c */ /* 0x010fe2000c781270 */
[----:B------:R-:W4:Y:S01]  /*34c60*/  LDCU UR7, c[0x0][0x39c] ;  /* 0x00007380ff0777ac */ /* 0x000f220008000800 */
[----:B------:R-:W-:-:S02]  /*34c70*/  IADD3 R20, P6, PT, R21, R0, RZ ;  /* 0x0000000015147210 */ /* 0x000fc40007fde0ff */
[----:B------:R-:W-:Y:S01]  /*34c80*/  ISETP.LT.AND P5, PT, R26, UR13, !P0 ;  /* 0x0000000d1a007c0c */ /* 0x000fe2000c7a1270 */
[----:B------:R-:W0:Y:S01]  /*34c90*/  LDCU UR8, c[0x0][0x39c] ;  /* 0x00007380ff0877ac */ /* 0x000e220008000800 */
[----:B-1----:R-:W-:Y:S01]  /*34ca0*/  IMAD R3, R27, UR5, RZ ;  /* 0x000000051b037c24 */ /* 0x002fe2000f8e02ff */
[----:B------:R-:W-:Y:S01]  /*34cb0*/  LEA.HI.X.SX32 R21, R21, R2, 0x1, P6 ;  /* 0x0000000215157211 */ /* 0x000fe200030f0eff */
[----:B------:R-:W3:Y:S01]  /*34cc0*/  LDL.LU R27, [R1+0x58] ;  /* 0x00005800011b7983 */ /* 0x000ee20000300800 */
[----:B------:R-:W-:Y:S01]  /*34cd0*/  PRMT R23, R16, 0x7771, RZ ;  /* 0x0000777110177816 */ /* 0x000fe200000000ff */
[----:B------:R-:W1:Y:S01]  /*34ce0*/  LDC R26, c[0x0][0x3b8] ;  /* 0x0000ee00ff1a7b82 */ /* 0x000e620000000800 */
[C---:B------:R-:W-:Y:S01]  /*34cf0*/  IADD3 R22, P6, PT, R3.reuse, R0, RZ ;  /* 0x0000000003167210 */ /* 0x040fe20007fde0ff */
[----:B------:R-:W3:Y:S02]  /*34d00*/  LDCU UR5, c[0x0][0x39c] ;  /* 0x00007380ff0577ac */ /* 0x000ee40008000800 */
[----:B------:R0:W-:Y:S02]  /*34d10*/  @P2 STG.E.U8 desc[UR10][R20.64], R23 ;  /* 0x0000001714002986 */ /* 0x0001e4000c10110a */
[----:B0-----:R-:W-:-:S02]  /*34d20*/  LEA.HI.X.SX32 R23, R3, R2, 0x1, P6 ;  /* 0x0000000203177211 */ /* 0x001fc400030f0eff */
[----:B------:R-:W-:-:S05]  /*34d30*/  PRMT R3, R8, 0x7771, RZ ;  /* 0x0000777108037816 */ /* 0x000fca00000000ff */
[----:B------:R0:W-:Y:S02]  /*34d40*/  @P4 STG.E.U8 desc[UR10][R22.64], R3 ;  /* 0x0000000316004986 */ /* 0x0001e4000c10110a */
[----:B0-----:R-:W-:Y:S02]  /*34d50*/  IMAD R3, R24, 0x20, R15 ;  /* 0x0000002018037824 */ /* 0x001fe400078e020f */
[----:B------:R-:W4:Y:S01]  /*34d60*/  LDL.LU R15, [R1+0xe4c] ;  /* 0x000e4c00010f7983 */ /* 0x000f220000300800 */
[----:B------:R-:W-:Y:S01]  /*34d70*/  PRMT R23, R4, 0x7771, RZ ;  /* 0x0000777104177816 */ /* 0x000fe200000000ff */
[----:B------:R-:W0:Y:S01]  /*34d80*/  LDC R24, c[0x0][0x3b8] ;  /* 0x0000ee00ff187b82 */ /* 0x000e220000000800 */
[----:B--2---:R-:W-:Y:S01]  /*34d90*/  ISETP.LT.AND P4, PT, R29, UR4, !P0 ;  /* 0x000000041d007c0c */ /* 0x004fe2000c781270 */
[----:B------:R-:W2:Y:S01]  /*34da0*/  LDCU UR4, c[0x0][0x39c] ;  /* 0x00007380ff0477ac */ /* 0x000ea20008000800 */
[----:B------:R-:W2:Y:S01]  /*34db0*/  LDL.LU R29, [R1+0x60] ;  /* 0x00006000011d7983 */ /* 0x000ea20000300800 */
[C---:B-----5:R-:W-:Y:S01]  /*34dc0*/  ISETP.LT.AND P2, PT, R25.reuse, UR9, !P0 ;  /* 0x0000000919007c0c */ /* 0x060fe2000c741270 */
[----:B------:R-:W-:Y:S01]  /*34dd0*/  IMAD R21, R25, UR6, RZ ;  /* 0x0000000619157c24 */ /* 0x000fe2000f8e02ff */
[----:B------:R-:W5:Y:S02]  /*34de0*/  LDCU UR6, c[0x0][0x39c] ;  /* 0x00007380ff0677ac */ /* 0x000f640008000800 */
[----:B------:R-:W0:Y:S02]  /*34df0*/  LDC R25, c[0x0][0x3b8] ;  /* 0x0000ee00ff197b82 */ /* 0x000e240000000800 */
[----:B------:R-:W-:-:S04]  /*34e00*/  IADD3 R20, P6, PT, R21, R0, RZ ;  /* 0x0000000015147210 */ /* 0x000fc80007fde0ff */
[----:B------:R-:W-:Y:S02]  /*34e10*/  LEA.HI.X.SX32 R21, R21, R2, 0x1, P6 ;  /* 0x0000000215157211 */ /* 0x000fe400030f0eff */
[----:B------:R-:W-:-:S03]  /*34e20*/  IADD3 R22, P6, PT, R3, R0, RZ ;  /* 0x0000000003167210 */ /* 0x000fc60007fde0ff */
[----:B------:R1:W-:Y:S02]  /*34e30*/  @P2 STG.E.U8 desc[UR10][R20.64], R23 ;  /* 0x0000001714002986 */ /* 0x0003e4000c10110a */
[----:B-1----:R-:W-:Y:S01]  /*34e40*/  IMAD R21, R26, 0x4, R3 ;  /* 0x000000041a157824 */ /* 0x002fe200078e0203 */
[----:B------:R-:W-:Y:S01]  /*34e50*/  LEA.HI.X.SX32 R23, R3, R2, 0x1, P6 ;  /* 0x0000000203177211 */ /* 0x000fe200030f0eff */
[----:B------:R-:W1:Y:S01]  /*34e60*/  LDC R26, c[0x0][0x3b8] ;  /* 0x0000ee00ff1a7b82 */ /* 0x000e620000000800 */
[----:B------:R-:W-:Y:S02]  /*34e70*/  PRMT R3, R12, 0x7772, RZ ;  /* 0x000077720c037816 */ /* 0x000fe400000000ff */
[----:B------:R-:W-:-:S03]  /*34e80*/  IADD3 R20, P6, PT, R21, R0, RZ ;  /* 0x0000000015147210 */ /* 0x000fc60007fde0ff */
[----:B------:R0:W-:Y:S01]  /*34e90*/  @P3 STG.E.U8 desc[UR10][R22.64], R3 ;  /* 0x0000000316003986 */ /* 0x0001e2000c10110a */
[----:B---3--:R-:W-:Y:S01]  /*34ea0*/  ISETP.LT.AND P2, PT, R28, UR5, !P0 ;  /* 0x000000051c007c0c */ /* 0x008fe2000c741270 */
[----:B------:R-:W2:Y:S01]  /*34eb0*/  LDCU UR5, c[0x0][0x39c] ;  /* 0x00007380ff0577ac */ /* 0x000ea20008000800 */
[----:B-----5:R-:W-:Y:S01]  /*34ec0*/  ISETP.LT.AND P3, PT, R27, UR6, !P0 ;  /* 0x000000061b007c0c */ /* 0x020fe2000c761270 */
[----:B------:R-:W4:Y:S01]  /*34ed0*/  LDL.LU R28, [R1+0x68] ;  /* 0x00006800011c7983 */ /* 0x000f220000300800 */
[----:B------:R-:W3:Y:S03]  /*34ee0*/  LDCU UR6, c[0x0][0x39c] ;  /* 0x00007380ff0677ac */ /* 0x000ee60008000800 */
[----:B------:R-:W5:Y:S01]  /*34ef0*/  LDL R27, [R1+0x44] ;  /* 0x00004400011b7983 */ /* 0x000f620000100800 */
[----:B0-----:R-:W-:Y:S01]  /*34f00*/  IMAD R3, R25, 0x4, R21 ;  /* 0x0000000419037824 */ /* 0x001fe200078e0215 */
[----:B------:R-:W-:Y:S01]  /*34f10*/  LEA.HI.X.SX32 R21, R21, R2, 0x1, P6 ;  /* 0x0000000215157211 */ /* 0x000fe200030f0eff */
[----:B------:R-:W0:Y:S01]  /*34f20*/  LDC R25, c[0x0][0x3b8] ;  /* 0x0000ee00ff197b82 */ /* 0x000e220000000800 */
[----:B------:R-:W-:-:S05]  /*34f30*/  PRMT R23, R16, 0x7772, RZ ;  /* 0x0000777210177816 */ /* 0x000fca00000000ff */
[----:B------:R3:W-:Y:S04]  /*34f40*/  @P1 STG.E.U8 desc[UR10][R20.64], R23 ;  /* 0x0000001714001986 */ /* 0x0007e8000c10110a */
[----:B---3--:R-:W3:Y:S01]  /*34f50*/  LDL.LU R20, [R1+0x5c] ;  /* 0x00005c0001147983 */ /* 0x008ee20000300800 */
[C---:B------:R-:W-:Y:S01]  /*34f60*/  IADD3 R22, P6, PT, R3.reuse, R0, RZ ;  /* 0x0000000003167210 */ /* 0x040fe20007fde0ff */
[----:B------:R-:W-:Y:S02]  /*34f70*/  IMAD R21, R24, 0x4, R3 ;  /* 0x0000000418157824 */ /* 0x000fe400078e0203 */
[----:B------:R-:W0:Y:S01]  /*34f80*/  LDC R24, c[0x0][0x3b8] ;  /* 0x0000ee00ff187b82 */ /* 0x000e220000000800 */
[----:B------:R-:W-:Y:S02]  /*34f90*/  LEA.HI.X.SX32 R23, R3, R2, 0x1, P6 ;  /* 0x0000000203177211 */ /* 0x000fe400030f0eff */
[----:B------:R-:W-:-:S05]  /*34fa0*/  PRMT R3, R8, 0x7772, RZ ;  /* 0x0000777208037816 */ /* 0x000fca00000000ff */
[----:B------:R1:W-:Y:S02]  /*34fb0*/  @P5 STG.E.U8 desc[UR10][R22.64], R3 ;  /* 0x0000000316005986 */ /* 0x0003e4000c10110a */
[----:B-1----:R-:W-:Y:S02]  /*34fc0*/  IMAD R3, R26, 0x4, R21 ;  /* 0x000000041a037824 */ /* 0x002fe400078e0215 */
[----:B------:R-:W4:Y:S01]  /*34fd0*/  LDL.LU R26, [R1+0x64] ;  /* 0x00006400011a7983 */ /* 0x000f220000300800 */
[----:B--2---:R-:W-:Y:S01]  /*34fe0*/  ISETP.LT.AND P5, PT, R29, UR5, !P0 ;  /* 0x000000051d007c0c */ /* 0x004fe2000c7a1270 */
[----:B------:R-:W1:Y:S02]  /*34ff0*/  LDCU UR5, c[0x0][0x39c] ;  /* 0x00007380ff0577ac */ /* 0x000e640008000800 */
[----:B------:R-:W2:Y:S01]  /*35000*/  LDL.LU R29, [R1+0x6c] ;  /* 0x00006c00011d7983 */ /* 0x000ea20000300800 */
[----:B------:R-:W-:Y:S02]  /*35010*/  PRMT R23, R4, 0x7772, RZ ;  /* 0x0000777204177816 */ /* 0x000fe400000000ff */
[----:B------:R-:W-:-:S02]  /*35020*/  PRMT R16, R16, 0x7773, RZ ;  /* 0x0000777310107816 */ /* 0x000fc400000000ff */
[----:B------:R-:W-:Y:S02]  /*35030*/  PRMT R8, R8, 0x7773, RZ ;  /* 0x0000777308087816 */ /* 0x000fe400000000ff */
[----:B------:R-:W-:Y:S02]  /*35040*/  PRMT R4, R4, 0x7773, RZ ;  /* 0x0000777304047816 */ /* 0x000fe400000000ff */
[----:B---3--:R-:W-:Y:S01]  /*35050*/  ISETP.LT.AND P1, PT, R20, UR4, !P0 ;  /* 0x0000000414007c0c */ /* 0x008fe2000c721270 */
[----:B------:R-:W3:Y:S01]  /*35060*/  LDCU UR4, c[0x0][0x3b8] ;  /* 0x00007700ff0477ac */ /* 0x000ee20008000800 */
[----:B------:R-:W-:-:S04]  /*35070*/  IADD3 R20, P6, PT, R21, R0, RZ ;  /* 0x0000000015147210 */ /* 0x000fc80007fde0ff */
[----:B------:R-:W-:Y:S02]  /*35080*/  LEA.HI.X.SX32 R21, R21, R2, 0x1, P6 ;  /* 0x0000000215157211 */ /* 0x000fe400030f0eff */
[----:B------:R-:W-:-:S03]  /*35090*/  IADD3 R22, P6, PT, R3, R0, RZ ;  /* 0x0000000003167210 */ /* 0x000fc60007fde0ff */
[----:B------:R0:W-:Y:S02]  /*350a0*/  @P4 STG.E.U8 desc[UR10][R20.64], R23 ;  /* 0x0000001714004986 */ /* 0x0001e4000c10110a */
[----:B0-----:R-:W-:Y:S02]  /*350b0*/  LEA.HI.X.SX32 R23, R3, R2, 0x1, P6 ;  /* 0x0000000203177211 */ /* 0x001fe400030f0eff */
[----:B------:R-:W-:Y:S01]  /*350c0*/  PRMT R20, R12, 0x7773, RZ ;  /* 0x000077730c147816 */ /* 0x000fe200000000ff */
[----:B------:R-:W-:Y:S01]  /*350d0*/  IMAD R12, R25, 0x4, R3 ;  /* 0x00000004190c7824 */ /* 0x000fe200078e0203 */
[----:B----4-:R-:W-:Y:S01]  /*350e0*/  ISETP.LT.AND P4, PT, R26, UR6, !P0 ;  /* 0x000000061a007c0c */ /* 0x010fe2000c781270 */
[----:B------:R-:W0:Y:S01]  /*350f0*/  LDC R25, c[0x0][0x3b8] ;  /* 0x0000ee00ff197b82 */ /* 0x000e220000000800 */
[----:B------:R-:W2:Y:S01]  /*35100*/  LDCU UR6, c[0x0][0x39c] ;  /* 0x00007380ff0677ac */ /* 0x000ea20008000800 */
[----:B------:R4:W-:Y:S01]  /*35110*/  @P2 STG.E.U8 desc[UR10][R22.64], R20 ;  /* 0x0000001416002986 */ /* 0x0009e2000c10110a */
[----:B------:R-:W-:-:S05]  /*35120*/  IMAD R3, R24, 0x4, R12 ;  /* 0x0000000418037824 */ /* 0x000fca00078e020c */
[----:B------:R-:W0:Y:S01]  /*35130*/  LDC R26, c[0x0][0x3b8] ;  /* 0x0000ee00ff1a7b82 */ /* 0x000e220000000800 */
[----:B----4-:R-:W-:Y:S02]  /*35140*/  IADD3 R22, P6, PT, R12, R0, RZ ;  /* 0x000000000c167210 */ /* 0x010fe40007fde0ff */
[----:B------:R-:W-:-:S05]  /*35150*/  ISETP.LT.AND P2, PT, R28, UR7, !P0 ;  /* 0x000000071c007c0c */ /* 0x000fca000c741270 */
[----:B------:R-:W4:Y:S01]  /*35160*/  LDC R24, c[0x0][0x3b8] ;  /* 0x0000ee00ff187b82 */ /* 0x000f220000000800 */
[----:B------:R-:W-:Y:S01]  /*35170*/  LEA.HI.X.SX32 R23, R12, R2, 0x1, P6 ;  /* 0x000000020c177211 */ /* 0x000fe200030f0eff */
[----:B-----5:R-:W-:Y:S01]  /*35180*/  VIADD R12, R27, 0x3c ;  /* 0x0000003c1b0c7836 */ /* 0x020fe20000000000 */
[C---:B------:R-:W-:Y:S01]  /*35190*/  IADD3 R20, P6, PT, R3.reuse, R0, RZ ;  /* 0x0000000003147210 */ /* 0x040fe20007fde0ff */
[----:B------:R-:W5:Y:S01]  /*351a0*/  LDL.LU R28, [R1+0x74] ;  /* 0x00007400011c7983 */ /* 0x000f620000300800 */
[----:B------:R-:W0:Y:S03]  /*351b0*/  LDCU UR7, c[0x0][0x39c] ;  /* 0x00007380ff0777ac */ /* 0x000e260008000800 */
[----:B------:R3:W-:Y:S01]  /*351c0*/  @P3 STG.E.U8 desc[UR10][R22.64], R16 ;  /* 0x0000001016003986 */ /* 0x0007e2000c10110a */
[C---:B-1----:R-:W-:Y:S01]  /*351d0*/  ISETP.LT.AND P3, PT, R12.reuse, UR5, !P0 ;  /* 0x000000050c007c0c */ /* 0x042fe2000c761270 */
[----:B---3--:R-:W-:Y:S01]  /*351e0*/  IMAD R12, R12, UR4, RZ ;  /* 0x000000040c0c7c24 */ /* 0x008fe2000f8e02ff */
[----:B------:R-:W-:Y:S01]  /*351f0*/  LEA.HI.X.SX32 R21, R3, R2, 0x1, P6 ;  /* 0x0000000203157211 */ /* 0x000fe200030f0eff */
[----:B------:R-:W1:Y:S01]  /*35200*/  LDCU UR4, c[0x0][0x39c] ;  /* 0x00007380ff0477ac */ /* 0x000e620008000800 */
[----:B------:R-:W5:Y:S02]  /*35210*/  LDCU UR5, c[0x0][0x39c] ;  /* 0x00007380ff0577ac */ /* 0x000f640008000800 */
[C---:B------:R-:W-:Y:S01]  /*35220*/  IADD3 R22, P6, PT, R12.reuse, R0, RZ ;  /* 0x000000000c167210 */ /* 0x040fe20007fde0ff */
[----:B------:R-:W3:Y:S03]  /*35230*/  LDC R16, c[0x0][0x3b8] ;  /* 0x0000ee00ff107b82 */ /* 0x000ee60000000800 */
[----:B------:R-:W-:-:S02]  /*35240*/  LEA.HI.X.SX32 R23, R12, R2, 0x1, P6 ;  /* 0x000000020c177211 */ /* 0x000fc400030f0eff */
[----:B------:R-:W1:Y:S01]  /*35250*/  LDL.LU R12, [R1+0x70] ;  /* 0x00007000010c7983 */ /* 0x000e620000300800 */
[----:B0-----:R-:W-:-:S03]  /*35260*/  IMAD R3, R26, 0x8, R3 ;  /* 0x000000081a037824 */ /* 0x001fc600078e0203 */
[----:B------:R0:W-:Y:S04]  /*35270*/  @P1 STG.E.U8 desc[UR10][R20.64], R8 ;  /* 0x0000000814001986 */ /* 0x0001e8000c10110a */
[----:B------:R4:W-:Y:S01]  /*35280*/  @P3 STG.E.U8 desc[UR10][R22.64], R4 ;  /* 0x0000000416003986 */ /* 0x0009e2000c10110a */
[----:B0-----:R-:W0:Y:S01]  /*35290*/  LDC R8, c[0x0][0x3b8] ;  /* 0x0000ee00ff087b82 */ /* 0x001e220000000800 */
[----:B----4-:R-:W-:Y:S01]  /*352a0*/  IMAD R4, R25, 0x4, R3 ;  /* 0x0000000419047824 */ /* 0x010fe200078e0203 */
[----:B--2---:R-:W-:Y:S01]  /*352b0*/  ISETP.LT.AND P1, PT, R29, UR6, !P0 ;  /* 0x000000061d007c0c */ /* 0x004fe2000c721270 */
[----:B------:R-:W2:Y:S01]  /*352c0*/  LDCU UR6, c[0x0][0x39c] ;  /* 0x00007380ff0677ac */ /* 0x000ea20008000800 */
[----:B------:R-:W4:Y:S04]  /*352d0*/  LDL.LU R29, [R1+0x7c] ;  /* 0x00007c00011d7983 */ /* 0x000f280000300800 */
[----:B------:R-:W2:Y:S01]  /*352e0*/  LDL.LU R25, [R1+0x78] ;  /* 0x0000780001197983 */ /* 0x000ea20000300800 */
[----:B------:R-:W-:-:S03]  /*352f0*/  IADD3 R20, P6, PT, R3, R0, RZ ;  /* 0x0000000003147210 */ /* 0x000fc60007fde0ff */
[----:B------:R-:W3:Y:S01]  /*35300*/  LDL.LU R26, [R1+0x80] ;  /* 0x00008000011a7983 */ /* 0x000ee20000300800 */
[----:B------:R-:W-:Y:S02]  /*35310*/  LEA.HI.X.SX32 R21, R3, R2, 0x1, P6 ;  /* 0x0000000203157211 */ /* 0x000fe400030f0eff */
[----:B------:R-:W-:Y:S02]  /*35320*/  PRMT R3, R13, 0x7770, RZ ;  /* 0x000077700d037816 */ /* 0x000fe400000000ff */
[----:B------:R-:W-:-:S03]  /*35330*/  IADD3 R22, P6, PT, R4, R0, RZ ;  /* 0x0000000004167210 */ /* 0x000fc60007fde0ff */
[----:B------:R0:W-:Y:S01]  /*35340*/  @P5 STG.E.U8 desc[UR10][R20.64], R3 ;  /* 0x0000000314005986 */ /* 0x0001e2000c10110a */
[----:B------:R-:W-:Y:S01]  /*35350*/  LEA.HI.X.SX32 R23, R4, R2, 0x1, P6 ;  /* 0x0000000204177211 */ /* 0x000fe200030f0eff */
[----:B0-----:R-:W-:Y:S01]  /*35360*/  IMAD R3, R24, 0x4, R4 ;  /* 0x0000000418037824 */ /* 0x001fe200078e0204 */
[----:B------:R-:W-:Y:S01]  /*35370*/  PRMT R4, R17, 0x7770, RZ ;  /* 0x0000777011047816 */ /* 0x000fe200000000ff */
[----:B------:R-:W0:Y:S03]  /*35380*/  LDC R24, c[0x0][0x3b8] ;  /* 0x0000ee00ff187b82 */ /* 0x000e260000000800 */
[C---:B------:R-:W-:Y:S01]  /*35390*/  IADD3 R20, P6, PT, R3.reuse, R0, RZ ;  /* 0x0000000003147210 */ /* 0x040fe20007fde0ff */
[----:B------:R0:W-:Y:S03]  /*353a0*/  @P4 STG.E.U8 desc[UR10][R22.64], R4 ;  /* 0x0000000416004986 */ /* 0x0001e6000c10110a */
[----:B------:R-:W-:Y:S01]  /*353b0*/  LEA.HI.X.SX32 R21, R3, R2, 0x1, P6 ;  /* 0x0000000203157211 */ /* 0x000fe200030f0eff */
[----:B0-----:R-:W-:Y:S01]  /*353c0*/  IMAD R4, R8, 0x4, R3 ;  /* 0x0000000408047824 */ /* 0x001fe200078e0203 */
[----:B------:R-:W-:Y:S01]  /*353d0*/  PRMT R3, R9, 0x7770, RZ ;  /* 0x0000777009037816 */ /* 0x000fe200000000ff */
[----:B------:R-:W0:Y:S04]  /*353e0*/  LDC R8, c[0x0][0x3b8] ;  /* 0x0000ee00ff087b82 */ /* 0x000e280000000800 */
[----:B------:R3:W-:Y:S01]  /*353f0*/  @P2 STG.E.U8 desc[UR10][R20.64], R3 ;  /* 0x0000000314002986 */ /* 0x0007e2000c10110a */
[----:B-----5:R-:W-:Y:S01]  /*35400*/  ISETP.LT.AND P5, PT, R28, UR5, !P0 ;  /* 0x000000051c007c0c */ /* 0x020fe2000c7a1270 */
[----:B------:R-:W5:Y:S02]  /*35410*/  LDCU UR5, c[0x0][0x39c] ;  /* 0x00007380ff0577ac */ /* 0x000f640008000800 */
[----:B------:R-:W5:Y:S01]  /*35420*/  LDL.LU R28, [R1+0x84] ;  /* 0x00008400011c7983 */ /* 0x000f620000300800 */
[----:B-1----:R-:W-:Y:S01]  /*35430*/  ISETP.LT.AND P3, PT, R12, UR4, !P0 ;  /* 0x000000040c007c0c */ /* 0x002fe2000c761270 */
[----:B------:R-:W4:Y:S01]  /*35440*/  LDCU UR4, c[0x0][0x39c] ;  /* 0x00007380ff0477ac */ /* 0x000f220008000800 */
[----:B------:R-:W1:Y:S01]  /*35450*/  LDC R12, c[0x0][0x3b8] ;  /* 0x0000ee00ff0c7b82 */ /* 0x000e620000000800 */
[----:B----4-:R-:W-:-:S02]  /*35460*/  ISETP.LT.AND P2, PT, R29, UR4, !P0 ;  /* 0x000000041d007c0c */ /* 0x010fc4000c741270 */
[----:B--2---:R-:W-:Y:S02]  /*35470*/  ISETP.LT.AND P4, PT, R25, UR6, !P0 ;  /* 0x0000000619007c0c */ /* 0x004fe4000c781270 */
[----:B------:R-:W-:Y:S01]  /*35480*/  IADD3 R22, P6, PT, R4, R0, RZ ;  /* 0x0000000004167210 */ /* 0x000fe20007fde0ff */
[----:B------:R-:W2:Y:S01]  /*35490*/  LDL.LU R25, [R1+0x88] ;  /* 0x0000880001197983 */ /* 0x000ea20000300800 */
[----:B---3--:R-:W-:Y:S01]  /*354a0*/  IMAD R3, R16, 0x4, R4 ;  /* 0x0000000410037824 */ /* 0x008fe200078e0204 */
[----:B------:R-:W3:Y:S01]  /*354b0*/  LDCU UR6, c[0x0][0x39c] ;  /* 0x00007380ff0677ac */ /* 0x000ee20008000800 */
[----:B------:R-:W-:Y:S01]  /*354c0*/  LEA.HI.X.SX32 R23, R4, R2, 0x1, P6 ;  /* 0x0000000204177211 */ /* 0x000fe200030f0eff */
[----:B------:R-:W4:Y:S01]  /*354d0*/  LDL.LU R29, [R1+0x8c] ;  /* 0x00008c00011d7983 */ /* 0x000f220000300800 */
[----:B------:R-:W-:Y:S01]  /*354e0*/  PRMT R4, R5, 0x7770, RZ ;  /* 0x0000777005047816 */ /* 0x000fe200000000ff */
[----:B------:R-:W2:Y:S01]  /*354f0*/  LDCU UR4, c[0x0][0x39c] ;  /* 0x00007380ff0477ac */ /* 0x000ea20008000800 */
[C---:B------:R-:W-:Y:S01]  /*35500*/  IADD3 R20, P6, PT, R3.reuse, R0, RZ ;  /* 0x0000000003147210 */ /* 0x040fe20007fde0ff */
[----:B------:R-:W2:Y:S02]  /*35510*/  LDC R16, c[0x0][0x3b8] ;  /* 0x0000ee00ff107b82 */ /* 0x000ea40000000800 */
[----:B------:R1:W-:Y:S01]  /*35520*/  @P1 STG.E.U8 desc[UR10][R22.64], R4 ;  /* 0x0000000416001986 */ /* 0x0003e2000c10110a */
[----:B------:R-:W-:-:S02]  /*35530*/  LEA.HI.X.SX32 R21, R3, R2, 0x1, P6 ;  /* 0x0000000203157211 */ /* 0x000fc400030f0eff */
[----:B-----5:R-:W-:Y:S01]  /*35540*/  ISETP.LT.AND P1, PT, R26, UR5, !P0 ;  /* 0x000000051a007c0c */ /* 0x020fe2000c721270 */
[----:B------:R-:W4:Y:S01]  /*35550*/  LDCU UR5, c[0x0][0x39c] ;  /* 0x00007380ff0577ac */ /* 0x000f220008000800 */
[----:B------:R-:W5:Y:S01]  /*35560*/  LDL.LU R26, [R1+0x90] ;  /* 0x00009000011a7983 */ /* 0x000f620000300800 */
[----:B-1----:R-:W-:Y:S01]  /*35570*/  IMAD R4, R12, 0x4, R3 ;  /* 0x000000040c047824 */ /* 0x002fe200078e0203 */
[----:B------:R-:W-:Y:S01]  /*35580*/  PRMT R3, R13, 0x7771, RZ ;  /* 0x000077710d037816 */ /* 0x000fe200000000ff */
[----:B------:R-:W1:Y:S03]  /*35590*/  LDC R12, c[0x0][0x3b8] ;  /* 0x0000ee00ff0c7b82 */ /* 0x000e660000000800 */
[C---:B------:R-:W-:Y:S01]  /*355a0*/  IADD3 R22, P6, PT, R4.reuse, R0, RZ ;  /* 0x0000000004167210 */ /* 0x040fe20007fde0ff */
[----:B------:R0:W-:Y:S03]  /*355b0*/  @P3 STG.E.U8 desc[UR10][R20.64], R3 ;  /* 0x0000000314003986 */ /* 0x0001e6000c10110a */
[----:B------:R-:W-:Y:S01]  /*355c0*/  LEA.HI.X.SX32 R23, R4, R2, 0x1, P6 ;  /* 0x0000000204177211 */ /* 0x000fe200030f0eff */
[----:B0-----:R-:W-:Y:S01]  /*355d0*/  IMAD R3, R8, 0x4, R4 ;  /* 0x0000000408037824 */ /* 0x001fe200078e0204 */
[----:B------:R-:W-:Y:S01]  /*355e0*/  PRMT R4, R17, 0x7771, RZ ;  /* 0x0000777111047816 */ /* 0x000fe200000000ff */
[----:B------:R-:W0:Y:S03]  /*355f0*/  LDC R8, c[0x0][0x3b8] ;  /* 0x0000ee00ff087b82 */ /* 0x000e260000000800 */
[C---:B------:R-:W-:Y:S01]  /*35600*/  IADD3 R20, P6, PT, R3.reuse, R0, RZ ;  /* 0x0000000003147210 */ /* 0x040fe20007fde0ff */
[----:B------:R3:W-:Y:S03]  /*35610*/  @P5 STG.E.U8 desc[UR10][R22.64], R4 ;  /* 0x0000000416005986 */ /* 0x0007e6000c10110a */
[----:B------:R-:W-:Y:S01]  /*35620*/  LEA.HI.X.SX32 R21, R3, R2, 0x1, P6 ;  /* 0x0000000203157211 */ /* 0x000fe200030f0eff */
[----:B---3--:R-:W-:Y:S01]  /*35630*/  IMAD R4, R24, 0x4, R3 ;  /* 0x0000000418047824 */ /* 0x008fe200078e0203 */
[----:B------:R-:W-:Y:S01]  /*35640*/  PRMT R3, R9, 0x7771, RZ ;  /* 0x0000777109037816 */ /* 0x000fe200000000ff */
[----:B------:R-:W3:Y:S04]  /*35650*/  LDC R24, c[0x0][0x3b8] ;  /* 0x0000ee00ff187b82 */ /* 0x000ee80000000800 */
[----:B------:R0:W-:Y:S01]  /*35660*/  @P4 STG.E.U8 desc[UR10][R20.64], R3 ;  /* 0x0000000314004986 */ /* 0x0001e2000c10110a */
[----:B------:R-:W-:-:S02]  /*35670*/  ISETP.LT.AND P3, PT, R28, UR6, !P0 ;  /* 0x000000061c007c0c */ /* 0x000fc4000c761270 */
[----:B--2---:R-:W-:Y:S01]  /*35680*/  ISETP.LT.AND P5, PT, R25, UR4, !P0 ;  /* 0x0000000419007c0c */ /* 0x004fe2000c7a1270 */
[----:B------:R-:W2:Y:S01]  /*35690*/  LDL.LU R28, [R1+0x94] ;  /* 0x00009400011c7983 */ /* 0x000ea20000300800 */
[----:B------:R-:W5:Y:S01]  /*356a0*/  LDCU UR4, c[0x0][0x39c] ;  /* 0x00007380ff0477ac */ /* 0x000f620008000800 */
[----:B----4-:R-:W-:Y:S02]  /*356b0*/  ISETP.LT.AND P4, PT, R29, UR5, !P0 ;  /* 0x000000051d007c0c */ /* 0x010fe4000c781270 */
[----:B------:R-:W4:Y:S01]  /*356c0*/  LDL.LU R25, [R1+0x98] ;  /* 0x0000980001197983 */ /* 0x000f220000300800 */
[----:B------:R-:W-:Y:S01]  /*356d0*/  IADD3 R22, P6, PT, R4, R0, RZ ;  /* 0x0000000004167210 */ /* 0x000fe20007fde0ff */
[----:B0-----:R-:W-:Y:S01]  /*356e0*/  IMAD R3, R16, 0x4, R4 ;  /* 0x0000000410037824 */ /* 0x001fe200078e0204 */
[----:B------:R-:W2:Y:S01]  /*356f0*/  LDCU UR6, c[0x0][0x39c] ;  /* 0x00007380ff0677ac */ /* 0x000ea20008000800 */
[----:B------:R-:W4:Y:S01]  /*35700*/  LDL.LU R29, [R1+0x9c] ;  /* 0x00009c00011d7983 */ /* 0x000f220000300800 */
[----:B------:R-:W-:Y:S01]  /*35710*/  LEA.HI.X.SX32 R23, R4, R2, 0x1, P6 ;  /* 0x0000000204177211 */ /* 0x000fe200030f0eff */
[----:B------:R-:W0:Y:S01]  /*35720*/  LDC R16, c[0x0][0x3b8] ;  /* 0x0000ee00ff107b82 */ /* 0x000e220000000800 */
[----:B------:R-:W-:Y:S01]  /*35730*/  PRMT R4, R5, 0x7771, RZ ;  /* 0x0000777105047816 */ /* 0x000fe200000000ff */
[----:B------:R-:W0:Y:S01]  /*35740*/  LDCU UR5, c[0x0][0x39c] ;  /* 0x00007380ff0577ac */ /* 0x000e220008000800 */
[----:B------:R-:W-:-:S03]  /*35750*/  IADD3 R20, P6, PT, R3, R0, RZ ;  /* 0x0000000003147210 */ /* 0x000fc60007fde0ff */
[----:B------:R1:W-:Y:S01]  /*35760*/  @P2 STG.E.U8 desc[UR10][R22.64], R4 ;  /* 0x0000000416002986 */ /* 0x0003e2000c10110a */
[----:B------:R-:W-:Y:S02]  /*35770*/  LEA.HI.X.SX32 R21, R3, R2, 0x1, P6 ;  /* 0x0000000203157211 */ /* 0x000fe400030f0eff */
        /* <DEDUP_REMOVED lines=9> */
[----:B---3--:R-:W-:Y:S01]  /*35810*/  IMAD R3, R8, 0x4, R4 ;  /* 0x0000000408037824 */ /* 0x008fe200078e0204 */
[----:B------:R-:W-:Y:S01]  /*35820*/  PRMT R4, R17, 0x7772, RZ ;  /* 0x0000777211047816 */ /* 0x000fe200000000ff */
[----:B------:R-:W3:Y:S03]  /*35830*/  LDC R8, c[0x0][0x3b8] ;  /* 0x0000ee00ff087b82 */ /* 0x000ee60000000800 */
[C---:B------:R-:W-:Y:S01]  /*35840*/  IADD3 R20, P6, PT, R3.reuse, R0, RZ ;  /* 0x0000000003147210 */ /* 0x040fe20007fde0ff */
[----:B------:R0:W-:Y:S03]  /*35850*/  @P3 STG.E.U8 desc[UR10][R22.64], R4 ;  /* 0x0000000416003986 */ /* 0x0001e6000c10110a */
[----:B------:R-:W-:Y:S01]  /*35860*/  LEA.HI.X.SX32 R21, R3, R2, 0x1, P6 ;  /* 0x0000000203157211 */ /* 0x000fe200030f0eff */
[----:B0-----:R-:W-:Y:S01]  /*35870*/  IMAD R4, R24, 0x4, R3 ;  /* 0x0000000418047824 */ /* 0x001fe200078e0203 */
[----:B------:R-:W-:-:S05]  /*35880*/  PRMT R3, R9, 0x7772, RZ ;  /* 0x0000777209037816 */ /* 0x000fca00000000ff */
[----:B------:R0:W-:Y:S01]  /*35890*/  @P5 STG.E.U8 desc[UR10][R20.64], R3 ;  /* 0x0000000314005986 */ /* 0x0001e2000c10110a */
[----:B--2---:R-:W-:Y:S01]  /*358a0*/  ISETP.LT.AND P1, PT, R28, UR6, !P0 ;  /* 0x000000061c007c0c */ /* 0x004fe2000c721270 */
[----:B------:R-:W5:Y:S02]  /*358b0*/  LDCU UR6, c[0x0][0x39c] ;  /* 0x00007380ff0677ac */ /* 0x000f640008000800 */
[----:B------:R-:W2:Y:S01]  /*358c0*/  LDL.LU R28, [R1+0xa4] ;  /* 0x0000a400011c7983 */ /* 0x000ea20000300800 */
[----:B----4-:R-:W-:Y:S02]  /*358d0*/  ISETP.LT.AND P5, PT, R29, UR4, !P0 ;  /* 0x000000041d007c0c */ /* 0x010fe4000c7a1270 */
[----:B------:R-:W-:Y:S01]  /*358e0*/  IADD3 R22, P6, PT, R4, R0, RZ ;  /* 0x0000000004167210 */ /* 0x000fe20007fde0ff */
[----:B------:R-:W4:Y:S01]  /*358f0*/  LDL.LU R29, [R1+0xa8] ;  /* 0x0000a800011d7983 */ /* 0x000f220000300800 */
[----:B0-----:R-:W-:Y:S01]  /*35900*/  IMAD R3, R16, 0x4, R4 ;  /* 0x0000000410037824 */ /* 0x001fe200078e0204 */
[----:B------:R-:W-:Y:S01]  /*35910*/  ISETP.LT.AND P3, PT, R25, UR5, !P0 ;  /* 0x0000000519007c0c */ /* 0x000fe2000c761270 */
[----:B------:R-:W0:Y:S01]  /*35920*/  LDCU UR5, c[0x0][0x39c] ;  /* 0x00007380ff0577ac */ /* 0x000e220008000800 */
[----:B------:R-:W-:Y:S01]  /*35930*/  LEA.HI.X.SX32 R23, R4, R2, 0x1, P6 ;  /* 0x0000000204177211 */ /* 0x000fe200030f0eff */
[----:B------:R-:W4:Y:S01]  /*35940*/  LDL.LU R25, [R1+0xac] ;  /* 0x0000ac0001197983 */ /* 0x000f220000300800 */
[----:B------:R-:W-:Y:S01]  /*35950*/  PRMT R4, R5, 0x7772, RZ ;  /* 0x0000777205047816 */ /* 0x000fe200000000ff */
[----:B------:R-:W0:Y:S01]  /*35960*/  LDCU UR4, c[0x0][0x3b8] ;  /* 0x00007700ff0477ac */ /* 0x000e220008000800 */
[----:B------:R-:W-:-:S03]  /*35970*/  IADD3 R20, P6, PT, R3, R0, RZ ;  /* 0x0000000003147210 */ /* 0x000fc60007fde0ff */
[----:B------:R1:W-:Y:S01]  /*35980*/  @P4 STG.E.U8 desc[UR10][R22.64], R4 ;  /* 0x0000000416004986 */ /* 0x0003e2000c10110a */
[----:B-----5:R-:W-:Y:S01]  /*35990*/  ISETP.LT.AND P4, PT, R26, UR6, !P0 ;  /* 0x000000061a007c0c */ /* 0x020fe2000c781270 */
[----:B------:R-:W4:Y:S01]  /*359a0*/  LDCU UR6, c[0x0][0x39c] ;  /* 0x00007380ff0677ac */ /* 0x000f220008000800 */
[----:B------:R-:W-:Y:S01]  /*359b0*/  LEA.HI.X.SX32 R21, R3, R2, 0x1, P6 ;  /* 0x0000000203157211 */ /* 0x000fe200030f0eff */
[----:B------:R-:W5:Y:S01]  /*359c0*/  LDL.LU R26, [R1+0xb0] ;  /* 0x0000b000011a7983 */ /* 0x000f620000300800 */
[----:B------:R-:W-:Y:S01]  /*359d0*/  PRMT R13, R13, 0x7773, RZ ;  /* 0x000077730d0d7816 */ /* 0x000fe200000000ff */
[----:B-1----:R-:W-:-:S04]  /*359e0*/  IMAD R4, R12, 0x4, R3 ;  /* 0x000000040c047824 */ /* 0x002fc800078e0203 */
[----:B------:R1:W-:Y:S01]  /*359f0*/  @P2 STG.E.U8 desc[UR10][R20.64], R13 ;  /* 0x0000000d14002986 */ /* 0x0003e2000c10110a */
[----:B------:R-:W-:Y:S01]  /*35a00*/  PRMT R17, R17, 0x7773, RZ ;  /* 0x0000777311117816 */ /* 0x000fe200000000ff */
[----:B------:R-:W0:Y:S01]  /*35a10*/  LDC R22, c[0x0][0x3b8] ;  /* 0x0000ee00ff167b82 */ /* 0x000e220000000800 */
[----:B---3--:R-:W-:Y:S01]  /*35a20*/  IMAD R3, R8, 0x4, R4 ;  /* 0x0000000408037824 */ /* 0x008fe200078e0204 */
[C---:B------:R-:W-:Y:S02]  /*35a30*/  IADD3 R12, P6, PT, R4.reuse, R0, RZ ;  /* 0x00000000040c7210 */ /* 0x040fe40007fde0ff */
[----:B------:R-:W-:Y:S02]  /*35a40*/  PRMT R9, R9, 0x7773, RZ ;  /* 0x0000777309097816 */ /* 0x000fe400000000ff */
[----:B-1----:R-:W-:Y:S02]  /*35a50*/  LEA.HI.X.SX32 R13, R4, R2, 0x1, P6 ;  /* 0x00000002040d7211 */ /* 0x002fe400030f0eff */
[----:B------:R-:W1:Y:S01]  /*35a60*/  LDC R20, c[0x0][0x3b8] ;  /* 0x0000ee00ff147b82 */ /* 0x000e620000000800 */
[----:B------:R-:W-:-:S02]  /*35a70*/  IADD3 R16, P6, PT, R3, R0, RZ ;  /* 0x0000000003107210 */ /* 0x000fc40007fde0ff */
[----:B------:R3:W-:Y:S02]  /*35a80*/  @P1 STG.E.U8 desc[UR10][R12.64], R17 ;  /* 0x000000110c001986 */ /* 0x0007e4000c10110a */
[----:B---3--:R-:W-:Y:S02]  /*35a90*/  LEA.HI.X.SX32 R17, R3, R2, 0x1, P6 ;  /* 0x0000000203117211 */ /* 0x008fe400030f0eff */
[----:B--2---:R-:W-:-:S03]  /*35aa0*/  ISETP.LT.AND P2, PT, R28, UR7, !P0 ;  /* 0x000000071c007c0c */ /* 0x004fc6000c741270 */
[----:B------:R2:W-:Y:S01]  /*35ab0*/  @P3 STG.E.U8 desc[UR10][R16.64], R9 ;  /* 0x0000000910003986 */ /* 0x0005e2000c10110a */
[----:B------:R-:W-:Y:S01]  /*35ac0*/  VIADD R4, R27, 0x7c ;  /* 0x0000007c1b047836 */ /* 0x000fe20000000000 */
[----:B------:R-:W3:Y:S01]  /*35ad0*/  LDC R13, c[0x0][0x3b8] ;  /* 0x0000ee00ff0d7b82 */ /* 0x000ee20000000800 */
[----:B0-----:R-:W-:Y:S01]  /*35ae0*/  IMAD R3, R22, 0x8, R3 ;  /* 0x0000000816037824 */ /* 0x001fe200078e0203 */
[----:B------:R-:W5:Y:S01]  /*35af0*/  LDL.LU R28, [R1+0xb4] ;  /* 0x0000b400011c7983 */ /* 0x000f620000300800 */
[----:B------:R-:W-:Y:S01]  /*35b00*/  PRMT R5, R5, 0x7773, RZ ;  /* 0x0000777305057816 */ /* 0x000fe200000000ff */
[----:B------:R-:W0:Y:S01]  /*35b10*/  LDCU UR7, c[0x0][0x39c] ;  /* 0x00007380ff0777ac */ /* 0x000e220008000800 */
[----:B----4-:R-:W-:Y:S02]  /*35b20*/  ISETP.LT.AND P3, PT, R29, UR6, !P0 ;  /* 0x000000061d007c0c */ /* 0x010fe4000c761270 */
[----:B------:R-:W4:Y:S01]  /*35b30*/  LDL.LU R29, [R1+0xb8] ;  /* 0x0000b800011d7983 */ /* 0x000f220000300800 */
[C---:B------:R-:W-:Y:S01]  /*35b40*/  ISETP.LT.AND P1, PT, R4.reuse, UR5, !P0 ;  /* 0x0000000504007c0c */ /* 0x040fe2000c721270 */
[----:B------:R-:W-:Y:S01]  /*35b50*/  IMAD R4, R4, UR4, RZ ;  /* 0x0000000404047c24 */ /* 0x000fe2000f8e02ff */
[----:B------:R-:W0:Y:S01]  /*35b60*/  LDCU UR4, c[0x0][0x39c] ;  /* 0x00007380ff0477ac */ /* 0x000e220008000800 */
[----:B------:R-:W5:Y:S01]  /*35b70*/  LDC R12, c[0x0][0x3b8] ;  /* 0x0000ee00ff0c7b82 */ /* 0x000f620000000800 */
[----:B------:R-:W4:Y:S02]  /*35b80*/  LDL.LU R24, [R1+0xbc] ;  /* 0x0000bc0001187983 */ /* 0x000f240000300800 */
[C---:B------:R-:W-:Y:S01]  /*35b90*/  IADD3 R8, P6, PT, R4.reuse, R0, RZ ;  /* 0x0000000004087210 */ /* 0x040fe20007fde0ff */
[----:B------:R-:W5:Y:S03]  /*35ba0*/  LDCU UR5, c[0x0][0x39c] ;  /* 0x00007380ff0577ac */ /* 0x000f660008000800 */
[----:B--2---:R-:W-:Y:S01]  /*35bb0*/  LEA.HI.X.SX32 R9, R4, R2, 0x1, P6 ;  /* 0x0000000204097211 */ /* 0x004fe200030f0eff */
[----:B------:R-:W2:Y:S01]  /*35bc0*/  LDCU UR6, c[0x0][0x39c] ;  /* 0x00007380ff0677ac */ /* 0x000ea20008000800 */
[----:B------:R-:W-:Y:S01]  /*35bd0*/  IADD3 R4, P6, PT, R3, R0, RZ ;  /* 0x0000000003047210 */ /* 0x000fe20007fde0ff */
[----:B------:R-:W2:Y:S02]  /*35be0*/  LDC R16, c[0x0][0x3b8] ;  /* 0x0000ee00ff107b82 */ /* 0x000ea40000000800 */
[----:B------:R1:W-:Y:S01]  /*35bf0*/  @P1 STG.E.U8 desc[UR10][R8.64], R5 ;  /* 0x0000000508001986 */ /* 0x0003e2000c10110a */
[----:B0-----:R-:W-:Y:S01]  /*35c00*/  ISETP.LT.AND P1, PT, R25, UR4, !P0 ;  /* 0x0000000419007c0c */ /* 0x001fe2000c721270 */
[----:B------:R-:W4:Y:S02]  /*35c10*/  LDCU UR4, c[0x0][0x39c] ;  /* 0x00007380ff0477ac */ /* 0x000f240008000800 */
[----:B------:R-:W4:Y:S02]  /*35c20*/  LDL.LU R25, [R1+0xc0] ;  /* 0x0000c00001197983 */ /* 0x000f240000300800 */
[----:B------:R-:W0:Y:S01]  /*35c30*/  LDC R17, c[0x0][0x3b8] ;  /* 0x0000ee00ff117b82 */ /* 0x000e220000000800 */
[----:B-1----:R-:W-:Y:S01]  /*35c40*/  IMAD R9, R20, 0x4, R3 ;  /* 0x0000000414097824 */ /* 0x002fe200078e0203 */
[----:B------:R-:W-:-:S02]  /*35c50*/  LEA.HI.X.SX32 R5, R3, R2, 0x1, P6 ;  /* 0x0000000203057211 */ /* 0x000fc400030f0eff */
[----:B------:R-:W-:-:S04]  /*35c60*/  PRMT R3, R14, 0x7770, RZ ;  /* 0x000077700e037816 */ /* 0x000fc800000000ff */
[----:B------:R-:W1:Y:S01]  /*35c70*/  LDC R20, c[0x0][0x3b8] ;  /* 0x0000ee00ff147b82 */ /* 0x000e620000000800 */
[----:B------:R-:W-:Y:S01]  /*35c80*/  IADD3 R8, P6, PT, R9, R0, RZ ;  /* 0x0000000009087210 */ /* 0x000fe20007fde0ff */
[----:B------:R3:W-:Y:S02]  /*35c90*/  @P5 STG.E.U8 desc[UR10][R4.64], R3 ;  /* 0x0000000304005986 */ /* 0x0007e4000c10110a */
[----:B---3--:R-:W-:Y:S01]  /*35ca0*/  IMAD R3, R13, 0x4, R9 ;  /* 0x000000040d037824 */ /* 0x008fe200078e0209 */
[----:B------:R-:W-:-:S03]  /*35cb0*/  LEA.HI.X.SX32 R9, R9, R2, 0x1, P6 ;  /* 0x0000000209097211 */ /* 0x000fc600030f0eff */
[----:B------:R-:W3:Y:S01]  /*35cc0*/  LDC R13, c[0x0][0x3b8] ;  /* 0x0000ee00ff0d7b82 */ /* 0x000ee20000000800 */
[----:B------:R-:W-:Y:S02]  /*35cd0*/  PRMT R5, R18, 0x7770, RZ ;  /* 0x0000777012057816 */ /* 0x000fe400000000ff */
[----:B------:R-:W-:-:S03]  /*35ce0*/  IADD3 R4, P6, PT, R3, R0, RZ ;  /* 0x0000000003047210 */ /* 0x000fc60007fde0ff */
[----:B------:R2:W-:Y:S01]  /*35cf0*/  @P4 STG.E.U8 desc[UR10][R8.64], R5 ;  /* 0x0000000508004986 */ /* 0x0005e2000c10110a */
[----:B-----5:R-:W-:Y:S01]  /*35d00*/  ISETP.LT.AND P5, PT, R26, UR5, !P0 ;  /* 0x000000051a007c0c */ /* 0x020fe2000c7a1270 */
[----:B------:R-:W5:Y:S02]  /*35d10*/  LDCU UR5, c[0x0][0x39c] ;  /* 0x00007380ff0577ac */ /* 0x000f640008000800 */
[----:B------:R-:W4:Y:S01]  /*35d20*/  LDL.LU R26, [R1+0xc4] ;  /* 0x0000c400011a7983 */ /* 0x000f220000300800 */
[----:B--2---:R-:W-:Y:S01]  /*35d30*/  IMAD R9, R12, 0x4, R3 ;  /* 0x000000040c097824 */ /* 0x004fe200078e0203 */
[----:B------:R-:W-:Y:S01]  /*35d40*/  LEA.HI.X.SX32 R5, R3, R2, 0x1, P6 ;  /* 0x0000000203057211 */ /* 0x000fe200030f0eff */
[----:B------:R-:W2:Y:S01]  /*35d50*/  LDC R12, c[0x0][0x3b8] ;  /* 0x0000ee00ff0c7b82 */ /* 0x000ea20000000800 */
[----:B------:R-:W-:-:S05]  /*35d60*/  PRMT R3, R10, 0x7770, RZ ;  /* 0x000077700a037816 */ /* 0x000fca00000000ff */
[----:B------:R0:W-:Y:S01]  /*35d70*/  @P2 STG.E.U8 desc[UR10][R4.64], R3 ;  /* 0x0000000304002986 */ /* 0x0001e2000c10110a */
[----:B------:R-:W-:Y:S01]  /*35d80*/  ISETP.LT.AND P4, PT, R28, UR6, !P0 ;  /* 0x000000061c007c0c */ /* 0x000fe2000c781270 */
[----:B0-----:R-:W-:Y:S02]  /*35d90*/  IMAD R3, R16, 0x4, R9 ;  /* 0x0000000410037824 */ /* 0x001fe400078e0209 */
[----:B------:R-:W4:Y:S01]  /*35da0*/  LDL.LU R28, [R1+0xc8] ;  /* 0x0000c800011c7983 */ /* 0x000f220000300800 */
[----:B------:R-:W-:Y:S01]  /*35db0*/  IADD3 R8, P6, PT, R9, R0, RZ ;  /* 0x0000000009087210 */ /* 0x000fe20007fde0ff */
[----:B------:R-:W0:Y:S01]  /*35dc0*/  LDCU UR6, c[0x0][0x39c] ;  /* 0x00007380ff0677ac */ /* 0x000e220008000800 */
[----:B------:R-:W-:Y:S01]  /*35dd0*/  PRMT R5, R6, 0x7770, RZ ;  /* 0x0000777006057816 */ /* 0x000fe200000000ff */
[----:B------:R-:W1:Y:S01]  /*35de0*/  LDC R16, c[0x0][0x3b8] ;  /* 0x0000ee00ff107b82 */ /* 0x000e620000000800 */
[----:B----4-:R-:W-:Y:S01]  /*35df0*/  ISETP.LT.AND P2, PT, R29, UR4, !P0 ;  /* 0x000000041d007c0c */ /* 0x010fe2000c741270 */
[----:B------:R-:W4:Y:S01]  /*35e00*/  LDCU UR4, c[0x0][0x39c] ;  /* 0x00007380ff0477ac */ /* 0x000f220008000800 */
[----:B------:R-:W4:Y:S01]  /*35e10*/  LDL.LU R29, [R1+0xcc] ;  /* 0x0000cc00011d7983 */ /* 0x000f220000300800 */
[----:B------:R-:W-:-:S02]  /*35e20*/  LEA.HI.X.SX32 R9, R9, R2, 0x1, P6 ;  /* 0x0000000209097211 */ /* 0x000fc400030f0eff */
[----:B------:R-:W-:-:S03]  /*35e30*/  IADD3 R4, P6, PT, R3, R0, RZ ;  /* 0x0000000003047210 */ /* 0x000fc60007fde0ff */
[----:B------:R3:W-:Y:S01]  /*35e40*/  @P3 STG.E.U8 desc[UR10][R8.64], R5 ;  /* 0x0000000508003986 */ /* 0x0007e2000c10110a */
[----:B-----5:R-:W-:Y:S01]  /*35e50*/  ISETP.LT.AND P3, PT, R24, UR5, !P0 ;  /* 0x0000000518007c0c */ /* 0x020fe2000c761270 */
[----:B------:R-:W5:Y:S01]  /*35e60*/  LDCU UR5, c[0x0][0x39c] ;  /* 0x00007380ff0577ac */ /* 0x000f620008000800 */
[----:B---3--:R-:W-:Y:S01]  /*35e70*/  IMAD R9, R13, 0x4, R3 ;  /* 0x000000040d097824 */ /* 0x008fe200078e0203 */
[----:B------:R-:W-:Y:S01]  /*35e80*/  LEA.HI.X.SX32 R5, R3, R2, 0x1, P6 ;  /* 0x0000000203057211 */ /* 0x000fe200030f0eff */
[----:B------:R-:W3:Y:S01]  /*35e90*/  LDC R13, c[0x0][0x3b8] ;  /* 0x0000ee00ff0d7b82 */ /* 0x000ee20000000800 */
[----:B------:R-:W-:Y:S02]  /*35ea0*/  PRMT R3, R14, 0x7771, RZ ;  /* 0x000077710e037816 */ /* 0x000fe400000000ff */
[----:B------:R-:W-:-:S03]  /*35eb0*/  IADD3 R8, P6, PT, R9, R0, RZ ;  /* 0x0000000009087210 */ /* 0x000fc60007fde0ff */
[----:B------:R2:W-:Y:S01]  /*35ec0*/  @P1 STG.E.U8 desc[UR10][R4.64], R3 ;  /* 0x0000000304001986 */ /* 0x0005e2000c10110a */
[----:B0-----:R-:W-:Y:S01]  /*35ed0*/  ISETP.LT.AND P1, PT, R25, UR6, !P0 ;  /* 0x0000000619007c0c */ /* 0x001fe2000c721270 */
[----:B------:R-:W0:Y:S02]  /*35ee0*/  LDCU UR6, c[0x0][0x39c] ;  /* 0x00007380ff0677ac */ /* 0x000e240008000800 */
[----:B------:R-:W3:Y:S01]  /*35ef0*/  LDL.LU R25, [R1+0xd0] ;  /* 0x0000d00001197983 */ /* 0x000ee20000300800 */
[----:B--2---:R-:W-:Y:S01]  /*35f00*/  IMAD R3, R12, 0x4, R9 ;  /* 0x000000040c037824 */ /* 0x004fe200078e0209 */
[----:B------:R-:W-:Y:S01]  /*35f10*/  LEA.HI.X.SX32 R9, R9, R2, 0x1, P6 ;  /* 0x0000000209097211 */ /* 0x000fe200030f0eff */
[----:B------:R-:W2:Y:S01]  /*35f20*/  LDC R12, c[0x0][0x3b8] ;  /* 0x0000ee00ff0c7b82 */ /* 0x000ea20000000800 */
[----:B------:R-:W-:Y:S02]  /*35f30*/  PRMT R5, R18, 0x7771, RZ ;  /* 0x0000777112057816 */ /* 0x000fe400000000ff */
        /* <DEDUP_REMOVED lines=8> */
[----:B----4-:R-:W-:Y:S01]  /*35fc0*/  ISETP.LT.AND P5, PT, R26, UR4, !P0 ;  /* 0x000000041a007c0c */ /* 0x010fe2000c7a1270 */
[----:B------:R-:W4:Y:S02]  /*35fd0*/  LDCU UR4, c[0x0][0x39c] ;  /* 0x00007380ff0477ac */ /* 0x000f240008000800 */
[----:B------:R-:W3:Y:S01]  /*35fe0*/  LDL.LU R26, [R1+0xd4] ;  /* 0x0000d400011a7983 */ /* 0x000ee20000300800 */
[----:B0-----:R-:W-:Y:S01]  /*35ff0*/  IMAD R3, R17, 0x4, R9 ;  /* 0x0000000411037824 */ /* 0x001fe200078e0209 */
[----:B------:R-:W-:Y:S01]  /*36000*/  LEA.HI.X.SX32 R9, R9, R2, 0x1, P6 ;  /* 0x0000000209097211 */ /* 0x000fe200030f0eff */
[----:B------:R-:W0:Y:S01]  /*36010*/  LDC R17, c[0x0][0x3b8] ;  /* 0x0000ee00ff117b82 */ /* 0x000e220000000800 */
[----:B------:R-:W-:-:S05]  /*36020*/  PRMT R5, R6, 0x7771, RZ ;  /* 0x0000777106057816 */ /* 0x000fca00000000ff */
[----:B------:R0:W-:Y:S01]  /*36030*/  @P2 STG.E.U8 desc[UR10][R8.64], R5 ;  /* 0x0000000508002986 */ /* 0x0001e2000c10110a */
[----:B-----5:R-:W-:Y:S02]  /*36040*/  ISETP.LT.AND P4, PT, R28, UR5, !P0 ;  /* 0x000000051c007c0c */ /* 0x020fe4000c781270 */
[----:B------:R-:W-:Y:S01]  /*36050*/  IADD3 R4, P6, PT, R3, R0, RZ ;  /* 0x0000000003047210 */ /* 0x000fe20007fde0ff */
[----:B------:R-:W5:Y:S01]  /*36060*/  LDL.LU R28, [R1+0xd8] ;  /* 0x0000d800011c7983 */ /* 0x000f620000300800 */
[----:B0-----:R-:W-:Y:S01]  /*36070*/  PRMT R9, R14, 0x7772, RZ ;  /* 0x000077720e097816 */ /* 0x001fe200000000ff */
[----:B------:R-:W-:Y:S01]  /*36080*/  IMAD R8, R16, 0x4, R3 ;  /* 0x0000000410087824 */ /* 0x000fe200078e0203 */
[----:B------:R-:W-:Y:S01]  /*36090*/  ISETP.LT.AND P2, PT, R29, UR6, !P0 ;  /* 0x000000061d007c0c */ /* 0x000fe2000c741270 */
[----:B------:R-:W5:Y:S01]  /*360a0*/  LDCU UR6, c[0x0][0x39c] ;  /* 0x00007380ff0677ac */ /* 0x000f620008000800 */
[----:B------:R-:W5:Y:S01]  /*360b0*/  LDL.LU R29, [R1+0xdc] ;  /* 0x0000dc00011d7983 */ /* 0x000f620000300800 */
[----:B------:R-:W-:Y:S01]  /*360c0*/  LEA.HI.X.SX32 R5, R3, R2, 0x1, P6 ;  /* 0x0000000203057211 */ /* 0x000fe200030f0eff */
[----:B---3--:R-:W-:Y:S01]  /*360d0*/  IMAD R3, R13, 0x4, R8 ;  /* 0x000000040d037824 */ /* 0x008fe200078e0208 */
[----:B------:R-:W0:Y:S01]  /*360e0*/  LDC R16, c[0x0][0x3b8] ;  /* 0x0000ee00ff107b82 */ /* 0x000e220000000800 */
[----:B------:R-:W3:Y:S02]  /*360f0*/  LDCU UR5, c[0x0][0x39c] ;  /* 0x00007380ff0577ac */ /* 0x000ee40008000800 */
[----:B------:R1:W-:Y:S01]  /*36100*/  @P3 STG.E.U8 desc[UR10][R4.64], R9 ;  /* 0x0000000904003986 */ /* 0x0003e2000c10110a */
[----:B--2---:R-:W-:-:S04]  /*36110*/  IMAD R12, R12, 0x4, R3 ;  /* 0x000000040c0c7824 */ /* 0x004fc800078e0203 */
[----:B------:R-:W2:Y:S01]  /*36120*/  LDC R13, c[0x0][0x3b8] ;  /* 0x0000ee00ff0d7b82 */ /* 0x000ea20000000800 */
[----:B-1----:R-:W-:Y:S02]  /*36130*/  IADD3 R4, P3, PT, R8, R0, RZ ;  /* 0x0000000008047210 */ /* 0x002fe40007f7e0ff */
[----:B------:R-:W-:Y:S02]  /*36140*/  PRMT R9, R18, 0x7772, RZ ;  /* 0x0000777212097816 */ /* 0x000fe400000000ff */
[----:B------:R-:W-:Y:S02]  /*36150*/  LEA.HI.X.SX32 R5, R8, R2, 0x1, P3 ;  /* 0x0000000208057211 */ /* 0x000fe400018f0eff */
[----:B------:R-:W-:-:S03]  /*36160*/  IADD3 R8, P6, PT, R3, R0, RZ ;  /* 0x0000000003087210 */ /* 0x000fc60007fde0ff */
[----:B------:R1:W-:Y:S01]  /*36170*/  @P1 STG.E.U8 desc[UR10][R4.64], R9 ;  /* 0x0000000904001986 */ /* 0x0003e2000c10110a */
[----:B----4-:R-:W-:Y:S01]  /*36180*/  ISETP.LT.AND P3, PT, R25, UR4, !P0 ;  /* 0x0000000419007c0c */ /* 0x010fe2000c761270 */
[----:B------:R-:W4:Y:S02]  /*36190*/  LDCU UR4, c[0x0][0x3b8] ;  /* 0x00007700ff0477ac */ /* 0x000f240008000800 */
[----:B------:R-:W4:Y:S01]  /*361a0*/  LDL.LU R25, [R1+0xe0] ;  /* 0x0000e00001197983 */ /* 0x000f220000300800 */
[----:B-1----:R-:W-:Y:S02]  /*361b0*/  LEA.HI.X.SX32 R9, R3, R2, 0x1, P6 ;  /* 0x0000000203097211 */ /* 0x002fe400030f0eff */
[----:B------:R-:W-:Y:S02]  /*361c0*/  PRMT R3, R10, 0x7772, RZ ;  /* 0x000077720a037816 */ /* 0x000fe400000000ff */
[----:B------:R-:W-:-:S03]  /*361d0*/  IADD3 R4, P6, PT, R12, R0, RZ ;  /* 0x000000000c047210 */ /* 0x000fc60007fde0ff */
[----:B------:R1:W-:Y:S01]  /*361e0*/  @P5 STG.E.U8 desc[UR10][R8.64], R3 ;  /* 0x0000000308005986 */ /* 0x0003e2000c10110a */
[----:B------:R-:W-:Y:S02]  /*361f0*/  LEA.HI.X.SX32 R5, R12, R2, 0x1, P6 ;  /* 0x000000020c057211 */ /* 0x000fe400030f0eff */
[----:B-1----:R-:W-:-:S05]  /*36200*/  PRMT R3, R6, 0x7772, RZ ;  /* 0x0000777206037816 */ /* 0x002fca00000000ff */
[----:B------:R1:W-:Y:S01]  /*36210*/  @P4 STG.E.U8 desc[UR10][R4.64], R3 ;  /* 0x0000000304004986 */ /* 0x0003e2000c10110a */
[----:B-----5:R-:W-:Y:S01]  /*36220*/  ISETP.LT.AND P5, PT, R28, UR6, !P0 ;  /* 0x000000061c007c0c */ /* 0x020fe2000c7a1270 */
[----:B------:R-:W-:Y:S02]  /*36230*/  IMAD R12, R17, 0x4, R12 ;  /* 0x00000004110c7824 */ /* 0x000fe400078e020c */
[----:B------:R-:W5:Y:S01]  /*36240*/  LDL.LU R28, [R1+0xe4] ;  /* 0x0000e400011c7983 */ /* 0x000f620000300800 */
[----:B---3--:R-:W-:Y:S01]  /*36250*/  ISETP.LT.AND P1, PT, R26, UR5, !P0 ;  /* 0x000000051a007c0c */ /* 0x008fe2000c721270 */
[----:B------:R-:W3:Y:S01]  /*36260*/  LDCU UR5, c[0x0][0x39c] ;  /* 0x00007380ff0577ac */ /* 0x000ee20008000800 */
[----:B------:R-:W-:Y:S02]  /*36270*/  ISETP.LT.AND P4, PT, R29, UR7, !P0 ;  /* 0x000000071d007c0c */ /* 0x000fe4000c781270 */
[----:B------:R-:W5:Y:S01]  /*36280*/  LDL.LU R29, [R1+0xe8] ;  /* 0x0000e800011d7983 */ /* 0x000f620000300800 */
[----:B-1----:R-:W-:Y:S01]  /*36290*/  IADD3 R4, P6, PT, R12, R0, RZ ;  /* 0x000000000c047210 */ /* 0x002fe20007fde0ff */
[----:B0-----:R-:W-:Y:S01]  /*362a0*/  IMAD R3, R16, 0x4, R12 ;  /* 0x0000000410037824 */ /* 0x001fe200078e020c */
[----:B------:R-:W-:Y:S01]  /*362b0*/  PRMT R14, R14, 0x7773, RZ ;  /* 0x000077730e0e7816 */ /* 0x000fe200000000ff */
[----:B------:R-:W5:Y:S01]  /*362c0*/  LDL.LU R26, [R1+0xec] ;  /* 0x0000ec00011a7983 */ /* 0x000f620000300800 */
[----:B------:R-:W-:Y:S01]  /*362d0*/  LEA.HI.X.SX32 R5, R12, R2, 0x1, P6 ;  /* 0x000000020c057211 */ /* 0x000fe200030f0eff */
[----:B------:R-:W5:Y:S01]  /*362e0*/  LDCU UR7, c[0x0][0x39c] ;  /* 0x00007380ff0777ac */ /* 0x000f620008000800 */
[C---:B------:R-:W-:Y:S01]  /*362f0*/  IADD3 R8, P6, PT, R3.reuse, R0, RZ ;  /* 0x0000000003087210 */ /* 0x040fe20007fde0ff */
[----:B------:R-:W5:Y:S01]  /*36300*/  LDL.LU R24, [R1+0xf0] ;  /* 0x0000f00001187983 */ /* 0x000f620000300800 */
[----:B------:R-:W-:Y:S01]  /*36310*/  PRMT R18, R18, 0x7773, RZ ;  /* 0x0000777312127816 */ /* 0x000fe200000000ff */
[----:B------:R-:W0:Y:S01]  /*36320*/  LDC R12, c[0x0][0x3b8] ;  /* 0x0000ee00ff0c7b82 */ /* 0x000e220000000800 */
[----:B------:R-:W-:Y:S01]  /*36330*/  LEA.HI.X.SX32 R9, R3, R2, 0x1, P6 ;  /* 0x0000000203097211 */ /* 0x000fe200030f0eff */
[----:B------:R1:W-:Y:S01]  /*36340*/  @P2 STG.E.U8 desc[UR10][R4.64], R14 ;  /* 0x0000000e04002986 */ /* 0x0003e2000c10110a */
[----:B--2---:R-:W-:Y:S01]  /*36350*/  IMAD R3, R13, 0x4, R3 ;  /* 0x000000040d037824 */ /* 0x004fe200078e0203 */
[----:B------:R-:W-:Y:S01]  /*36360*/  PRMT R10, R10, 0x7773, RZ ;  /* 0x000077730a0a7816 */ /* 0x000fe200000000ff */
[----:B------:R-:W2:Y:S01]  /*36370*/  LDCU UR6, c[0x0][0x39c] ;  /* 0x00007380ff0677ac */ /* 0x000ea20008000800 */
[----:B------:R4:W-:Y:S01]  /*36380*/  @P3 STG.E.U8 desc[UR10][R8.64], R18 ;  /* 0x0000001208003986 */ /* 0x0009e2000c10110a */
[----:B------:R-:W-:Y:S01]  /*36390*/  PRMT R6, R6, 0x7773, RZ ;  /* 0x0000777306067816 */ /* 0x000fe200000000ff */
[----:B------:R-:W5:Y:S01]  /*363a0*/  LDC R13, c[0x0][0x3b8] ;  /* 0x0000ee00ff0d7b82 */ /* 0x000f620000000800 */
[----:B-1----:R-:W-:-:S07]  /*363b0*/  VIADD R5, R27, 0xbc ;  /* 0x000000bc1b057836 */ /* 0x002fce0000000000 */
[----:B------:R-:W1:Y:S01]  /*363c0*/  LDC R14, c[0x0][0x3b8] ;  /* 0x0000ee00ff0e7b82 */ /* 0x000e620000000800 */
[C---:B----4-:R-:W-:Y:S01]  /*363d0*/  IMAD R9, R5.reuse, UR4, RZ ;  /* 0x0000000405097c24 */ /* 0x050fe2000f8e02ff */
[----:B---3--:R-:W-:Y:S01]  /*363e0*/  ISETP.LT.AND P2, PT, R5, UR5, !P0 ;  /* 0x0000000505007c0c */ /* 0x008fe2000c741270 */
[----:B------:R-:W3:Y:S01]  /*363f0*/  LDCU UR4, c[0x0][0x39c] ;  /* 0x00007380ff0477ac */ /* 0x000ee20008000800 */
[-C--:B------:R-:W-:Y:S02]  /*36400*/  IADD3 R4, P3, PT, R3, R0.reuse, RZ ;  /* 0x0000000003047210 */ /* 0x080fe40007f7e0ff */
[----:B------:R-:W-:Y:S01]  /*36410*/  IADD3 R8, P6, PT, R9, R0, RZ ;  /* 0x0000000009087210 */ /* 0x000fe20007fde0ff */
[----:B------:R-:W4:Y:S01]  /*36420*/  LDCU UR5, c[0x0][0x39c] ;  /* 0x00007380ff0577ac */ /* 0x000f220008000800 */
[-C--:B------:R-:W-:Y:S02]  /*36430*/  LEA.HI.X.SX32 R5, R3, R2.reuse, 0x1, P3 ;  /* 0x0000000203057211 */ /* 0x080fe400018f0eff */
[----:B------:R-:W-:-:S03]  /*36440*/  LEA.HI.X.SX32 R9, R9, R2, 0x1, P6 ;  /* 0x0000000209097211 */ /* 0x000fc600030f0eff */
[----:B------:R0:W-:Y:S04]  /*36450*/  @P1 STG.E.U8 desc[UR10][R4.64], R10 ;  /* 0x0000000a04001986 */ /* 0x0001e8000c10110a */
[----:B------:R1:W-:Y:S01]  /*36460*/  @P2 STG.E.U8 desc[UR10][R8.64], R6 ;  /* 0x0000000608002986 */ /* 0x0003e2000c10110a */
[----:B0-----:R-:W-:Y:S02]  /*36470*/  IMAD R3, R12, 0x8, R3 ;  /* 0x000000080c037824 */ /* 0x001fe400078e0203 */
[----:B------:R-:W0:Y:S01]  /*36480*/  LDC R12, c[0x0][0x3b8] ;  /* 0x0000ee00ff0c7b82 */ /* 0x000e220000000800 */
[----:B--2---:R-:W-:Y:S01]  /*36490*/  ISETP.LT.AND P3, PT, R25, UR6, !P0 ;  /* 0x0000000619007c0c */ /* 0x004fe2000c761270 */
[----:B------:R-:W2:Y:S06]  /*364a0*/  LDCU UR6, c[0x0][0x39c] ;  /* 0x00007380ff0677ac */ /* 0x000eac0008000800 */
[----:B------:R-:W0:Y:S01]  /*364b0*/  LDC R10, c[0x0][0x3b8] ;  /* 0x0000ee00ff0a7b82 */ /* 0x000e220000000800 */
[----:B-----5:R-:W-:-:S02]  /*364c0*/  ISETP.LT.AND P1, PT, R28, UR7, !P0 ;  /* 0x000000071c007c0c */ /* 0x020fc4000c721270 */
[----:B------:R-:W-:Y:S01]  /*364d0*/  ISETP.LT.AND P2, PT, R29, UR8, !P0 ;  /* 0x000000081d007c0c */ /* 0x000fe2000c741270 */
[----:B------:R-:W2:Y:S01]  /*364e0*/  LDL.LU R28, [R1+0xf4] ;  /* 0x0000f400011c7983 */ /* 0x000ea20000300800 */
[C---:B------:R-:W-:Y:S01]  /*364f0*/  IADD3 R4, P6, PT, R3.reuse, R0, RZ ;  /* 0x0000000003047210 */ /* 0x040fe20007fde0ff */
[----:B-1----:R-:W-:Y:S01]  /*36500*/  IMAD R6, R14, 0x4, R3 ;  /* 0x000000040e067824 */ /* 0x002fe200078e0203 */
[----:B------:R-:W1:Y:S01]  /*36510*/  LDCU UR7, c[0x0][0x39c] ;  /* 0x00007380ff0777ac */ /* 0x000e620008000800 */
[----:B------:R-:W5:Y:S01]  /*36520*/  LDL.LU R29, [R1+0xf8] ;  /* 0x0000f800011d7983 */ /* 0x000f620000300800 */
[----:B------:R-:W-:Y:S02]  /*36530*/  LEA.HI.X.SX32 R5, R3, R2, 0x1, P6 ;  /* 0x0000000203057211 */ /* 0x000fe400030f0eff */
[----:B------:R-:W-:Y:S01]  /*36540*/  PRMT R3, R15, 0x7770, RZ ;  /* 0x000077700f037816 */ /* 0x000fe200000000ff */
[----:B------:R-:W4:Y:S04]  /*36550*/  LDL.LU R25, [R1+0xfc] ;  /* 0x0000fc0001197983 */ /* 0x000f280000300800 */
[----:B------:R0:W-:Y:S01]  /*36560*/  @P5 STG.E.U8 desc[UR10][R4.64], R3 ;  /* 0x0000000304005986 */ /* 0x0001e2000c10110a */
[----:B---3--:R-:W-:Y:S01]  /*36570*/  ISETP.LT.AND P5, PT, R26, UR4, !P0 ;  /* 0x000000041a007c0c */ /* 0x008fe2000c7a1270 */
[----:B------:R-:W5:Y:S02]  /*36580*/  LDCU UR4, c[0x0][0x39c] ;  /* 0x00007380ff0477ac */ /* 0x000f640008000800 */
[----:B------:R-:W3:Y:S01]  /*36590*/  LDL.LU R26, [R1+0x100] ;  /* 0x00010000011a7983 */ /* 0x000ee20000300800 */
[----:B------:R-:W-:-:S04]  /*365a0*/  IADD3 R8, P6, PT, R6, R0, RZ ;  /* 0x0000000006087210 */ /* 0x000fc80007fde0ff */
[----:B------:R-:W-:Y:S01]  /*365b0*/  LEA.HI.X.SX32 R9, R6, R2, 0x1, P6 ;  /* 0x0000000206097211 */ /* 0x000fe200030f0eff */
[----:B0-----:R-:W-:Y:S01]  /*365c0*/  IMAD R3, R13, 0x4, R6 ;  /* 0x000000040d037824 */ /* 0x001fe200078e0206 */
[----:B------:R-:W-:Y:S01]  /*365d0*/  PRMT R5, R19, 0x7770, RZ ;  /* 0x0000777013057816 */ /* 0x000fe200000000ff */
[----:B------:R-:W0:Y:S03]  /*365e0*/  LDC R13, c[0x0][0x3b8] ;  /* 0x0000ee00ff0d7b82 */ /* 0x000e260000000800 */
[C---:B------:R-:W-:Y:S01]  /*365f0*/  IADD3 R4, P6, PT, R3.reuse, R0, RZ ;  /* 0x0000000003047210 */ /* 0x040fe20007fde0ff */
[----:B------:R-:W-:Y:S01]  /*36600*/  IMAD R6, R12, 0x4, R3 ;  /* 0x000000040c067824 */ /* 0x000fe200078e0203 */
[----:B------:R1:W-:Y:S03]  /*36610*/  @P4 STG.E.U8 desc[UR10][R8.64], R5 ;  /* 0x0000000508004986 */ /* 0x0003e6000c10110a */
[----:B------:R-:W0:Y:S01]  /*36620*/  LDC R12, c[0x0][0x3b8] ;  /* 0x0000ee00ff0c7b82 */ /* 0x000e220000000800 */
[----:B-1----:R-:W-:-:S02]  /*36630*/  LEA.HI.X.SX32 R5, R3, R2, 0x1, P6 ;  /* 0x0000000203057211 */ /* 0x002fc400030f0eff */
[----:B------:R-:W-:Y:S02]  /*36640*/  PRMT R3, R11, 0x7770, RZ ;  /* 0x000077700b037816 */ /* 0x000fe400000000ff */
[----:B------:R-:W-:-:S03]  /*36650*/  IADD3 R8, P6, PT, R6, R0, RZ ;  /* 0x0000000006087210 */ /* 0x000fc60007fde0ff */
[----:B------:R1:W-:Y:S01]  /*36660*/  @P3 STG.E.U8 desc[UR10][R4.64], R3 ;  /* 0x0000000304003986 */ /* 0x0003e2000c10110a */
[----:B------:R-:W-:Y:S02]  /*36670*/  LEA.HI.X.SX32 R9, R6, R2, 0x1, P6 ;  /* 0x0000000206097211 */ /* 0x000fe400030f0eff */
[----:B-1----:R-:W-:-:S05]  /*36680*/  PRMT R5, R7, 0x7770, RZ ;  /* 0x0000777007057816 */ /* 0x002fca00000000ff */
[----:B------:R1:W-:Y:S01]  /*36690*/  @P1 STG.E.U8 desc[UR10][R8.64], R5 ;  /* 0x0000000508001986 */ /* 0x0003e2000c10110a */
[----:B--2---:R-:W-:Y:S01]  /*366a0*/  ISETP.LT.AND P3, PT, R28, UR6, !P0 ;  /* 0x000000061c007c0c */ /* 0x004fe2000c761270 */
[----:B------:R-:W-:Y:S02]  /*366b0*/  IMAD R3, R10, 0x4, R6 ;  /* 0x000000040a037824 */ /* 0x000fe400078e0206 */
[----:B------:R-:W2:Y:S01]  /*366c0*/  LDL.LU R28, [R1+0x104] ;  /* 0x00010400011c7983 */ /* 0x000ea20000300800 */
[----:B------:R-:W3:Y:S01]  /*366d0*/  LDCU UR6, c[0x0][0x39c] ;  /* 0x00007380ff0677ac */ /* 0x000ee20008000800 */
[----:B-----5:R-:W-:Y:S01]  /*366e0*/  ISETP.LT.AND P1, PT, R29, UR4, !P0 ;  /* 0x000000041d007c0c */ /* 0x020fe2000c721270 */
[----:B------:R-:W5:Y:S01]  /*366f0*/  LDC R10, c[0x0][0x3b8] ;  /* 0x0000ee00ff0a7b82 */ /* 0x000f620000000800 */
[----:B------:R-:W2:Y:S01]  /*36700*/  LDL.LU R29, [R1+0x108] ;  /* 0x00010800011d7983 */ /* 0x000ea20000300800 */
[----:B------:R-:W-:Y:S01]  /*36710*/  IADD3 R4, P6, PT, R3, R0, RZ ;  /* 0x0000000003047210 */ /* 0x000fe20007fde0ff */
[----:B0-----:R-:W-:Y:S01]  /*36720*/  IMAD R6, R13, 0x4, R3 ;  /* 0x000000040d067824 */ /* 0x001fe200078e0203 */
[----:B----4-:R-:W-:Y:S01]  /*36730*/  ISETP.LT.AND P4, PT, R24, UR5, !P0 ;  /* 0x0000000518007c0c */ /* 0x010fe2000c781270 */
[----:B------:R-:W0:Y:S01]  /*36740*/  LDCU UR5, c[0x0][0x39c] ;  /* 0x00007380ff0577ac */ /* 0x000e220008000800 */
[----:B-1----:R-:W-:-:S02]  /*36750*/  LEA.HI.X.SX32 R5, R3, R2, 0x1, P6 ;  /* 0x0000000203057211 */ /* 0x002fc400030f0eff */
[----:B------:R-:W-:Y:S01]  /*36760*/  PRMT R3, R15, 0x7771, RZ ;  /* 0x000077710f037816 */ /* 0x000fe200000000ff */
[----:B------:R-:W1:Y:S01]  /*36770*/  LDC R13, c[0x0][0x3b8] ;  /* 0x0000ee00ff0d7b82 */ /* 0x000e620000000800 */
[C---:B------:R-:W-:Y:S01]  /*36780*/  IADD3 R8, P6, PT, R6.reuse, R0, RZ ;  /* 0x0000000006087210 */ /* 0x040fe20007fde0ff */
[----:B------:R-:W2:Y:S02]  /*36790*/  LDCU UR4, c[0x0][0x39c] ;  /* 0x00007380ff0477ac */ /* 0x000ea40008000800 */
[----:B------:R4:W-:Y:S01]  /*367a0*/  @P2 STG.E.U8 desc[UR10][R4.64], R3 ;  /* 0x0000000304002986 */ /* 0x0009e2000c10110a */
[----:B------:R-:W-:Y:S02]  /*367b0*/  LEA.HI.X.SX32 R9, R6, R2, 0x1, P6 ;  /* 0x0000000206097211 */ /* 0x000fe400030f0eff */
[----:B----4-:R-:W-:Y:S01]  /*367c0*/  PRMT R5, R19, 0x7771, RZ ;  /* 0x0000777113057816 */ /* 0x010fe200000000ff */
[----:B------:R-:W-:-:S04]  /*367d0*/  IMAD R3, R12, 0x4, R6 ;  /* 0x000000040c037824 */ /* 0x000fc800078e0206 */
[----:B------:R4:W-:Y:S01]  /*367e0*/  @P5 STG.E.U8 desc[UR10][R8.64], R5 ;  /* 0x0000000508005986 */ /* 0x0009e2000c10110a */
[----:B---3--:R-:W-:Y:S01]  /*367f0*/  ISETP.LT.AND P5, PT, R26, UR6, !P0 ;  /* 0x000000061a007c0c */ /* 0x008fe2000c7a1270 */
[----:B------:R-:W3:Y:S01]  /*36800*/  LDC R12, c[0x0][0x3b8] ;  /* 0x0000ee00ff0c7b82 */ /* 0x000ee20000000800 */
[----:B------:R-:W-:Y:S01]  /*36810*/  IADD3 R4, P6, PT, R3, R0, RZ ;  /* 0x0000000003047210 */ /* 0x000fe20007fde0ff */
[----:B------:R-:W3:Y:S01]  /*36820*/  LDL.LU R26, [R1+0x10c] ;  /* 0x00010c00011a7983 */ /* 0x000ee20000300800 */
[----:B0-----:R-:W-:Y:S01]  /*36830*/  ISETP.LT.AND P2, PT, R25, UR5, !P0 ;  /* 0x0000000519007c0c */ /* 0x001fe2000c741270 */
[----:B------:R-:W0:Y:S02]  /*36840*/  LDCU UR5, c[0x0][0x39c] ;  /* 0x00007380ff0577ac */ /* 0x000e240008000800 */
[----:B------:R-:W3:Y:S01]  /*36850*/  LDL.LU R24, [R1+0x110] ;  /* 0x0001100001187983 */ /* 0x000ee20000300800 */
[----:B------:R-:W-:Y:S01]  /*36860*/  PRMT R6, R11, 0x7771, RZ ;  /* 0x000077710b067816 */ /* 0x000fe200000000ff */
[----:B------:R-:W0:Y:S01]  /*36870*/  LDCU UR6, c[0x0][0x39c] ;  /* 0x00007380ff0677ac */ /* 0x000e220008000800 */
[----:B----4-:R-:W-:Y:S01]  /*36880*/  LEA.HI.X.SX32 R5, R3, R2, 0x1, P6 ;  /* 0x0000000203057211 */ /* 0x010fe200030f0eff */
[----:B-----5:R-:W-:Y:S01]  /*36890*/  IMAD R3, R10, 0x4, R3 ;  /* 0x000000040a037824 */ /* 0x020fe200078e0203 */
[----:B------:R-:W4:Y:S01]  /*368a0*/  LDL.LU R25, [R1+0x118] ;  /* 0x0001180001197983 */ /* 0x000f220000300800 */
[----:B------:R-:W5:Y:S03]  /*368b0*/  LDC R10, c[0x0][0x3b8] ;  /* 0x0000ee00ff0a7b82 */ /* 0x000f660000000800 */
[----:B------:R0:W-:Y:S02]  /*368c0*/  @P4 STG.E.U8 desc[UR10][R4.64], R6 ;  /* 0x0000000604004986 */ /* 0x0001e4000c10110a */
[----:B0-----:R-:W-:Y:S01]  /*368d0*/  IADD3 R4, P4, PT, R3, R0, RZ ;  /* 0x0000000003047210 */ /* 0x001fe20007f9e0ff */
[----:B-1----:R-:W-:-:S02]  /*368e0*/  IMAD R6, R13, 0x4, R3 ;  /* 0x000000040d067824 */ /* 0x002fc400078e0203 */
[----:B------:R-:W0:Y:S01]  /*368f0*/  LDC R13, c[0x0][0x3b8] ;  /* 0x0000ee00ff0d7b82 */ /* 0x000e220000000800 */
[----:B------:R-:W-:Y:S02]  /*36900*/  LEA.HI.X.SX32 R5, R3, R2, 0x1, P4 ;  /* 0x0000000203057211 */ /* 0x000fe400020f0eff */
[----:B------:R-:W-:-:S04]  /*36910*/  IADD3 R8, P4, PT, R6, R0, RZ ;  /* 0x0000000006087210 */ /* 0x000fc80007f9e0ff */
[----:B------:R-:W-:Y:S02]  /*36920*/  LEA.HI.X.SX32 R9, R6, R2, 0x1, P4 ;  /* 0x0000000206097211 */ /* 0x000fe400020f0eff */
[----:B--2---:R-:W-:Y:S01]  /*36930*/  ISETP.LT.AND P6, PT, R28, UR4, !P0 ;  /* 0x000000041c007c0c */ /* 0x004fe2000c7c1270 */
[----:B------:R-:W1:Y:S01]  /*36940*/  LDCU UR4, c[0x0][0x39c] ;  /* 0x00007380ff0477ac */ /* 0x000e620008000800 */
[----:B------:R-:W2:Y:S01]  /*36950*/  LDL.LU R28, [R1+0x4] ;  /* 0x00000400011c7983 */ /* 0x000ea20000300800 */
[----:B------:R-:W-:Y:S01]  /*36960*/  ISETP.LT.AND P4, PT, R29, UR5, !P0 ;  /* 0x000000051d007c0c */ /* 0x000fe2000c781270 */
[----:B------:R-:W0:Y:S02]  /*36970*/  LDCU UR5, c[0x0][0x39c] ;  /* 0x00007380ff0577ac */ /* 0x000e240008000800 */
[----:B------:R-:W2:Y:S01]  /*36980*/  LDL.LU R29, [R1+0x11c] ;  /* 0x00011c00011d7983 */ /* 0x000ea20000300800 */
[----:B------:R-:W-:-:S05]  /*36990*/  PRMT R3, R7, 0x7771, RZ ;  /* 0x0000777107037816 */ /* 0x000fca00000000ff */
[----:B------:R3:W-:Y:S02]  /*369a0*/  @P3 STG.E.U8 desc[UR10][R4.64], R3 ;  /* 0x0000000304003986 */ /* 0x0007e4000c10110a */
[----:B---3--:R-:W-:Y:S02]  /*369b0*/  IMAD R3, R12, 0x4, R6 ;  /* 0x000000040c037824 */ /* 0x008fe400078e0206 */
[----:B------:R-:W3:Y:S01]  /*369c0*/  LDC R12, c[0x0][0x3b8] ;  /* 0x0000ee00ff0c7b82 */ /* 0x000ee20000000800 */
[----:B------:R-:W-:Y:S02]  /*369d0*/  PRMT R5, R15, 0x7772, RZ ;  /* 0x000077720f057816 */ /* 0x000fe400000000ff */
[C---:B------:R-:W-:Y:S01]  /*369e0*/  IADD3 R4, P3, PT, R3.reuse, R0, RZ ;  /* 0x0000000003047210 */ /* 0x040fe20007f7e0ff */
[----:B-----5:R-:W-:Y:S02]  /*369f0*/  IMAD R6, R10, 0x4, R3 ;  /* 0x000000040a067824 */ /* 0x020fe400078e0203 */
[----:B------:R5:W-:Y:S02]  /*36a00*/  @P1 STG.E.U8 desc[UR10][R8.64], R5 ;  /* 0x0000000508001986 */ /* 0x000be4000c10110a */
[----:B------:R-:W1:Y:S01]  /*36a10*/  LDC R10, c[0x0][0x3b8] ;  /* 0x0000ee00ff0a7b82 */ /* 0x000e620000000800 */
[----:B-----5:R-:W-:-:S02]  /*36a20*/  LEA.HI.X.SX32 R5, R3, R2, 0x1, P3 ;  /* 0x0000000203057211 */ /* 0x020fc400018f0eff */
[----:B------:R-:W-:Y:S02]  /*36a30*/  PRMT R3, R19, 0x7772, RZ ;  /* 0x0000777213037816 */ /* 0x000fe400000000ff */
[----:B------:R-:W-:-:S03]  /*36a40*/  IADD3 R8, P3, PT, R6, R0, RZ ;  /* 0x0000000006087210 */ /* 0x000fc60007f7e0ff */
[----:B------:R5:W-:Y:S01]  /*36a50*/  @P2 STG.E.U8 desc[UR10][R4.64], R3 ;  /* 0x0000000304002986 */ /* 0x000be2000c10110a */
[----:B------:R-:W-:Y:S01]  /*36a60*/  LEA.HI.X.SX32 R9, R6, R2, 0x1, P3 ;  /* 0x0000000206097211 */ /* 0x000fe200018f0eff */
[----:B0-----:R-:W-:Y:S01]  /*36a70*/  IMAD R6, R13, 0x4, R6 ;  /* 0x000000040d067824 */ /* 0x001fe200078e0206 */
[----:B-----5:R-:W-:-:S05]  /*36a80*/  PRMT R3, R11, 0x7772, RZ ;  /* 0x000077720b037816 */ /* 0x020fca00000000ff */
[----:B------:R3:W-:Y:S01]  /*36a90*/  @P5 STG.E.U8 desc[UR10][R8.64], R3 ;  /* 0x0000000308005986 */ /* 0x0007e2000c10110a */
[----:B------:R-:W-:-:S04]  /*36aa0*/  IADD3 R4, P5, PT, R6, R0, RZ ;  /* 0x0000000006047210 */ /* 0x000fc80007fbe0ff */
[----:B------:R-:W-:Y:S01]  /*36ab0*/  LEA.HI.X.SX32 R5, R6, R2, 0x1, P5 ;  /* 0x0000000206057211 */ /* 0x000fe200028f0eff */
[----:B---3--:R-:W-:Y:S01]  /*36ac0*/  IMAD R9, R12, 0x4, R6 ;  /* 0x000000040c097824 */ /* 0x008fe200078e0206 */
[----:B------:R-:W-:-:S04]  /*36ad0*/  PRMT R3, R7, 0x7772, RZ ;  /* 0x0000777207037816 */ /* 0x000fc800000000ff */
[----:B------:R-:W-:Y:S01]  /*36ae0*/  IADD3 R8, P5, PT, R9, R0, RZ ;  /* 0x0000000009087210 */ /* 0x000fe20007fbe0ff */
[----:B------:R0:W-:Y:S01]  /*36af0*/  @P6 STG.E.U8 desc[UR10][R4.64], R3 ;  /* 0x0000000304006986 */ /* 0x0001e2000c10110a */
[----:B------:R-:W-:Y:S02]  /*36b00*/  PRMT R6, R15, 0x7773, RZ ;  /* 0x000077730f067816 */ /* 0x000fe400000000ff */
[----:B-1----:R-:W-:Y:S01]  /*36b10*/  ISETP.LT.AND P1, PT, R26, UR4, !P0 ;  /* 0x000000041a007c0c */ /* 0x002fe2000c721270 */
[----:B------:R-:W1:Y:S01]  /*36b20*/  LDCU UR4, c[0x0][0x3b8] ;  /* 0x00007700ff0477ac */ /* 0x000e620008000800 */
[----:B------:R-:W3:Y:S01]  /*36b30*/  LDL.LU R26, [R1+0x120] ;  /* 0x00012000011a7983 */ /* 0x000ee20000300800 */
[----:B0-----:R-:W-:Y:S01]  /*36b40*/  IMAD R3, R10, 0x4, R9 ;  /* 0x000000040a037824 */ /* 0x001fe200078e0209 */
[----:B------:R-:W-:-:S05]  /*36b50*/  LEA.HI.X.SX32 R9, R9, R2, 0x1, P5 ;  /* 0x0000000209097211 */ /* 0x000fca00028f0eff */
[----:B------:R0:W-:Y:S01]  /*36b60*/  @P4 STG.E.U8 desc[UR10][R8.64], R6 ;  /* 0x0000000608004986 */ /* 0x0001e2000c10110a */
[----:B------:R-:W-:Y:S01]  /*36b70*/  ISETP.LT.AND P2, PT, R24, UR6, !P0 ;  /* 0x0000000618007c0c */ /* 0x000fe2000c741270 */
[----:B------:R-:W5:Y:S01]  /*36b80*/  LDCU UR6, c[0x0][0x39c] ;  /* 0x00007380ff0677ac */ /* 0x000f620008000800 */
[----:B------:R-:W-:Y:S01]  /*36b90*/  IADD3 R4, P6, PT, R3, R0, RZ ;  /* 0x0000000003047210 */ /* 0x000fe20007fde0ff */
[----:B0-----:R-:W3:Y:S01]  /*36ba0*/  LDL.LU R6, [R1+0x8] ;  /* 0x0000080001067983 */ /* 0x001ee20000300800 */
[----:B------:R-:W-:Y:S02]  /*36bb0*/  PRMT R10, R19, 0x7773, RZ ;  /* 0x00007773130a7816 */ /* 0x000fe400000000ff */
[----:B------:R-:W-:Y:S01]  /*36bc0*/  LEA.HI.X.SX32 R5, R3, R2, 0x1, P6 ;  /* 0x0000000203057211 */ /* 0x000fe200030f0eff */
[----:B------:R-:W-:-:S04]  /*36bd0*/  IMAD R3, R20, 0x4, R3 ;  /* 0x0000000414037824 */ /* 0x000fc800078e0203 */
[----:B------:R-:W-:Y:S01]  /*36be0*/  @P1 STG.E.U8 desc[UR10][R4.64], R10 ;  /* 0x0000000a04001986 */ /* 0x000fe2000c10110a */
[----:B------:R-:W-:Y:S02]  /*36bf0*/  IADD3 R8, P1, PT, R3, R0, RZ ;  /* 0x0000000003087210 */ /* 0x000fe40007f3e0ff */
[----:B----4-:R-:W-:Y:S01]  /*36c00*/  ISETP.LT.AND P3, PT, R25, UR7, !P0 ;  /* 0x0000000719007c0c */ /* 0x010fe2000c761270 */
[----:B------:R-:W3:Y:S01]  /*36c10*/  LDCU UR7, c[0x0][0x39c] ;  /* 0x00007380ff0777ac */ /* 0x000ee20008000800 */
[----:B------:R-:W-:Y:S02]  /*36c20*/  PRMT R25, R11, 0x7773, RZ ;  /* 0x000077730b197816 */ /* 0x000fe400000000ff */
[----:B------:R-:W-:-:S05]  /*36c30*/  LEA.HI.X.SX32 R9, R3, R2, 0x1, P1 ;  /* 0x0000000203097211 */ /* 0x000fca00008f0eff */
[----:B------:R0:W-:Y:S04]  /*36c40*/  @P2 STG.E.U8 desc[UR10][R8.64], R25 ;  /* 0x0000001908002986 */ /* 0x0001e8000c10110a */
[----:B0-----:R-:W4:Y:S04]  /*36c50*/  LDL.LU R9, [R1+0x160] ;  /* 0x0001600001097983 */ /* 0x001f280000300800 */
[----:B------:R-:W4:Y:S01]  /*36c60*/  LDL.LU R25, [R1+0x16c] ;  /* 0x00016c0001197983 */ /* 0x000f220000300800 */
[----:B------:R-:W-:Y:S02]  /*36c70*/  VIADD R24, R27, 0xfc ;  /* 0x000000fc1b187836 */ /* 0x000fe40000000000 */
[----:B------:R-:W0:Y:S01]  /*36c80*/  LDC R27, c[0x0][0x3b8] ;  /* 0x0000ee00ff1b7b82 */ /* 0x000e220000000800 */
[----:B--2---:R-:W2:Y:S01]  /*36c90*/  LDS.128 R12, [R28] ;  /* 0x000000001c0c7984 */ /* 0x004ea20000000c00 */
[----:B-----5:R-:W-:-:S03]  /*36ca0*/  ISETP.LT.AND P5, PT, R29, UR6, !P0 ;  /* 0x000000061d007c0c */ /* 0x020fc6000c7a1270 */
[----:B------:R5:W-:Y:S03]  /*36cb0*/  LDS.128 R20, [R28+0x200] ;  /* 0x000200001c147984 */ /* 0x000be60000000c00 */
[----:B------:R-:W0:Y:S01]  /*36cc0*/  LDC R29, c[0x0][0x3b8] ;  /* 0x0000ee00ff1d7b82 */ /* 0x000e220000000800 */
[----:B------:R-:W4:Y:S01]  /*36cd0*/  LDCU UR6, c[0x0][0x39c] ;  /* 0x00007380ff0677ac */ /* 0x000f220008000800 */
[----:B------:R-:W-:-:S06]  /*36ce0*/  ISETP.LT.AND P6, PT, R24, UR5, !P0 ;  /* 0x0000000518007c0c */ /* 0x000fcc000c7c1270 */
[----:B-----5:R-:W5:Y:S01]  /*36cf0*/  LDC R28, c[0x0][0x3b8] ;  /* 0x0000ee00ff1c7b82 */ /* 0x020f620000000800 */
[----:B0-----:R-:W-:Y:S01]  /*36d00*/  IMAD R3, R29, 0x8, R3 ;  /* 0x000000081d037824 */ /* 0x001fe200078e0203 */
[----:B------:R-:W0:Y:S01]  /*36d10*/  LDCU UR5, c[0x0][0x39c] ;  /* 0x00007380ff0577ac */ /* 0x000e220008000800 */
[----:B------:R-:W5:Y:S01]  /*36d20*/  LDL.LU R29, [R1+0x168] ;  /* 0x00016800011d7983 */ /* 0x000f620000300800 */
[----:B-1----:R-:W-:Y:S02]  /*36d30*/  IMAD R24, R24, UR4, RZ ;  /* 0x0000000418187c24 */ /* 0x002fe4000f8e02ff */
[-C--:B------:R-:W-:Y:S01]  /*36d40*/  IADD3 R8, P2, PT, R3, R0.reuse, RZ ;  /* 0x0000000003087210 */ /* 0x080fe20007f5e0ff */
[----:B------:R-:W1:Y:S02]  /*36d50*/  LDCU UR4, c[0x0][0x39c] ;  /* 0x00007380ff0477ac */ /* 0x000e640008000800 */
[----:B------:R-:W-:-:S04]  /*36d60*/  IADD3 R10, P1, PT, R24, R0, RZ ;  /* 0x00000000180a7210 */ /* 0x000fc80007f3e0ff */
[----:B------:R-:W-:Y:S02]  /*36d70*/  LEA.HI.X.SX32 R11, R24, R2, 0x1, P1 ;  /* 0x00000002180b7211 */ /* 0x000fe400008f0eff */
[----:B------:R-:W0:Y:S01]  /*36d80*/  LDC R24, c[0x0][0x3b8] ;  /* 0x0000ee00ff187b82 */ /* 0x000e220000000800 */
[----:B---3--:R-:W-:Y:S01]  /*36d90*/  ISETP.LT.AND P4, PT, R26, UR7, !P0 ;  /* 0x000000071a007c0c */ /* 0x008fe2000c781270 */
[----:B------:R-:W3:Y:S01]  /*36da0*/  LDCU UR7, c[0x0][0x39c] ;  /* 0x00007380ff0777ac */ /* 0x000ee20008000800 */
[----:B------:R-:W0:Y:S01]  /*36db0*/  LDS.128 R16, [R6] ;  /* 0x0000000006107984 */ /* 0x000e220000000c00 */
[----:B------:R-:W-:-:S03]  /*36dc0*/  PRMT R26, R7, 0x7773, RZ ;  /* 0x00007773071a7816 */ /* 0x000fc600000000ff */
[----:B------:R-:W0:Y:S04]  /*36dd0*/  LDS.128 R4, [R6+0x200] ;  /* 0x0002000006047984 */ /* 0x000e280000000c00 */
[----:B------:R1:W-:Y:S02]  /*36de0*/  @P6 STG.E.U8 desc[UR10][R10.64], R26 ;  /* 0x0000001a0a006986 */ /* 0x0003e4000c10110a */
[----:B-1----:R-:W-:Y:S01]  /*36df0*/  IMAD R11, R27, 0x4, R3 ;  /* 0x000000041b0b7824 */ /* 0x002fe200078e0203 */
[----:B------:R-:W1:Y:S01]  /*36e00*/  LDC R26, c[0x0][0x3b8] ;  /* 0x0000ee00ff1a7b82 */ /* 0x000e620000000800 */
[----:B------:R-:W3:Y:S03]  /*36e10*/  LDL.LU R27, [R1+0x190] ;  /* 0x00019000011b7983 */ /* 0x000ee60000300800 */
[----:B------:R-:W-:-:S02]  /*36e20*/  IADD3 R10, P6, PT, R11, R0, RZ ;  /* 0x000000000b0a7210 */ /* 0x000fc40007fde0ff */
[----:B----4-:R-:W-:Y:S01]  /*36e30*/  ISETP.LT.AND P1, PT, R9, UR6, !P0 ;  /* 0x0000000609007c0c */ /* 0x010fe2000c721270 */
[----:B------:R-:W3:Y:S01]  /*36e40*/  LDCU UR6, c[0x0][0x39c] ;  /* 0x00007380ff0677ac */ /* 0x000ee20008000800 */
[----:B------:R-:W-:Y:S02]  /*36e50*/  LEA.HI.X.SX32 R9, R3, R2, 0x1, P2 ;  /* 0x0000000203097211 */ /* 0x000fe400010f0eff */
[----:B--2---:R-:W-:-:S05]  /*36e60*/  PRMT R3, R12, 0x7770, RZ ;  /* 0x000077700c037816 */ /* 0x004fca00000000ff */
[----:B------:R5:W-:Y:S02]  /*36e70*/  @P3 STG.E.U8 desc[UR10][R8.64], R3 ;  /* 0x0000000308003986 */ /* 0x000be4000c10110a */
[----:B-----5:R-:W-:Y:S01]  /*36e80*/  IMAD R3, R28, 0x4, R11 ;  /* 0x000000041c037824 */ /* 0x020fe200078e020b */
[----:B------:R-:W-:Y:S02]  /*36e90*/  LEA.HI.X.SX32 R11, R11, R2, 0x1, P6 ;  /* 0x000000020b0b7211 */ /* 0x000fe400030f0eff */
[----:B0-----:R-:W-:Y:S02]  /*36ea0*/  PRMT R9, R16, 0x7770, RZ ;  /* 0x0000777010097816 */ /* 0x001fe400000000ff */
[----:B------:R-:W-:-:S03]  /*36eb0*/  IADD3 R8, P6, PT, R3, R0, RZ ;  /* 0x0000000003087210 */ /* 0x000fc60007fde0ff */
[----:B------:R0:W-:Y:S02]  /*36ec0*/  @P5 STG.E.U8 desc[UR10][R10.64], R9 ;  /* 0x000000090a005986 */ /* 0x0001e4000c10110a */
[----:B0-----:R-:W-:Y:S01]  /*36ed0*/  IMAD R11, R24, 0x4, R3 ;  /* 0x00000004180b7824 */ /* 0x001fe200078e0203 */
[----:B------:R-:W-:Y:S01]  /*36ee0*/  LEA.HI.X.SX32 R9, R3, R2, 0x1, P6 ;  /* 0x0000000203097211 */ /* 0x000fe200030f0eff */
[----:B------:R-:W0:Y:S01]  /*36ef0*/  LDC R24, c[0x0][0x3b8] ;  /* 0x0000ee00ff187b82 */ /* 0x000e220000000800 */
[----:B------:R-:W-:-:S05]  /*36f00*/  PRMT R3, R20, 0x7770, RZ ;  /* 0x0000777014037816 */ /* 0x000fca00000000ff */
[----:B------:R2:W-:Y:S01]  /*36f10*/  @P4 STG.E.U8 desc[UR10][R8.64], R3 ;  /* 0x0000000308004986 */ /* 0x0005e2000c10110a */
[----:B------:R-:W-:Y:S01]  /*36f20*/  ISETP.LT.AND P2, PT, R29, UR4, !P0 ;  /* 0x000000041d007c0c */ /* 0x000fe2000c741270 */
[----:B------:R-:W4:Y:S02]  /*36f30*/  LDCU UR4, c[0x0][0x39c] ;  /* 0x00007380ff0477ac */ /* 0x000f240008000800 */
[----:B------:R-:W5:Y:S04]  /*36f40*/  LDL.LU R29, [R1+0x1a0] ;  /* 0x0001a000011d7983 */ /* 0x000f680000300800 */
[----:B------:R-:W4:Y:S04]  /*36f50*/  LDL.LU R28, [R1+0x19c] ;  /* 0x00019c00011c7983 */ /* 0x000f280000300800 */
[----:B--2---:R-:W4:Y:S01]  /*36f60*/  LDL.LU R8, [R1+0x198] ;  /* 0x0001980001087983 */ /* 0x004f220000300800 */
[----:B------:R-:W-:Y:S01]  /*36f70*/  ISETP.LT.AND P3, PT, R25, UR5, !P0 ;  /* 0x0000000519007c0c */ /* 0x000fe2000c761270 */
[----:B------:R-:W2:Y:S01]  /*36f80*/  LDCU UR5, c[0x0][0x39c] ;  /* 0x00007380ff0577ac */ /* 0x000ea20008000800 */
[----:B------:R-:W0:Y:S01]  /*36f90*/  LDC R25, c[0x0][0x3b8] ;  /* 0x0000ee00ff197b82 */ /* 0x000e220000000800 */
[----:B------:R-:W-:Y:S01]  /*36fa0*/  IADD3 R10, P6, PT, R11, R0, RZ ;  /* 0x000000000b0a7210 */ /* 0x000fe20007fde0ff */
[----:B-1----:R-:W-:Y:S01]  /*36fb0*/  IMAD R3, R26, 0x4, R11 ;  /* 0x000000041a037824 */ /* 0x002fe200078e020b */
[----:B------:R-:W-:-:S02]  /*36fc0*/  PRMT R9, R4, 0x7770, RZ ;  /* 0x0000777004097816 */ /* 0x000fc400000000ff */
[----:B------:R-:W-:-:S03]  /*36fd0*/  LEA.HI.X.SX32 R11, R11, R2, 0x1, P6 ;  /* 0x000000020b0b7211 */ /* 0x000fc600030f0eff */
[----:B------:R-:W1:Y:S02]  /*36fe0*/  LDC R26, c[0x0][0x3b8] ;  /* 0x0000ee00ff1a7b82 */ /* 0x000e640000000800 */
[----:B------:R0:W-:Y:S02]  /*36ff0*/  @P1 STG.E.U8 desc[UR10][R10.64], R9 ;  /* 0x000000090a001986 */ /* 0x0001e4000c10110a */
[----:B0-----:R-:W-:-:S04]  /*37000*/  IMAD R11, R25, 0x4, R3 ;  /* 0x00000004190b7824 */ /* 0x001fc800078e0203 */
[----:B------:R-:W0:Y:S01]  /*37010*/  LDC R25, c[0x0][0x3b8] ;  /* 0x0000ee00ff197b82 */ /* 0x000e220000000800 */
[----:B---3--:R-:W-:Y:S01]  /*37020*/  ISETP.LT.AND P5, PT, R27, UR6, !P0 ;  /* 0x000000061b007c0c */ /* 0x008fe2000c7a1270 */
[----:B------:R-:W5:Y:S06]  /*37030*/  LDCU UR6, c[0x0][0x39c] ;  /* 0x00007380ff0677ac */ /* 0x000f6c0008000800 */
[----:B------:R-:W3:Y:S01]  /*37040*/  LDC R27, c[0x0][0x3b8] ;  /* 0x0000ee00ff1b7b82 */ /* 0x000ee20000000800 */
[----:B----4-:R-:W-:Y:S01]  /*37050*/  ISETP.LT.AND P4, PT, R8, UR4, !P0 ;  /* 0x0000000408007c0c */ /* 0x010fe2000c781270 */
[----:B------:R-:W4:Y:S01]  /*37060*/  LDCU UR4, c[0x0][0x39c] ;  /* 0x00007380ff0477ac */ /* 0x000f220008000800 */
[----:B------:R-:W-:-:S04]  /*37070*/  IADD3 R8, P6, PT, R3, R0, RZ ;  /* 0x0000000003087210 */ /* 0x000fc80007fde0ff */
[----:B------:R-:W-:Y:S02]  /*37080*/  LEA.HI.X.SX32 R9, R3, R2, 0x1, P6 ;  /* 0x0000000203097211 */ /* 0x000fe400030f0eff */
[----:B------:R-:W-:Y:S02]  /*37090*/  PRMT R3, R12, 0x7771, RZ ;  /* 0x000077710c037816 */ /* 0x000fe400000000ff */
[----:B------:R-:W-:Y:S02]  /*370a0*/  IADD3 R10, P6, PT, R11, R0, RZ ;  /* 0x000000000b0a7210 */ /* 0x000fe40007fde0ff */
[----:B--2---:R-:W-:Y:S01]  /*370b0*/  ISETP.LT.AND P1, PT, R28, UR5, !P0 ;  /* 0x000000051c007c0c */ /* 0x004fe2000c721270 */
[----:B------:R2:W-:Y:S01]  /*370c0*/  @P2 STG.E.U8 desc[UR10][R8.64], R3 ;  /* 0x0000000308002986 */ /* 0x0005e2000c10110a */
[----:B-----5:R-:W-:Y:S01]  /*370d0*/  ISETP.LT.AND P2, PT, R29, UR6, !P0 ;  /* 0x000000061d007c0c */ /* 0x020fe2000c741270 */
[----:B------:R-:W5:Y:S02]  /*370e0*/  LDCU UR5, c[0x0][0x39c] ;  /* 0x00007380ff0577ac */ /* 0x000f640008000800 */
[----:B------:R-:W4:Y:S01]  /*370f0*/  LDL.LU R28, [R1+0x1b0] ;  /* 0x0001b000011c7983 */ /* 0x000f220000300800 */
[----:B------:R-:W0:Y:S03]  /*37100*/  LDCU UR6, c[0x0][0x39c] ;  /* 0x00007380ff0677ac */ /* 0x000e260008000800 */
[----:B------:R-:W4:Y:S01]  /*37110*/  LDL.LU R29, [R1+0x1b4] ;  /* 0x0001b400011d7983 */ /* 0x000f220000300800 */
[----:B--2---:R-:W-:Y:S01]  /*37120*/  IMAD R3, R24, 0x4, R11 ;  /* 0x0000000418037824 */ /* 0x004fe200078e020b */
[----:B------:R-:W-:-:S02]  /*37130*/  LEA.HI.X.SX32 R11, R11, R2, 0x1, P6 ;  /* 0x000000020b0b7211 */ /* 0x000fc400030f0eff */
[----:B------:R-:W4:Y:S01]  /*37140*/  LDL.LU R24, [R1+0x1a8] ;  /* 0x0001a80001187983 */ /* 0x000f220000300800 */
[----:B------:R-:W-:Y:S02]  /*37150*/  PRMT R9, R16, 0x7771, RZ ;  /* 0x0000777110097816 */ /* 0x000fe400000000ff */
[----:B------:R-:W-:-:S03]  /*37160*/  IADD3 R8, P6, PT, R3, R0, RZ ;  /* 0x0000000003087210 */ /* 0x000fc60007fde0ff */
[----:B------:R3:W-:Y:S02]  /*37170*/  @P3 STG.E.U8 desc[UR10][R10.64], R9 ;  /* 0x000000090a003986 */ /* 0x0007e4000c10110a */
[----:B---3--:R-:W-:Y:S01]  /*37180*/  IMAD R11, R27, 0x4, R3 ;  /* 0x000000041b0b7824 */ /* 0x008fe200078e0203 */
[----:B------:R-:W-:Y:S01]  /*37190*/  LEA.HI.X.SX32 R9, R3, R2, 0x1, P6 ;  /* 0x0000000203097211 */ /* 0x000fe200030f0eff */
[----:B------:R-:W2:Y:S01]  /*371a0*/  LDC R27, c[0x0][0x3b8] ;  /* 0x0000ee00ff1b7b82 */ /* 0x000ea20000000800 */
[----:B------:R-:W-:-:S05]  /*371b0*/  PRMT R3, R20, 0x7771, RZ ;  /* 0x0000777114037816 */ /* 0x000fca00000000ff */
[----:B------:R3:W-:Y:S04]  /*371c0*/  @P5 STG.E.U8 desc[UR10][R8.64], R3 ;  /* 0x0000000308005986 */ /* 0x0007e8000c10110a */
[----:B---3--:R-:W5:Y:S01]  /*371d0*/  LDL.LU R8, [R1+0x1ac] ;  /* 0x0001ac0001087983 */ /* 0x008f620000300800 */
[C---:B------:R-:W-:Y:S01]  /*371e0*/  IADD3 R10, P6, PT, R11.reuse, R0, RZ ;  /* 0x000000000b0a7210 */ /* 0x040fe20007fde0ff */
[----:B-1----:R-:W-:Y:S01]  /*371f0*/  IMAD R3, R26, 0x4, R11 ;  /* 0x000000041a037824 */ /* 0x002fe200078e020b */
[----:B------:R-:W-:Y:S01]  /*37200*/  PRMT R9, R4, 0x7771, RZ ;  /* 0x0000777104097816 */ /* 0x000fe200000000ff */
[----:B------:R-:W1:Y:S01]  /*37210*/  LDC R26, c[0x0][0x3b8] ;  /* 0x0000ee00ff1a7b82 */ /* 0x000e620000000800 */
[----:B------:R-:W-:-:S05]  /*37220*/  LEA.HI.X.SX32 R11, R11, R2, 0x1, P6 ;  /* 0x000000020b0b7211 */ /* 0x000fca00030f0eff */
[----:B------:R0:W-:Y:S02]  /*37230*/  @P4 STG.E.U8 desc[UR10][R10.64], R9 ;  /* 0x000000090a004986 */ /* 0x0001e4000c10110a */
[----:B0-----:R-:W-:Y:S02]  /*37240*/  IMAD R11, R25, 0x4, R3 ;  /* 0x00000004190b7824 */ /* 0x001fe400078e0203 */
[----:B------:R-:W0:Y:S01]  /*37250*/  LDC R25, c[0x0][0x3b8] ;  /* 0x0000ee00ff197b82 */ /* 0x000e220000000800 */
[----:B----4-:R-:W-:Y:S01]  /*37260*/  ISETP.LT.AND P3, PT, R24, UR4, !P0 ;  /* 0x0000000418007c0c */ /* 0x010fe2000c761270 */
[----:B------:R-:W3:Y:S06]  /*37270*/  LDCU UR4, c[0x0][0x39c] ;  /* 0x00007380ff0477ac */ /* 0x000eec0008000800 */
[----:B------:R-:W4:Y:S01]  /*37280*/  LDC R24, c[0x0][0x3b8] ;  /* 0x0000ee00ff187b82 */ /* 0x000f220000000800 */
[----:B---3--:R-:W-:Y:S01]  /*37290*/  ISETP.LT.AND P4, PT, R28, UR4, !P0 ;  /* 0x000000041c007c0c */ /* 0x008fe2000c781270 */
[----:B------:R-:W3:Y:S01]  /*372a0*/  LDCU UR4, c[0x0][0x39c] ;  /* 0x00007380ff0477ac */ /* 0x000ee20008000800 */
[----:B------:R-:W3:Y:S01]  /*372b0*/  LDL.LU R28, [R1+0x1c4] ;  /* 0x0001c400011c7983 */ /* 0x000ee20000300800 */
[----:B-----5:R-:W-:Y:S01]  /*372c0*/  ISETP.LT.AND P5, PT, R8, UR5, !P0 ;  /* 0x0000000508007c0c */ /* 0x020fe2000c7a1270 */
[----:B------:R-:W5:Y:S01]  /*372d0*/  LDCU UR5, c[0x0][0x39c] ;  /* 0x00007380ff0577ac */ /* 0x000f620008000800 */
[----:B------:R-:W-:-:S04]  /*372e0*/  IADD3 R8, P6, PT, R3, R0, RZ ;  /* 0x0000000003087210 */ /* 0x000fc80007fde0ff */
[----:B------:R-:W-:Y:S02]  /*372f0*/  LEA.HI.X.SX32 R9, R3, R2, 0x1, P6 ;  /* 0x0000000203097211 */ /* 0x000fe400030f0eff */
[----:B------:R-:W-:Y:S02]  /*37300*/  PRMT R3, R12, 0x7772, RZ ;  /* 0x000077720c037816 */ /* 0x000fe400000000ff */
[----:B------:R-:W-:-:S03]  /*37310*/  IADD3 R10, P6, PT, R11, R0, RZ ;  /* 0x000000000b0a7210 */ /* 0x000fc60007fde0ff */
[----:B------:R4:W-:Y:S01]  /*37320*/  @P1 STG.E.U8 desc[UR10][R8.64], R3 ;  /* 0x0000000308001986 */ /* 0x0009e2000c10110a */
[----:B------:R-:W-:Y:S01]  /*37330*/  ISETP.LT.AND P1, PT, R29, UR6, !P0 ;  /* 0x000000061d007c0c */ /* 0x000fe2000c721270 */
[----:B------:R-:W0:Y:S02]  /*37340*/  LDCU UR6, c[0x0][0x39c] ;  /* 0x00007380ff0677ac */ /* 0x000e240008000800 */
[----:B------:R-:W3:Y:S01]  /*37350*/  LDL.LU R29, [R1+0x44] ;  /* 0x00004400011d7983 */ /* 0x000ee20000300800 */
[----:B----4-:R-:W-:Y:S01]  /*37360*/  IMAD R3, R24, 0x4, R11 ;  /* 0x0000000418037824 */ /* 0x010fe200078e020b */
[----:B------:R-:W-:Y:S02]  /*37370*/  LEA.HI.X.SX32 R11, R11, R2, 0x1, P6 ;  /* 0x000000020b0b7211 */ /* 0x000fe400030f0eff */
[----:B------:R-:W5:Y:S01]  /*37380*/  LDL.LU R24, [R1+0x1b8] ;  /* 0x0001b80001187983 */ /* 0x000f620000300800 */
[----:B------:R-:W-:-:S05]  /*37390*/  PRMT R9, R16, 0x7772, RZ ;  /* 0x0000777210097816 */ /* 0x000fca00000000ff */
[----:B------:R2:W-:Y:S01]  /*373a0*/  @P2 STG.E.U8 desc[UR10][R10.64], R9 ;  /* 0x000000090a002986 */ /* 0x0005e2000c10110a */
[----:B------:R-:W-:Y:S01]  /*373b0*/  IADD3 R8, P6, PT, R3, R0, RZ ;  /* 0x0000000003087210 */ /* 0x000fe20007fde0ff */
[----:B--2---:R-:W-:Y:S02]  /*373c0*/  IMAD R11, R27, 0x4, R3 ;  /* 0x000000041b0b7824 */ /* 0x004fe400078e0203 */
[----:B------:R-:W3:Y:S01]  /*373d0*/  LDL.LU R27, [R1+0x1bc] ;  /* 0x0001bc00011b7983 */ /* 0x000ee20000300800 */
[----:B------:R-:W-:Y:S02]  /*373e0*/  LEA.HI.X.SX32 R9, R3, R2, 0x1, P6 ;  /* 0x0000000203097211 */ /* 0x000fe400030f0eff */
[----:B------:R-:W-:-:S05]  /*373f0*/  PRMT R3, R20, 0x7772, RZ ;  /* 0x0000777214037816 */ /* 0x000fca00000000ff */
[----:B------:R1:W-:Y:S02]  /*37400*/  @P3 STG.E.U8 desc[UR10][R8.64], R3 ;  /* 0x0000000308003986 */ /* 0x0003e4000c10110a */
[----:B-1----:R-:W-:Y:S02]  /*37410*/  IMAD R3, R26, 0x4, R11 ;  /* 0x000000041a037824 */ /* 0x002fe400078e020b */
[----:B------:R-:W2:Y:S01]  /*37420*/  LDL.LU R26, [R1+0x1c0] ;  /* 0x0001c000011a7983 */ /* 0x000ea20000300800 */
[C---:B------:R-:W-:Y:S02]  /*37430*/  IADD3 R10, P6, PT, R11.reuse, R0, RZ ;  /* 0x000000000b0a7210 */ /* 0x040fe40007fde0ff */
[----:B------:R-:W-:Y:S02]  /*37440*/  PRMT R9, R4, 0x7772, RZ ;  /* 0x0000777204097816 */ /* 0x000fe400000000ff */
[----:B------:R-:W-:Y:S02]  /*37450*/  LEA.HI.X.SX32 R11, R11, R2, 0x1, P6 ;  /* 0x000000020b0b7211 */ /* 0x000fe400030f0eff */
[----:B------:R-:W-:-:S02]  /*37460*/  IADD3 R8, P6, PT, R3, R0, RZ ;  /* 0x0000000003087210 */ /* 0x000fc40007fde0ff */
[----:B------:R-:W-:Y:S01]  /*37470*/  PRMT R12, R12, 0x7773, RZ ;  /* 0x000077730c0c7816 */ /* 0x000fe200000000ff */
[----:B------:R1:W-:Y:S02]  /*37480*/  @P5 STG.E.U8 desc[UR10][R10.64], R9 ;  /* 0x000000090a005986 */ /* 0x0003e4000c10110a */
[----:B-1----:R-:W-:-:S05]  /*37490*/  LEA.HI.X.SX32 R9, R3, R2, 0x1, P6 ;  /* 0x0000000203097211 */ /* 0x002fca00030f0eff */
[----:B------:R1:W-:Y:S01]  /*374a0*/  @P4 STG.E.U8 desc[UR10][R8.64], R12 ;  /* 0x0000000c08004986 */ /* 0x0003e2000c10110a */
[----:B---3--:R-:W-:Y:S02]  /*374b0*/  ISETP.LT.AND P3, PT, R27, UR4, !P0 ;  /* 0x000000041b007c0c */ /* 0x008fe4000c761270 */
[----:B-----5:R-:W-:Y:S01]  /*374c0*/  ISETP.LT.AND P2, PT, R24, UR5, !P0 ;  /* 0x0000000518007c0c */ /* 0x020fe2000c741270 */
[----:B------:R-:W3:Y:S01]  /*374d0*/  LDL.LU R27, [R1+0x1c8] ;  /* 0x0001c800011b7983 */ /* 0x000ee20000300800 */
[----:B------:R-:W-:Y:S01]  /*374e0*/  ISETP.LT.AND P4, PT, R28, UR7, !P0 ;  /* 0x000000071c007c0c */ /* 0x000fe2000c781270 */
[----:B------:R-:W4:Y:S01]  /*374f0*/  LDC R24, c[0x0][0x3b8] ;  /* 0x0000ee00ff187b82 */ /* 0x000f220000000800 */
[----:B0-----:R-:W-:Y:S01]  /*37500*/  IMAD R10, R25, 0x4, R3 ;  /* 0x00000004190a7824 */ /* 0x001fe200078e0203 */
[----:B------:R-:W0:Y:S01]  /*37510*/  LDCU UR4, c[0x0][0x3b8] ;  /* 0x00007700ff0477ac */ /* 0x000e220008000800 */
[----:B------:R-:W5:Y:S05]  /*37520*/  LDCU UR5, c[0x0][0x39c] ;  /* 0x00007380ff0577ac */ /* 0x000f6a0008000800 */
[----:B------:R-:W0:Y:S01]  /*37530*/  LDC R25, c[0x0][0x3b8] ;  /* 0x0000ee00ff197b82 */ /* 0x000e220000000800 */
[----:B--2---:R-:W-:Y:S01]  /*37540*/  ISETP.LT.AND P5, PT, R26, UR6, !P0 ;  /* 0x000000061a007c0c */ /* 0x004fe2000c7a1270 */
[----:B------:R-:W3:Y:S01]  /*37550*/  LDCU UR6, c[0x0][0x39c] ;  /* 0x00007380ff0677ac */ /* 0x000ee20008000800 */
[----:B------:R-:W2:Y:S01]  /*37560*/  LDL.LU R26, [R1+0x1cc] ;  /* 0x0001cc00011a7983 */ /* 0x000ea20000300800 */
[----:B------:R-:W-:Y:S01]  /*37570*/  PRMT R16, R16, 0x7773, RZ ;  /* 0x0000777310107816 */ /* 0x000fe200000000ff */
[----:B------:R-:W-:Y:S01]  /*37580*/  VIADD R11, R29, 0x13c ;  /* 0x0000013c1d0b7836 */ /* 0x000fe20000000000 */
[----:B------:R-:W-:Y:S01]  /*37590*/  PRMT R20, R20, 0x7773, RZ ;  /* 0x0000777314147816 */ /* 0x000fe200000000ff */
[----:B------:R-:W2:Y:S01]  /*375a0*/  LDL.LU R28, [R1+0x1d0] ;  /* 0x0001d000011c7983 */ /* 0x000ea20000300800 */
[----:B-1----:R-:W-:Y:S01]  /*375b0*/  IADD3 R8, P6, PT, R10, R0, RZ ;  /* 0x000000000a087210 */ /* 0x002fe20007fde0ff */
[----:B----4-:R-:W-:Y:S01]  /*375c0*/  IMAD R3, R24, 0x4, R10 ;  /* 0x0000000418037824 */ /* 0x010fe200078e020a */
[----:B------:R-:W-:Y:S01]  /*375d0*/  PRMT R4, R4, 0x7773, RZ ;  /* 0x0000777304047816 */ /* 0x000fe200000000ff */
[----:B------:R-:W1:Y:S01]  /*375e0*/  LDC R24, c[0x0][0x3b8] ;  /* 0x0000ee00ff187b82 */ /* 0x000e620000000800 */
[----:B------:R-:W-:Y:S01]  /*375f0*/  LEA.HI.X.SX32 R9, R10, R2, 0x1, P6 ;  /* 0x000000020a097211 */ /* 0x000fe200030f0eff */
[----:B------:R-:W4:Y:S01]  /*37600*/  LDCU UR7, c[0x0][0x39c] ;  /* 0x00007380ff0777ac */ /* 0x000f220008000800 */
[----:B------:R-:W-:-:S03]  /*37610*/  IADD3 R10, P6, PT, R3, R0, RZ ;  /* 0x00000000030a7210 */ /* 0x000fc60007fde0ff */
[----:B------:R0:W-:Y:S01]  /*37620*/  @P1 STG.E.U8 desc[UR10][R8.64], R16 ;  /* 0x0000001008001986 */ /* 0x0001e2000c10110a */
[C---:B-----5:R-:W-:Y:S01]  /*37630*/  ISETP.LT.AND P1, PT, R11.reuse, UR5, !P0 ;  /* 0x000000050b007c0c */ /* 0x060fe2000c721270 */
[----:B------:R-:W5:Y:S01]  /*37640*/  LDCU UR5, c[0x0][0x39c] ;  /* 0x00007380ff0577ac */ /* 0x000f620008000800 */
[----:B------:R-:W2:Y:S01]  /*37650*/  LDC R12, c[0x0][0x3b8] ;  /* 0x0000ee00ff0c7b82 */ /* 0x000ea20000000800 */
[----:B0-----:R-:W-:Y:S01]  /*37660*/  IMAD R9, R11, UR4, RZ ;  /* 0x000000040b097c24 */ /* 0x001fe2000f8e02ff */
[----:B------:R-:W-:Y:S01]  /*37670*/  LEA.HI.X.SX32 R11, R3, R2, 0x1, P6 ;  /* 0x00000002030b7211 */ /* 0x000fe200030f0eff */
[----:B------:R-:W-:Y:S01]  /*37680*/  IMAD R3, R25, 0x8, R3 ;  /* 0x0000000819037824 */ /* 0x000fe200078e0203 */
[----:B------:R-:W2:Y:S01]  /*37690*/  LDCU UR4, c[0x0][0x39c] ;  /* 0x00007380ff0477ac */ /* 0x000ea20008000800 */
[----:B------:R-:W4:Y:S01]  /*376a0*/  LDL.LU R25, [R1+0x1d4] ;  /* 0x0001d40001197983 */ /* 0x000f220000300800 */
[C---:B------:R-:W-:Y:S02]  /*376b0*/  IADD3 R8, P6, PT, R9.reuse, R0, RZ ;  /* 0x0000000009087210 */ /* 0x040fe40007fde0ff */
[----:B------:R-:W0:Y:S01]  /*376c0*/  LDC R16, c[0x0][0x3b8] ;  /* 0x0000ee00ff107b82 */ /* 0x000e220000000800 */
[----:B------:R5:W-:Y:S01]  /*376d0*/  @P2 STG.E.U8 desc[UR10][R10.64], R20 ;  /* 0x000000140a002986 */ /* 0x000be2000c10110a */
[----:B------:R-:W-:-:S05]  /*376e0*/  LEA.HI.X.SX32 R9, R9, R2, 0x1, P6 ;  /* 0x0000000209097211 */ /* 0x000fca00030f0eff */
[----:B------:R1:W-:Y:S01]  /*376f0*/  @P1 STG.E.U8 desc[UR10][R8.64], R4 ;  /* 0x0000000408001986 */ /* 0x0003e2000c10110a */
[C---:B-----5:R-:W-:Y:S01]  /*37700*/  IADD3 R10, P6, PT, R3.reuse, R0, RZ ;  /* 0x00000000030a7210 */ /* 0x060fe20007fde0ff */
[----:B------:R-:W5:Y:S03]  /*37710*/  LDC R20, c[0x0][0x3b8] ;  /* 0x0000ee00ff147b82 */ /* 0x000f660000000800 */
[----:B------:R-:W-:Y:S01]  /*37720*/  LEA.HI.X.SX32 R11, R3, R2, 0x1, P6 ;  /* 0x00000002030b7211 */ /* 0x000fe200030f0eff */
[----:B-1----:R-:W-:Y:S01]  /*37730*/  IMAD R4, R24, 0x4, R3 ;  /* 0x0000000418047824 */ /* 0x002fe200078e0203 */
[----:B------:R-:W-:-:S03]  /*37740*/  PRMT R3, R13, 0x7770, RZ ;  /* 0x000077700d037816 */ /* 0x000fc600000000ff */
[----:B------:R-:W1:Y:S02]  /*37750*/  LDC R24, c[0x0][0x3b8] ;  /* 0x0000ee00ff187b82 */ /* 0x000e640000000800 */
[----:B------:R0:W-:Y:S01]  /*37760*/  @P3 STG.E.U8 desc[UR10][R10.64], R3 ;  /* 0x000000030a003986 */ /* 0x0001e2000c10110a */
[----:B---3--:R-:W-:Y:S01]  /*37770*/  ISETP.LT.AND P2, PT, R27, UR6, !P0 ;  /* 0x000000061b007c0c */ /* 0x008fe2000c741270 */
[----:B------:R-:W4:Y:S02]  /*37780*/  LDCU UR6, c[0x0][0x39c] ;  /* 0x00007380ff0677ac */ /* 0x000f240008000800 */
[----:B------:R-:W3:Y:S01]  /*37790*/  LDL.LU R27, [R1+0x1d8] ;  /* 0x0001d800011b7983 */ /* 0x000ee20000300800 */
[----:B--2---:R-:W-:Y:S01]  /*377a0*/  ISETP.LT.AND P1, PT, R26, UR4, !P0 ;  /* 0x000000041a007c0c */ /* 0x004fe2000c721270 */
[----:B------:R-:W3:Y:S02]  /*377b0*/  LDCU UR4, c[0x0][0x39c] ;  /* 0x00007380ff0477ac */ /* 0x000ee40008000800 */
[----:B------:R-:W2:Y:S01]  /*377c0*/  LDL.LU R26, [R1+0x1dc] ;  /* 0x0001dc00011a7983 */ /* 0x000ea20000300800 */
[----:B------:R-:W-:-:S02]  /*377d0*/  ISETP.LT.AND P3, PT, R28, UR5, !P0 ;  /* 0x000000051c007c0c */ /* 0x000fc4000c761270 */
[----:B------:R-:W-:Y:S01]  /*377e0*/  IADD3 R8, P6, PT, R4, R0, RZ ;  /* 0x0000000004087210 */ /* 0x000fe20007fde0ff */
[----:B------:R-:W2:Y:S01]  /*377f0*/  LDL.LU R28, [R1+0x1e0] ;  /* 0x0001e000011c7983 */ /* 0x000ea20000300800 */
[----:B0-----:R-:W-:Y:S01]  /*37800*/  IMAD R3, R16, 0x4, R4 ;  /* 0x0000000410037824 */ /* 0x001fe200078e0204 */
[----:B------:R-:W2:Y:S01]  /*37810*/  LDCU UR5, c[0x0][0x39c] ;  /* 0x00007380ff0577ac */ /* 0x000ea20008000800 */
[----:B------:R-:W-:Y:S01]  /*37820*/  LEA.HI.X.SX32 R9, R4, R2, 0x1, P6 ;  /* 0x0000000204097211 */ /* 0x000fe200030f0eff */
[----:B------:R-:W0:Y:S01]  /*37830*/  LDC R16, c[0x0][0x3b8] ;  /* 0x0000ee00ff107b82 */ /* 0x000e220000000800 */
[----:B------:R-:W-:Y:S02]  /*37840*/  PRMT R4, R17, 0x7770, RZ ;  /* 0x0000777011047816 */ /* 0x000fe400000000ff */
[----:B------:R-:W-:-:S03]  /*37850*/  IADD3 R10, P6, PT, R3, R0, RZ ;  /* 0x00000000030a7210 */ /* 0x000fc60007fde0ff */
[----:B------:R1:W-:Y:S01]  /*37860*/  @P5 STG.E.U8 desc[UR10][R8.64], R4 ;  /* 0x0000000408005986 */ /* 0x0003e2000c10110a */
[----:B------:R-:W-:Y:S01]  /*37870*/  LEA.HI.X.SX32 R11, R3, R2, 0x1, P6 ;  /* 0x00000002030b7211 */ /* 0x000fe200030f0eff */
[----:B-1----:R-:W-:Y:S01]  /*37880*/  IMAD R4, R12, 0x4, R3 ;  /* 0x000000040c047824 */ /* 0x002fe200078e0203 */
[----:B------:R-:W-:Y:S01]  /*37890*/  PRMT R3, R21, 0x7770, RZ ;  /* 0x0000777015037816 */ /* 0x000fe200000000ff */
[----:B------:R-:W1:Y:S01]  /*378a0*/  LDC R12, c[0x0][0x3b8] ;  /* 0x0000ee00ff0c7b82 */ /* 0x000e620000000800 */
[----:B----4-:R-:W-:Y:S01]  /*378b0*/  ISETP.LT.AND P5, PT, R25, UR6, !P0 ;  /* 0x0000000619007c0c */ /* 0x010fe2000c7a1270 */
[----:B------:R-:W4:Y:S01]  /*378c0*/  LDCU UR6, c[0x0][0x39c] ;  /* 0x00007380ff0677ac */ /* 0x000f220008000800 */
[----:B------:R-:W2:Y:S01]  /*378d0*/  LDL.LU R25, [R1+0x1e4] ;  /* 0x0001e40001197983 */ /* 0x000ea20000300800 */
[----:B------:R-:W-:-:S03]  /*378e0*/  IADD3 R8, P6, PT, R4, R0, RZ ;  /* 0x0000000004087210 */ /* 0x000fc60007fde0ff */
[----:B------:R5:W-:Y:S01]  /*378f0*/  @P4 STG.E.U8 desc[UR10][R10.64], R3 ;  /* 0x000000030a004986 */ /* 0x000be2000c10110a */
[----:B------:R-:W-:Y:S01]  /*37900*/  LEA.HI.X.SX32 R9, R4, R2, 0x1, P6 ;  /* 0x0000000204097211 */ /* 0x000fe200030f0eff */
[----:B-----5:R-:W-:Y:S01]  /*37910*/  IMAD R3, R20, 0x4, R4 ;  /* 0x0000000414037824 */ /* 0x020fe200078e0204 */
[----:B------:R-:W-:Y:S01]  /*37920*/  PRMT R4, R5, 0x7770, RZ ;  /* 0x0000777005047816 */ /* 0x000fe200000000ff */
[----:B------:R-:W5:Y:S03]  /*37930*/  LDC R20, c[0x0][0x3b8] ;  /* 0x0000ee00ff147b82 */ /* 0x000f660000000800 */
[C---:B------:R-:W-:Y:S01]  /*37940*/  IADD3 R10, P6, PT, R3.reuse, R0, RZ ;  /* 0x00000000030a7210 */ /* 0x040fe20007fde0ff */
[----:B------:R0:W-:Y:S03]  /*37950*/  @P2 STG.E.U8 desc[UR10][R8.64], R4 ;  /* 0x0000000408002986 */ /* 0x0001e6000c10110a */
[----:B------:R-:W-:Y:S01]  /*37960*/  LEA.HI.X.SX32 R11, R3, R2, 0x1, P6 ;  /* 0x00000002030b7211 */ /* 0x000fe200030f0eff */
[----:B0-----:R-:W-:Y:S01]  /*37970*/  IMAD R4, R16, 0x4, R3 ;  /* 0x0000000410047824 */ /* 0x001fe200078e0203 */
[----:B------:R-:W-:Y:S01]  /*37980*/  PRMT R3, R13, 0x7771, RZ ;  /* 0x000077710d037816 */ /* 0x000fe200000000ff */
[----:B------:R-:W0:Y:S04]  /*37990*/  LDC R16, c[0x0][0x3b8] ;  /* 0x0000ee00ff107b82 */ /* 0x000e280000000800 */
[----:B------:R1:W-:Y:S01]  /*379a0*/  @P1 STG.E.U8 desc[UR10][R10.64], R3 ;  /* 0x000000030a001986 */ /* 0x0003e2000c10110a */
[----:B---3--:R-:W-:Y:S01]  /*379b0*/  ISETP.LT.AND P4, PT, R27, UR4, !P0 ;  /* 0x000000041b007c0c */ /* 0x008fe2000c781270 */
[----:B------:R-:W3:Y:S02]  /*379c0*/  LDCU UR4, c[0x0][0x39c] ;  /* 0x00007380ff0477ac */ /* 0x000ee40008000800 */
[----:B------:R-:W5:Y:S01]  /*379d0*/  LDL.LU R27, [R1+0x1e8] ;  /* 0x0001e800011b7983 */ /* 0x000f620000300800 */
[----:B--2---:R-:W-:Y:S01]  /*379e0*/  ISETP.LT.AND P2, PT, R26, UR5, !P0 ;  /* 0x000000051a007c0c */ /* 0x004fe2000c741270 */
[----:B------:R-:W2:Y:S02]  /*379f0*/  LDCU UR5, c[0x0][0x39c] ;  /* 0x00007380ff0577ac */ /* 0x000ea40008000800 */
[----:B------:R-:W2:Y:S01]  /*37a00*/  LDL.LU R26, [R1+0x1f0] ;  /* 0x0001f000011a7983 */ /* 0x000ea20000300800 */
[----:B----4-:R-:W-:-:S02]  /*37a10*/  ISETP.LT.AND P1, PT, R28, UR6, !P0 ;  /* 0x000000061c007c0c */ /* 0x010fc4000c721270 */
[----:B------:R-:W-:Y:S01]  /*37a20*/  IADD3 R8, P6, PT, R4, R0, RZ ;  /* 0x0000000004087210 */ /* 0x000fe20007fde0ff */
[----:B------:R-:W4:Y:S01]  /*37a30*/  LDL.LU R28, [R1+0x1f4] ;  /* 0x0001f400011c7983 */ /* 0x000f220000300800 */
[----:B-1----:R-:W-:Y:S01]  /*37a40*/  IMAD R3, R12, 0x4, R4 ;  /* 0x000000040c037824 */ /* 0x002fe200078e0204 */
[----:B------:R-:W4:Y:S01]  /*37a50*/  LDCU UR6, c[0x0][0x39c] ;  /* 0x00007380ff0677ac */ /* 0x000f220008000800 */
[----:B------:R-:W-:Y:S01]  /*37a60*/  LEA.HI.X.SX32 R9, R4, R2, 0x1, P6 ;  /* 0x0000000204097211 */ /* 0x000fe200030f0eff */
[----:B------:R-:W1:Y:S01]  /*37a70*/  LDC R12, c[0x0][0x3b8] ;  /* 0x0000ee00ff0c7b82 */ /* 0x000e620000000800 */
[----:B------:R-:W-:Y:S02]  /*37a80*/  PRMT R4, R17, 0x7771, RZ ;  /* 0x0000777111047816 */ /* 0x000fe400000000ff */
[----:B------:R-:W-:-:S03]  /*37a90*/  IADD3 R10, P6, PT, R3, R0, RZ ;  /* 0x00000000030a7210 */ /* 0x000fc60007fde0ff */
[----:B------:R0:W-:Y:S01]  /*37aa0*/  @P3 STG.E.U8 desc[UR10][R8.64], R4 ;  /* 0x0000000408003986 */ /* 0x0001e2000c10110a */
[----:B------:R-:W-:Y:S01]  /*37ab0*/  LEA.HI.X.SX32 R11, R3, R2, 0x1, P6 ;  /* 0x00000002030b7211 */ /* 0x000fe200030f0eff */
[----:B0-----:R-:W-:Y:S01]  /*37ac0*/  IMAD R4, R24, 0x4, R3 ;  /* 0x0000000418047824 */ /* 0x001fe200078e0203 */
[----:B------:R-:W-:Y:S01]  /*37ad0*/  PRMT R3, R21, 0x7771, RZ ;  /* 0x0000777115037816 */ /* 0x000fe200000000ff */
[----:B------:R-:W0:Y:S01]  /*37ae0*/  LDC R24, c[0x0][0x3b8] ;  /* 0x0000ee00ff187b82 */ /* 0x000e220000000800 */
[----:B---3--:R-:W-:Y:S01]  /*37af0*/  ISETP.LT.AND P3, PT, R25, UR4, !P0 ;  /* 0x0000000419007c0c */ /* 0x008fe2000c761270 */
[----:B------:R-:W3:Y:S01]  /*37b00*/  LDCU UR4, c[0x0][0x39c] ;  /* 0x00007380ff0477ac */ /* 0x000ee20008000800 */
[C---:B------:R-:W-:Y:S01]  /*37b10*/  IADD3 R8, P6, PT, R4.reuse, R0, RZ ;  /* 0x0000000004087210 */ /* 0x040fe20007fde0ff */
[----:B------:R5:W-:Y:S04]  /*37b20*/  @P5 STG.E.U8 desc[UR10][R10.64], R3 ;  /* 0x000000030a005986 */ /* 0x000be8000c10110a */
[----:B------:R-:W4:Y:S01]  /*37b30*/  LDL.LU R25, [R1+0x1f8] ;  /* 0x0001f80001197983 */ /* 0x000f220000300800 */
        /* <DEDUP_REMOVED lines=11> */
[----:B--2---:R-:W-:-:S02]  /*37bf0*/  ISETP.LT.AND P5, PT, R27, UR5, !P0 ;  /* 0x000000051b007c0c */ /* 0x004fc4000c7a1270 */
[----:B---3--:R-:W-:Y:S01]  /*37c00*/  ISETP.LT.AND P4, PT, R26, UR4, !P0 ;  /* 0x000000041a007c0c */ /* 0x008fe2000c781270 */
[----:B------:R-:W2:Y:S01]  /*37c10*/  LDL.LU R27, [R1+0x1fc] ;  /* 0x0001fc00011b7983 */ /* 0x000ea20000300800 */
[----:B------:R-:W-:Y:S01]  /*37c20*/  IADD3 R8, P6, PT, R4, R0, RZ ;  /* 0x0000000004087210 */ /* 0x000fe20007fde0ff */
[----:B------:R-:W2:Y:S02]  /*37c30*/  LDCU UR4, c[0x0][0x39c] ;  /* 0x00007380ff0477ac */ /* 0x000ea40008000800 */
[----:B------:R-:W3:Y:S01]  /*37c40*/  LDL.LU R26, [R1+0x200] ;  /* 0x00020000011a7983 */ /* 0x000ee20000300800 */
[----:B----4-:R-:W-:Y:S01]  /*37c50*/  ISETP.LT.AND P2, PT, R28, UR6, !P0 ;  /* 0x000000061c007c0c */ /* 0x010fe2000c741270 */
[----:B-1----:R-:W-:Y:S01]  /*37c60*/  IMAD R3, R12, 0x4, R4 ;  /* 0x000000040c037824 */ /* 0x002fe200078e0204 */
[----:B------:R-:W-:Y:S01]  /*37c70*/  LEA.HI.X.SX32 R9, R4, R2, 0x1, P6 ;  /* 0x0000000204097211 */ /* 0x000fe200030f0eff */
[----:B------:R-:W4:Y:S01]  /*37c80*/  LDL.LU R28, [R1+0x204] ;  /* 0x00020400011c7983 */ /* 0x000f220000300800 */
[----:B------:R-:W-:Y:S01]  /*37c90*/  PRMT R4, R17, 0x7772, RZ ;  /* 0x0000777211047816 */ /* 0x000fe200000000ff */
[----:B------:R-:W3:Y:S01]  /*37ca0*/  LDCU UR6, c[0x0][0x39c] ;  /* 0x00007380ff0677ac */ /* 0x000ee20008000800 */
[C---:B------:R-:W-:Y:S01]  /*37cb0*/  IADD3 R10, P6, PT, R3.reuse, R0, RZ ;  /* 0x00000000030a7210 */ /* 0x040fe20007fde0ff */
[----:B------:R-:W1:Y:S02]  /*37cc0*/  LDC R12, c[0x0][0x3b8] ;  /* 0x0000ee00ff0c7b82 */ /* 0x000e640000000800 */
[----:B------:R0:W-:Y:S01]  /*37cd0*/  @P1 STG.E.U8 desc[UR10][R8.64], R4 ;  /* 0x0000000408001986 */ /* 0x0001e2000c10110a */
[----:B------:R-:W-:Y:S01]  /*37ce0*/  LEA.HI.X.SX32 R11, R3, R2, 0x1, P6 ;  /* 0x00000002030b7211 */ /* 0x000fe200030f0eff */
[----:B------:R-:W1:Y:S01]  /*37cf0*/  LDCU UR5, c[0x0][0x39c] ;  /* 0x00007380ff0577ac */ /* 0x000e620008000800 */
[----:B0-----:R-:W-:Y:S01]  /*37d00*/  IMAD R4, R24, 0x4, R3 ;  /* 0x0000000418047824 */ /* 0x001fe200078e0203 */
[----:B------:R-:W-:-:S05]  /*37d10*/  PRMT R3, R21, 0x7772, RZ ;  /* 0x0000777215037816 */ /* 0x000fca00000000ff */
[----:B------:R5:W-:Y:S01]  /*37d20*/  @P3 STG.E.U8 desc[UR10][R10.64], R3 ;  /* 0x000000030a003986 */ /* 0x000be2000c10110a */
[----:B------:R-:W-:-:S04]  /*37d30*/  IADD3 R8, P6, PT, R4, R0, RZ ;  /* 0x0000000004087210 */ /* 0x000fc80007fde0ff */
[----:B------:R-:W-:Y:S01]  /*37d40*/  LEA.HI.X.SX32 R9, R4, R2, 0x1, P6 ;  /* 0x0000000204097211 */ /* 0x000fe200030f0eff */
[----:B-----5:R-:W-:Y:S01]  /*37d50*/  IMAD R3, R20, 0x4, R4 ;  /* 0x0000000414037824 */ /* 0x020fe200078e0204 */
[----:B------:R-:W-:-:S04]  /*37d60*/  PRMT R4, R5, 0x7772, RZ ;  /* 0x0000777205047816 */ /* 0x000fc800000000ff */
[----:B------:R-:W-:Y:S02]  /*37d70*/  IADD3 R10, P6, PT, R3, R0, RZ ;  /* 0x00000000030a7210 */ /* 0x000fe40007fde0ff */
[----:B------:R-:W-:Y:S02]  /*37d80*/  PRMT R13, R13, 0x7773, RZ ;  /* 0x000077730d0d7816 */ /* 0x000fe400000000ff */
[----:B------:R-:W-:Y:S01]  /*37d90*/  LEA.HI.X.SX32 R11, R3, R2, 0x1, P6 ;  /* 0x00000002030b7211 */ /* 0x000fe200030f0eff */
[----:B------:R0:W-:Y:S04]  /*37da0*/  @P5 STG.E.U8 desc[UR10][R8.64], R4 ;  /* 0x0000000408005986 */ /* 0x0001e8000c10110a */
[----:B------:R5:W-:Y:S01]  /*37db0*/  @P4 STG.E.U8 desc[UR10][R10.64], R13 ;  /* 0x0000000d0a004986 */ /* 0x000be2000c10110a */
[----:B--2---:R-:W-:Y:S01]  /*37dc0*/  ISETP.LT.AND P3, PT, R27, UR4, !P0 ;  /* 0x000000041b007c0c */ /* 0x004fe2000c761270 */
[----:B0-----:R-:W-:-:S02]  /*37dd0*/  IMAD R4, R16, 0x4, R3 ;  /* 0x0000000410047824 */ /* 0x001fc400078e0203 */
[----:B------:R-:W2:Y:S01]  /*37de0*/  LDL.LU R27, [R1+0x208] ;  /* 0x00020800011b7983 */ /* 0x000ea20000300800 */
[----:B-1----:R-:W-:Y:S01]  /*37df0*/  ISETP.LT.AND P1, PT, R25, UR5, !P0 ;  /* 0x0000000519007c0c */ /* 0x002fe2000c721270 */
[----:B------:R-:W0:Y:S01]  /*37e00*/  LDCU UR5, c[0x0][0x39c] ;  /* 0x00007380ff0577ac */ /* 0x000e220008000800 */
[----:B---3--:R-:W-:Y:S01]  /*37e10*/  ISETP.LT.AND P5, PT, R26, UR6, !P0 ;  /* 0x000000061a007c0c */ /* 0x008fe2000c7a1270 */
[----:B------:R-:W1:Y:S01]  /*37e20*/  LDC R16, c[0x0][0x3b8] ;  /* 0x0000ee00ff107b82 */ /* 0x000e620000000800 */
[----:B------:R-:W3:Y:S01]  /*37e30*/  LDL.LU R26, [R1+0x20c] ;  /* 0x00020c00011a7983 */ /* 0x000ee20000300800 */
[----:B----4-:R-:W-:Y:S01]  /*37e40*/  ISETP.LT.AND P4, PT, R28, UR7, !P0 ;  /* 0x000000071c007c0c */ /* 0x010fe2000c781270 */
[----:B------:R-:W4:Y:S02]  /*37e50*/  LDCU UR4, c[0x0][0x3b8] ;  /* 0x00007700ff0477ac */ /* 0x000f240008000800 */
[----:B------:R-:W3:Y:S01]  /*37e60*/  LDL.LU R28, [R1+0x210] ;  /* 0x00021000011c7983 */ /* 0x000ee20000300800 */
[----:B------:R-:W2:Y:S01]  /*37e70*/  LDCU UR6, c[0x0][0x39c] ;  /* 0x00007380ff0677ac */ /* 0x000ea20008000800 */
[----:B------:R-:W-:Y:S01]  /*37e80*/  IADD3 R8, P6, PT, R4, R0, RZ ;  /* 0x0000000004087210 */ /* 0x000fe20007fde0ff */
[----:B------:R-:W-:Y:S01]  /*37e90*/  IMAD R3, R12, 0x4, R4 ;  /* 0x000000040c037824 */ /* 0x000fe200078e0204 */
[----:B------:R-:W-:Y:S01]  /*37ea0*/  PRMT R17, R17, 0x7773, RZ ;  /* 0x0000777311117816 */ /* 0x000fe200000000ff */
[----:B------:R-:W1:Y:S01]  /*37eb0*/  LDC R12, c[0x0][0x3b8] ;  /* 0x0000ee00ff0c7b82 */ /* 0x000e620000000800 */
[----:B------:R-:W-:Y:S01]  /*37ec0*/  LEA.HI.X.SX32 R9, R4, R2, 0x1, P6 ;  /* 0x0000000204097211 */ /* 0x000fe200030f0eff */
[----:B------:R-:W-:Y:S01]  /*37ed0*/  VIADD R4, R29, 0x17c ;  /* 0x0000017c1d047836 */ /* 0x000fe20000000000 */
[----:B-----5:R-:W-:Y:S01]  /*37ee0*/  IADD3 R10, P6, PT, R3, R0, RZ ;  /* 0x00000000030a7210 */ /* 0x020fe20007fde0ff */
[----:B------:R-:W5:Y:S01]  /*37ef0*/  LDL.LU R25, [R1+0x214] ;  /* 0x0002140001197983 */ /* 0x000f620000300800 */
[----:B------:R-:W-:Y:S01]  /*37f00*/  PRMT R21, R21, 0x7773, RZ ;  /* 0x0000777315157816 */ /* 0x000fe200000000ff */
[----:B------:R-:W1:Y:S01]  /*37f10*/  LDCU UR7, c[0x0][0x39c] ;  /* 0x00007380ff0777ac */ /* 0x000e620008000800 */
[----:B------:R-:W-:Y:S01]  /*37f20*/  LEA.HI.X.SX32 R11, R3, R2, 0x1, P6 ;  /* 0x00000002030b7211 */ /* 0x000fe200030f0eff */
[----:B------:R1:W-:Y:S01]  /*37f30*/  @P2 STG.E.U8 desc[UR10][R8.64], R17 ;  /* 0x0000001108002986 */ /* 0x0003e2000c10110a */
[C---:B0-----:R-:W-:Y:S01]  /*37f40*/  ISETP.LT.AND P2, PT, R4.reuse, UR5, !P0 ;  /* 0x0000000504007c0c */ /* 0x041fe2000c741270 */
[----:B----4-:R-:W-:Y:S01]  /*37f50*/  IMAD R4, R4, UR4, RZ ;  /* 0x0000000404047c24 */ /* 0x010fe2000f8e02ff */
[----:B------:R-:W3:Y:S01]  /*37f60*/  LDCU UR4, c[0x0][0x39c] ;  /* 0x00007380ff0477ac */ /* 0x000ee20008000800 */
[----:B------:R0:W-:Y:S01]  /*37f70*/  @P1 STG.E.U8 desc[UR10][R10.64], R21 ;  /* 0x000000150a001986 */ /* 0x0001e2000c10110a */
[----:B-1----:R-:W-:Y:S01]  /*37f80*/  IMAD R3, R16, 0x8, R3 ;  /* 0x0000000810037824 */ /* 0x002fe200078e0203 */
[----:B------:R-:W-:Y:S01]  /*37f90*/  PRMT R5, R5, 0x7773, RZ ;  /* 0x0000777305057816 */ /* 0x000fe200000000ff */
[----:B------:R-:W1:Y:S01]  /*37fa0*/  LDCU UR5, c[0x0][0x39c] ;  /* 0x00007380ff0577ac */ /* 0x000e620008000800 */
[----:B------:R-:W4:Y:S01]  /*37fb0*/  LDC R13, c[0x0][0x3b8] ;  /* 0x0000ee00ff0d7b82 */ /* 0x000f220000000800 */
[----:B------:R-:W-:-:S04]  /*37fc0*/  IADD3 R8, P6, PT, R4, R0, RZ ;  /* 0x0000000004087210 */ /* 0x000fc80007fde0ff */
[----:B------:R-:W-:-:S03]  /*37fd0*/  LEA.HI.X.SX32 R9, R4, R2, 0x1, P6 ;  /* 0x0000000204097211 */ /* 0x000fc600030f0eff */
[----:B0-----:R-:W0:Y:S01]  /*37fe0*/  LDC R10, c[0x0][0x3b8] ;  /* 0x0000ee00ff0a7b82 */ /* 0x001e220000000800 */
[C---:B------:R-:W-:Y:S01]  /*37ff0*/  IADD3 R4, P6, PT, R3.reuse, R0, RZ ;  /* 0x0000000003047210 */ /* 0x040fe20007fde0ff */
[----:B------:R1:W-:Y:S06]  /*38000*/  @P2 STG.E.U8 desc[UR10][R8.64], R5 ;  /* 0x0000000508002986 */ /* 0x0003ec000c10110a */
[----:B------:R-:W0:Y:S01]  /*38010*/  LDC R11, c[0x0][0x3b8] ;  /* 0x0000ee00ff0b7b82 */ /* 0x000e220000000800 */
[----:B-1----:R-:W-:Y:S01]  /*38020*/  IMAD R9, R12, 0x4, R3 ;  /* 0x000000040c097824 */ /* 0x002fe200078e0203 */
[----:B------:R-:W-:-:S06]  /*38030*/  LEA.HI.X.SX32 R5, R3, R2, 0x1, P6 ;  /* 0x0000000203057211 */ /* 0x000fcc00030f0eff */
[----:B------:R-:W1:Y:S01]  /*38040*/  LDC R12, c[0x0][0x3b8] ;  /* 0x0000ee00ff0c7b82 */ /* 0x000e620000000800 */
[----:B------:R-:W-:-:S05]  /*38050*/  PRMT R3, R14, 0x7770, RZ ;  /* 0x000077700e037816 */ /* 0x000fca00000000ff */
[----:B------:R4:W-:Y:S01]  /*38060*/  @P3 STG.E.U8 desc[UR10][R4.64], R3 ;  /* 0x0000000304003986 */ /* 0x0009e2000c10110a */
[----:B------:R-:W-:Y:S01]  /*38070*/  PRMT R21, R6, 0x7773, RZ ;  /* 0x0000777306157816 */ /* 0x000fe200000000ff */
[----:B------:R-:W0:Y:S01]  /*38080*/  LDC R16, c[0x0][0x3b8] ;  /* 0x0000ee00ff107b82 */ /* 0x000e220000000800 */
[----:B--2---:R-:W-:Y:S01]  /*38090*/  ISETP.LT.AND P1, PT, R27, UR6, !P0 ;  /* 0x000000061b007c0c */ /* 0x004fe2000c721270 */
[----:B------:R-:W5:Y:S01]  /*380a0*/  LDCU UR6, c[0x0][0x39c] ;  /* 0x00007380ff0677ac */ /* 0x000f620008000800 */
[----:B------:R-:W2:Y:S01]  /*380b0*/  LDL.LU R27, [R1+0x218] ;  /* 0x00021800011b7983 */ /* 0x000ea20000300800 */
[----:B---3--:R-:W-:Y:S01]  /*380c0*/  ISETP.LT.AND P2, PT, R26, UR4, !P0 ;  /* 0x000000041a007c0c */ /* 0x008fe2000c741270 */
[----:B------:R-:W2:Y:S02]  /*380d0*/  LDCU UR4, c[0x0][0x39c] ;  /* 0x00007380ff0477ac */ /* 0x000ea40008000800 */
[----:B------:R-:W3:Y:S01]  /*380e0*/  LDL.LU R26, [R1+0x21c] ;  /* 0x00021c00011a7983 */ /* 0x000ee20000300800 */
[----:B------:R-:W-:Y:S01]  /*380f0*/  ISETP.LT.AND P3, PT, R28, UR5, !P0 ;  /* 0x000000051c007c0c */ /* 0x000fe2000c761270 */
[----:B----4-:R-:W-:-:S02]  /*38100*/  IMAD R3, R13, 0x4, R9 ;  /* 0x000000040d037824 */ /* 0x010fc400078e0209 */
[----:B------:R-:W4:Y:S01]  /*38110*/  LDL.LU R28, [R1+0x220] ;  /* 0x00022000011c7983 */ /* 0x000f220000300800 */
[C---:B------:R-:W-:Y:S01]  /*38120*/  IADD3 R8, P6, PT, R9.reuse, R0, RZ ;  /* 0x0000000009087210 */ /* 0x040fe20007fde0ff */
[----:B------:R-:W3:Y:S01]  /*38130*/  LDCU UR5, c[0x0][0x39c] ;  /* 0x00007380ff0577ac */ /* 0x000ee20008000800 */
[----:B------:R-:W-:Y:S01]  /*38140*/  PRMT R5, R18, 0x7770, RZ ;  /* 0x0000777012057816 */ /* 0x000fe200000000ff */
[----:B------:R-:W2:Y:S01]  /*38150*/  LDC R13, c[0x0][0x3b8] ;  /* 0x0000ee00ff0d7b82 */ /* 0x000ea20000000800 */
[----:B------:R-:W-:Y:S02]  /*38160*/  LEA.HI.X.SX32 R9, R9, R2, 0x1, P6 ;  /* 0x0000000209097211 */ /* 0x000fe400030f0eff */
[----:B------:R-:W-:-:S03]  /*38170*/  IADD3 R4, P6, PT, R3, R0, RZ ;  /* 0x0000000003047210 */ /* 0x000fc60007fde0ff */
[----:B------:R0:W-:Y:S01]  /*38180*/  @P5 STG.E.U8 desc[UR10][R8.64], R5 ;  /* 0x0000000508005986 */ /* 0x0001e2000c10110a */
[----:B-----5:R-:W-:Y:S01]  /*38190*/  ISETP.LT.AND P5, PT, R25, UR6, !P0 ;  /* 0x0000000619007c0c */ /* 0x020fe2000c7a1270 */
[----:B------:R-:W4:Y:S02]  /*381a0*/  LDCU UR6, c[0x0][0x39c] ;  /* 0x00007380ff0677ac */ /* 0x000f240008000800 */
[----:B------:R-:W5:Y:S01]  /*381b0*/  LDL.LU R25, [R1+0x224] ;  /* 0x0002240001197983 */ /* 0x000f620000300800 */
[----:B0-----:R-:W-:Y:S01]  /*381c0*/  IMAD R9, R10, 0x4, R3 ;  /* 0x000000040a097824 */ /* 0x001fe200078e0203 */
[----:B------:R-:W-:Y:S01]  /*381d0*/  LEA.HI.X.SX32 R5, R3, R2, 0x1, P6 ;  /* 0x0000000203057211 */ /* 0x000fe200030f0eff */
[----:B------:R-:W0:Y:S01]  /*381e0*/  LDC R10, c[0x0][0x3b8] ;  /* 0x0000ee00ff0a7b82 */ /* 0x000e220000000800 */
        /* <DEDUP_REMOVED lines=8> */
[----:B------:R0:W-:Y:S02]  /*38270*/  @P1 STG.E.U8 desc[UR10][R8.64], R5 ;  /* 0x0000000508001986 */ /* 0x0001e4000c10110a */
[----:B0-----:R-:W-:Y:S01]  /*38280*/  IMAD R9, R11, 0x4, R3 ;  /* 0x000000040b097824 */ /* 0x001fe200078e0203 */
[----:B------:R-:W-:Y:S01]  /*38290*/  LEA.HI.X.SX32 R5, R3, R2, 0x1, P6 ;  /* 0x0000000203057211 */ /* 0x000fe200030f0eff */
[----:B------:R-:W0:Y:S01]  /*382a0*/  LDC R11, c[0x0][0x3b8] ;  /* 0x0000ee00ff0b7b82 */ /* 0x000e220000000800 */
[----:B------:R-:W-:-:S05]  /*382b0*/  PRMT R3, R14, 0x7771, RZ ;  /* 0x000077710e037816 */ /* 0x000fca00000000ff */
[----:B------:R0:W-:Y:S01]  /*382c0*/  @P2 STG.E.U8 desc[UR10][R4.64], R3 ;  /* 0x0000000304002986 */ /* 0x0001e2000c10110a */
[----:B--2---:R-:W-:Y:S01]  /*382d0*/  ISETP.LT.AND P4, PT, R27, UR4, !P0 ;  /* 0x000000041b007c0c */ /* 0x004fe2000c781270 */
[----:B------:R-:W5:Y:S02]  /*382e0*/  LDCU UR4, c[0x0][0x39c] ;  /* 0x00007380ff0477ac */ /* 0x000f640008000800 */
[----:B------:R-:W2:Y:S01]  /*382f0*/  LDL.LU R27, [R1+0x228] ;  /* 0x00022800011b7983 */ /* 0x000ea20000300800 */
[----:B---3--:R-:W-:Y:S01]  /*38300*/  ISETP.LT.AND P1, PT, R26, UR5, !P0 ;  /* 0x000000051a007c0c */ /* 0x008fe2000c721270 */
[----:B------:R-:W2:Y:S02]  /*38310*/  LDCU UR5, c[0x0][0x39c] ;  /* 0x00007380ff0577ac */ /* 0x000ea40008000800 */
[----:B------:R-:W3:Y:S01]  /*38320*/  LDL.LU R26, [R1+0x22c] ;  /* 0x00022c00011a7983 */ /* 0x000ee20000300800 */
[----:B----4-:R-:W-:Y:S01]  /*38330*/  ISETP.LT.AND P2, PT, R28, UR6, !P0 ;  /* 0x000000061c007c0c */ /* 0x010fe2000c741270 */
[----:B0-----:R-:W-:-:S02]  /*38340*/  IMAD R3, R10, 0x4, R9 ;  /* 0x000000040a037824 */ /* 0x001fc400078e0209 */
[----:B------:R-:W4:Y:S01]  /*38350*/  LDL.LU R28, [R1+0x23c] ;  /* 0x00023c00011c7983 */ /* 0x000f220000300800 */
[C---:B------:R-:W-:Y:S01]  /*38360*/  IADD3 R8, P6, PT, R9.reuse, R0, RZ ;  /* 0x0000000009087210 */ /* 0x040fe20007fde0ff */
[----:B------:R-:W4:Y:S01]  /*38370*/  LDCU UR6, c[0x0][0x39c] ;  /* 0x00007380ff0677ac */ /* 0x000f220008000800 */
[----:B------:R-:W-:Y:S01]  /*38380*/  PRMT R5, R18, 0x7771, RZ ;  /* 0x0000777112057816 */ /* 0x000fe200000000ff */
[----:B------:R-:W0:Y:S01]  /*38390*/  LDC R10, c[0x0][0x3b8] ;  /* 0x0000ee00ff0a7b82 */ /* 0x000e220000000800 */
[----:B------:R-:W-:Y:S02]  /*383a0*/  LEA.HI.X.SX32 R9, R9, R2, 0x1, P6 ;  /* 0x0000000209097211 */ /* 0x000fe400030f0eff */
[----:B------:R-:W-:-:S03]  /*383b0*/  IADD3 R4, P6, PT, R3, R0, RZ ;  /* 0x0000000003047210 */ /* 0x000fc60007fde0ff */
[----:B------:R1:W-:Y:S01]  /*383c0*/  @P3 STG.E.U8 desc[UR10][R8.64], R5 ;  /* 0x0000000508003986 */ /* 0x0003e2000c10110a */
[----:B-----5:R-:W-:Y:S01]  /*383d0*/  ISETP.LT.AND P3, PT, R25, UR4, !P0 ;  /* 0x0000000419007c0c */ /* 0x020fe2000c761270 */
[----:B------:R-:W3:Y:S02]  /*383e0*/  LDCU UR4, c[0x0][0x39c] ;  /* 0x00007380ff0477ac */ /* 0x000ee40008000800 */
[----:B------:R-:W5:Y:S01]  /*383f0*/  LDL.LU R25, [R1+0x244] ;  /* 0x0002440001197983 */ /* 0x000f620000300800 */
        /* <DEDUP_REMOVED lines=15> */
[----:B------:R-:W-:-:S05]  /*384f0*/  PRMT R3, R14, 0x7772, RZ ;  /* 0x000077720e037816 */ /* 0x000fca00000000ff */
[----:B------:R0:W-:Y:S01]  /*38500*/  @P1 STG.E.U8 desc[UR10][R4.64], R3 ;  /* 0x0000000304001986 */ /* 0x0001e2000c10110a */
[----:B--2---:R-:W-:Y:S02]  /*38510*/  ISETP.LT.AND P5, PT, R27, UR5, !P0 ;  /* 0x000000051b007c0c */ /* 0x004fe4000c7a1270 */
[----:B---3--:R-:W-:Y:S01]  /*38520*/  ISETP.LT.AND P4, PT, R26, UR4, !P0 ;  /* 0x000000041a007c0c */ /* 0x008fe2000c781270 */
[----:B------:R-:W2:Y:S01]  /*38530*/  LDL.LU R27, [R1+0x248] ;  /* 0x00024800011b7983 */ /* 0x000ea20000300800 */
[----:B------:R-:W2:Y:S01]  /*38540*/  LDCU UR4, c[0x0][0x39c] ;  /* 0x00007380ff0477ac */ /* 0x000ea20008000800 */
[----:B----4-:R-:W-:Y:S02]  /*38550*/  ISETP.LT.AND P1, PT, R28, UR6, !P0 ;  /* 0x000000061c007c0c */ /* 0x010fe4000c721270 */
[----:B------:R-:W3:Y:S01]  /*38560*/  LDL.LU R26, [R1+0x24c] ;  /* 0x00024c00011a7983 */ /* 0x000ee20000300800 */
[C---:B------:R-:W-:Y:S01]  /*38570*/  IADD3 R8, P6, PT, R9.reuse, R0, RZ ;  /* 0x0000000009087210 */ /* 0x040fe20007fde0ff */
[----:B0-----:R-:W-:Y:S01]  /*38580*/  IMAD R3, R10, 0x4, R9 ;  /* 0x000000040a037824 */ /* 0x001fe200078e0209 */
[----:B------:R-:W-:Y:S01]  /*38590*/  PRMT R5, R18, 0x7772, RZ ;  /* 0x0000777212057816 */ /* 0x000fe200000000ff */
[----:B------:R-:W4:Y:S01]  /*385a0*/  LDL.LU R28, [R1+0x250] ;  /* 0x00025000011c7983 */ /* 0x000f220000300800 */
[----:B------:R-:W-:Y:S01]  /*385b0*/  LEA.HI.X.SX32 R9, R9, R2, 0x1, P6 ;  /* 0x0000000209097211 */ /* 0x000fe200030f0eff */
[----:B------:R-:W5:Y:S01]  /*385c0*/  LDCU UR5, c[0x0][0x39c] ;  /* 0x00007380ff0577ac */ /* 0x000f620008000800 */
[----:B------:R-:W-:Y:S01]  /*385d0*/  IADD3 R4, P6, PT, R3, R0, RZ ;  /* 0x0000000003047210 */ /* 0x000fe20007fde0ff */
[----:B------:R-:W0:Y:S02]  /*385e0*/  LDC R10, c[0x0][0x3b8] ;  /* 0x0000ee00ff0a7b82 */ /* 0x000e240000000800 */
[----:B------:R1:W-:Y:S01]  /*385f0*/  @P2 STG.E.U8 desc[UR10][R8.64], R5 ;  /* 0x0000000508002986 */ /* 0x0003e2000c10110a */
[----:B------:R-:W-:Y:S01]  /*38600*/  PRMT R14, R14, 0x7773, RZ ;  /* 0x000077730e0e7816 */ /* 0x000fe200000000ff */
[----:B------:R-:W3:Y:S01]  /*38610*/  LDCU UR6, c[0x0][0x39c] ;  /* 0x00007380ff0677ac */ /* 0x000ee20008000800 */
[----:B-1----:R-:W-:Y:S01]  /*38620*/  IMAD R9, R13, 0x4, R3 ;  /* 0x000000040d097824 */ /* 0x002fe200078e0203 */
[----:B------:R-:W-:-:S02]  /*38630*/  LEA.HI.X.SX32 R5, R3, R2, 0x1, P6 ;  /* 0x0000000203057211 */ /* 0x000fc400030f0eff */
        /* <DEDUP_REMOVED lines=9> */
[----:B-----5:R-:W-:Y:S01]  /*386d0*/  ISETP.LT.AND P2, PT, R25, UR5, !P0 ;  /* 0x0000000519007c0c */ /* 0x020fe2000c741270 */
[----:B------:R-:W5:Y:S01]  /*386e0*/  LDCU UR5, c[0x0][0x39c] ;  /* 0x00007380ff0577ac */ /* 0x000f620008000800 */
[----:B------:R-:W-:Y:S01]  /*386f0*/  PRMT R18, R18, 0x7773, RZ ;  /* 0x0000777312127816 */ /* 0x000fe200000000ff */
[----:B------:R-:W1:Y:S01]  /*38700*/  LDC R6, c[0x0][0x3b8] ;  /* 0x0000ee00ff067b82 */ /* 0x000e620000000800 */
[----:B0-----:R-:W-:-:S05]  /*38710*/  LEA.HI.X.SX32 R5, R3, R2, 0x1, P6 ;  /* 0x0000000203057211 */ /* 0x001fca00030f0eff */
[----:B------:R0:W-:Y:S01]  /*38720*/  @P4 STG.E.U8 desc[UR10][R4.64], R14 ;  /* 0x0000000e04004986 */ /* 0x0001e2000c10110a */
[----:B--2---:R-:W-:Y:S01]  /*38730*/  ISETP.LT.AND P3, PT, R27, UR4, !P0 ;  /* 0x000000041b007c0c */ /* 0x004fe2000c761270 */
[----:B------:R-:W2:Y:S02]  /*38740*/  LDCU UR4, c[0x0][0x3b8] ;  /* 0x00007700ff0477ac */ /* 0x000ea40008000800 */
[----:B------:R-:W2:Y:S01]  /*38750*/  LDL.LU R27, [R1+0x254] ;  /* 0x00025400011b7983 */ /* 0x000ea20000300800 */
[----:B------:R-:W-:Y:S01]  /*38760*/  IMAD R8, R11, 0x4, R3 ;  /* 0x000000040b087824 */ /* 0x000fe200078e0203 */
[----:B---3--:R-:W-:Y:S01]  /*38770*/  ISETP.LT.AND P5, PT, R26, UR6, !P0 ;  /* 0x000000061a007c0c */ /* 0x008fe2000c7a1270 */
[----:B------:R-:W3:Y:S01]  /*38780*/  LDCU UR6, c[0x0][0x39c] ;  /* 0x00007380ff0677ac */ /* 0x000ee20008000800 */
[----:B------:R-:W-:Y:S01]  /*38790*/  VIADD R9, R29, 0x1bc ;  /* 0x000001bc1d097836 */ /* 0x000fe20000000000 */
[----:B------:R-:W-:Y:S01]  /*387a0*/  PRMT R22, R22, 0x7773, RZ ;  /* 0x0000777316167816 */ /* 0x000fe200000000ff */
[----:B------:R-:W2:Y:S01]  /*387b0*/  LDC R11, c[0x0][0x3b8] ;  /* 0x0000ee00ff0b7b82 */ /* 0x000ea20000000800 */
[----:B----4-:R-:W-:-:S02]  /*387c0*/  ISETP.LT.AND P4, PT, R28, UR7, !P0 ;  /* 0x000000071c007c0c */ /* 0x010fc4000c781270 */
[----:B------:R-:W4:Y:S01]  /*387d0*/  LDL.LU R28, [R1+0x258] ;  /* 0x00025800011c7983 */ /* 0x000f220000300800 */
[----:B0-----:R-:W-:-:S03]  /*387e0*/  IADD3 R4, P6, PT, R8, R0, RZ ;  /* 0x0000000008047210 */ /* 0x001fc60007fde0ff */
[----:B------:R-:W4:Y:S01]  /*387f0*/  LDL.LU R24, [R1+0x25c] ;  /* 0x00025c0001187983 */ /* 0x000f220000300800 */
[----:B------:R-:W-:Y:S01]  /*38800*/  IMAD R3, R10, 0x4, R8 ;  /* 0x000000040a037824 */ /* 0x000fe200078e0208 */
[----:B------:R-:W-:Y:S01]  /*38810*/  LEA.HI.X.SX32 R5, R8, R2, 0x1, P6 ;  /* 0x0000000208057211 */ /* 0x000fe200030f0eff */
[----:B------:R-:W0:Y:S01]  /*38820*/  LDC R10, c[0x0][0x3b8] ;  /* 0x0000ee00ff0a7b82 */ /* 0x000e220000000800 */
[----:B------:R-:W4:Y:S02]  /*38830*/  LDL.LU R25, [R1+0x260] ;  /* 0x0002600001197983 */ /* 0x000f240000300800 */
[----:B------:R-:W-:Y:S02]  /*38840*/  IADD3 R8, P6, PT, R3, R0, RZ ;  /* 0x0000000003087210 */ /* 0x000fe40007fde0ff */
[----:B------:R2:W-:Y:S01]  /*38850*/  @P1 STG.E.U8 desc[UR10][R4.64], R18 ;  /* 0x0000001204001986 */ /* 0x0005e2000c10110a */
[----:B-----5:R-:W-:Y:S01]  /*38860*/  ISETP.LT.AND P1, PT, R9, UR5, !P0 ;  /* 0x0000000509007c0c */ /* 0x020fe2000c721270 */
[----:B-1----:R-:W-:Y:S01]  /*38870*/  IMAD R13, R12, 0x8, R3 ;  /* 0x000000080c0d7824 */ /* 0x002fe200078e0203 */
[----:B------:R-:W1:Y:S01]  /*38880*/  LDCU UR5, c[0x0][0x39c] ;  /* 0x00007380ff0577ac */ /* 0x000e620008000800 */
[----:B------:R-:W5:Y:S01]  /*38890*/  LDL.LU R26, [R1+0x264] ;  /* 0x00026400011a7983 */ /* 0x000f620000300800 */
[----:B------:R-:W-:Y:S01]  /*388a0*/  PRMT R17, R15, 0x7770, RZ ;  /* 0x000077700f117816 */ /* 0x000fe200000000ff */
[----:B------:R-:W0:Y:S01]  /*388b0*/  LDC R12, c[0x0][0x3b8] ;  /* 0x0000ee00ff0c7b82 */ /* 0x000e220000000800 */
[----:B--2---:R-:W-:Y:S01]  /*388c0*/  IMAD R5, R9, UR4, RZ ;  /* 0x0000000409057c24 */ /* 0x004fe2000f8e02ff */
[----:B------:R-:W-:Y:S01]  /*388d0*/  LEA.HI.X.SX32 R9, R3, R2, 0x1, P6 ;  /* 0x0000000203097211 */ /* 0x000fe200030f0eff */
[----:B------:R-:W4:Y:S05]  /*388e0*/  LDCU UR4, c[0x0][0x39c] ;  /* 0x00007380ff0477ac */ /* 0x000f2a0008000800 */
[----:B------:R-:W2:Y:S01]  /*388f0*/  LDC R3, c[0x0][0x3b8] ;  /* 0x0000ee00ff037b82 */ /* 0x000ea20000000800 */
[----:B------:R0:W-:Y:S01]  /*38900*/  @P2 STG.E.U8 desc[UR10][R8.64], R22 ;  /* 0x0000001608002986 */ /* 0x0001e2000c10110a */
[----:B------:R-:W-:-:S04]  /*38910*/  IADD3 R4, P6, PT, R5, R0, RZ ;  /* 0x0000000005047210 */ /* 0x000fc80007fde0ff */
[----:B------:R-:W-:Y:S02]  /*38920*/  LEA.HI.X.SX32 R5, R5, R2, 0x1, P6 ;  /* 0x0000000205057211 */ /* 0x000fe400030f0eff */
[----:B------:R-:W0:Y:S03]  /*38930*/  LDC R14, c[0x0][0x3b8] ;  /* 0x0000ee00ff0e7b82 */ /* 0x000e260000000800 */
[----:B------:R0:W-:Y:S01]  /*38940*/  @P1 STG.E.U8 desc[UR10][R4.64], R21 ;  /* 0x0000001504001986 */ /* 0x0001e2000c10110a */
[----:B---3--:R-:W-:Y:S01]  /*38950*/  ISETP.LT.AND P2, PT, R27, UR6, !P0 ;  /* 0x000000061b007c0c */ /* 0x008fe2000c741270 */
[----:B------:R-:W-:Y:S02]  /*38960*/  IMAD R11, R11, 0x4, R13 ;  /* 0x000000040b0b7824 */ /* 0x000fe400078e020d */
[----:B------:R-:W3:Y:S01]  /*38970*/  LDL.LU R27, [R1+0x268] ;  /* 0x00026800011b7983 */ /* 0x000ee20000300800 */
[C---:B0-----:R-:W-:Y:S01]  /*38980*/  IADD3 R8, P6, PT, R13.reuse, R0, RZ ;  /* 0x000000000d087210 */ /* 0x041fe20007fde0ff */
[----:B------:R-:W0:Y:S01]  /*38990*/  LDCU UR6, c[0x0][0x39c] ;  /* 0x00007380ff0677ac */ /* 0x000e220008000800 */
[----:B----4-:R-:W-:Y:S01]  /*389a0*/  ISETP.LT.AND P1, PT, R28, UR4, !P0 ;  /* 0x000000041c007c0c */ /* 0x010fe2000c721270 */
[----:B------:R-:W5:Y:S01]  /*389b0*/  LDCU UR4, c[0x0][0x39c] ;  /* 0x00007380ff0477ac */ /* 0x000f620008000800 */
[----:B------:R-:W4:Y:S01]  /*389c0*/  LDL.LU R28, [R1+0x26c] ;  /* 0x00026c00011c7983 */ /* 0x000f220000300800 */
[----:B------:R-:W-:Y:S01]  /*389d0*/  LEA.HI.X.SX32 R9, R13, R2, 0x1, P6 ;  /* 0x000000020d097211 */ /* 0x000fe200030f0eff */
[----:B------:R-:W-:Y:S01]  /*389e0*/  IMAD R13, R10, 0x4, R11 ;  /* 0x000000040a0d7824 */ /* 0x000fe200078e020b */
[----:B------:R-:W-:Y:S01]  /*389f0*/  IADD3 R4, P6, PT, R11, R0, RZ ;  /* 0x000000000b047210 */ /* 0x000fe20007fde0ff */
[----:B------:R-:W4:Y:S01]  /*38a00*/  LDL.LU R20, [R1+0x278] ;  /* 0x0002780001147983 */ /* 0x000f220000300800 */
[----:B------:R-:W-:Y:S01]  /*38a10*/  PRMT R21, R19, 0x7770, RZ ;  /* 0x0000777013157816 */ /* 0x000fe200000000ff */
[----:B------:R-:W3:Y:S02]  /*38a20*/  LDC R10, c[0x0][0x3b8] ;  /* 0x0000ee00ff0a7b82 */ /* 0x000ee40000000800 */
[----:B------:R0:W-:Y:S01]  /*38a30*/  @P3 STG.E.U8 desc[UR10][R8.64], R17 ;  /* 0x0000001108003986 */ /* 0x0001e2000c10110a */
[----:B-1----:R-:W-:Y:S01]  /*38a40*/  ISETP.LT.AND P3, PT, R24, UR5, !P0 ;  /* 0x0000000518007c0c */ /* 0x002fe2000c761270 */
[----:B------:R-:W3:Y:S01]  /*38a50*/  LDCU UR5, c[0x0][0x39c] ;  /* 0x00007380ff0577ac */ /* 0x000ee20008000800 */
[----:B------:R-:W-:Y:S01]  /*38a60*/  LEA.HI.X.SX32 R5, R11, R2, 0x1, P6 ;  /* 0x000000020b057211 */ /* 0x000fe200030f0eff */
[----:B--2---:R-:W-:Y:S01]  /*38a70*/  IMAD R11, R3, 0x4, R13 ;  /* 0x00000004030b7824 */ /* 0x004fe200078e020d */
[----:B------:R-:W2:Y:S01]  /*38a80*/  LDL.LU R24, [R1+0x27c] ;  /* 0x00027c0001187983 */ /* 0x000ea20000300800 */
[----:B------:R-:W1:Y:S01]  /*38a90*/  LDC R3, c[0x0][0x3b8] ;  /* 0x0000ee00ff037b82 */ /* 0x000e620000000800 */
[----:B0-----:R-:W-:-:S02]  /*38aa0*/  IADD3 R8, P6, PT, R13, R0, RZ ;  /* 0x000000000d087210 */ /* 0x001fc40007fde0ff */
[----:B------:R0:W-:Y:S02]  /*38ab0*/  @P5 STG.E.U8 desc[UR10][R4.64], R21 ;  /* 0x0000001504005986 */ /* 0x0001e4000c10110a */
[----:B------:R-:W-:Y:S02]  /*38ac0*/  LEA.HI.X.SX32 R9, R13, R2, 0x1, P6 ;  /* 0x000000020d097211 */ /* 0x000fe400030f0eff */
[----:B------:R-:W-:Y:S02]  /*38ad0*/  PRMT R17, R23, 0x7770, RZ ;  /* 0x0000777017117816 */ /* 0x000fe400000000ff */
[----:B0-----:R-:W-:Y:S02]  /*38ae0*/  IADD3 R4, P6, PT, R11, R0, RZ ;  /* 0x000000000b047210 */ /* 0x001fe40007fde0ff */
[----:B------:R-:W-:Y:S02]  /*38af0*/  PRMT R21, R7, 0x7770, RZ ;  /* 0x0000777007157816 */ /* 0x000fe400000000ff */
[----:B------:R-:W-:Y:S01]  /*38b00*/  LEA.HI.X.SX32 R5, R11, R2, 0x1, P6 ;  /* 0x000000020b057211 */ /* 0x000fe200030f0eff */
[----:B------:R0:W-:Y:S01]  /*38b10*/  @P4 STG.E.U8 desc[UR10][R8.64], R17 ;  /* 0x0000001108004986 */ /* 0x0001e2000c10110a */
[----:B------:R-:W-:Y:S01]  /*38b20*/  ISETP.LT.AND P5, PT, R25, UR6, !P0 ;  /* 0x0000000619007c0c */ /* 0x000fe2000c7a1270 */
[----:B------:R-:W4:Y:S01]  /*38b30*/  LDCU UR6, c[0x0][0x39c] ;  /* 0x00007380ff0677ac */ /* 0x000f220008000800 */
[----:B-----5:R-:W-:Y:S01]  /*38b40*/  ISETP.LT.AND P4, PT, R26, UR4, !P0 ;  /* 0x000000041a007c0c */ /* 0x020fe2000c781270 */
[----:B------:R5:W-:Y:S01]  /*38b50*/  @P2 STG.E.U8 desc[UR10][R4.64], R21 ;  /* 0x0000001504002986 */ /* 0x000be2000c10110a */
[----:B------:R-:W-:Y:S01]  /*38b60*/  IMAD R13, R6, 0x4, R11 ;  /* 0x00000004060d7824 */ /* 0x000fe200078e020b */
[----:B------:R-:W1:Y:S01]  /*38b70*/  LDCU UR4, c[0x0][0x39c] ;  /* 0x00007380ff0477ac */ /* 0x000e620008000800 */
[----:B------:R-:W1:Y:S01]  /*38b80*/  LDC R6, c[0x0][0x3b8] ;  /* 0x0000ee00ff067b82 */ /* 0x000e620000000800 */
[----:B------:R-:W2:Y:S02]  /*38b90*/  LDL.LU R26, [R1+0x280] ;  /* 0x00028000011a7983 */ /* 0x000ea40000300800 */
[----:B0-----:R-:W-:-:S02]  /*38ba0*/  IADD3 R8, P6, PT, R13, R0, RZ ;  /* 0x000000000d087210 */ /* 0x001fc40007fde0ff */
[----:B------:R-:W-:Y:S02]  /*38bb0*/  PRMT R17, R15, 0x7771, RZ ;  /* 0x000077710f117816 */ /* 0x000fe400000000ff */
[----:B------:R-:W-:-:S05]  /*38bc0*/  LEA.HI.X.SX32 R9, R13, R2, 0x1, P6 ;  /* 0x000000020d097211 */ /* 0x000fca00030f0eff */
[----:B------:R0:W-:Y:S01]  /*38bd0*/  @P1 STG.E.U8 desc[UR10][R8.64], R17 ;  /* 0x0000001108001986 */ /* 0x0001e2000c10110a */
[----:B---3--:R-:W-:Y:S01]  /*38be0*/  ISETP.LT.AND P2, PT, R27, UR5, !P0 ;  /* 0x000000051b007c0c */ /* 0x008fe2000c741270 */
[----:B------:R-:W-:Y:S02]  /*38bf0*/  IMAD R11, R10, 0x4, R13 ;  /* 0x000000040a0b7824 */ /* 0x000fe400078e020d */
[----:B------:R-:W3:Y:S01]  /*38c00*/  LDL.LU R27, [R1+0x284] ;  /* 0x00028400011b7983 */ /* 0x000ee20000300800 */
[----:B------:R-:W-:Y:S01]  /*38c10*/  PRMT R25, R19, 0x7771, RZ ;  /* 0x0000777113197816 */ /* 0x000fe200000000ff */
[----:B------:R-:W2:Y:S01]  /*38c20*/  LDCU UR5, c[0x0][0x39c] ;  /* 0x00007380ff0577ac */ /* 0x000ea20008000800 */
[----:B----4-:R-:W-:Y:S01]  /*38c30*/  ISETP.LT.AND P1, PT, R28, UR6, !P0 ;  /* 0x000000061c007c0c */ /* 0x010fe2000c721270 */
[----:B-1----:R-:W-:Y:S01]  /*38c40*/  IMAD R13, R3, 0x4, R11 ;  /* 0x00000004030d7824 */ /* 0x002fe200078e020b */
[----:B------:R-:W4:Y:S01]  /*38c50*/  LDL.LU R28, [R1+0x164] ;  /* 0x00016400011c7983 */ /* 0x000f220000300800 */
[----:B------:R-:W1:Y:S01]  /*38c60*/  LDC R3, c[0x0][0x3b8] ;  /* 0x0000ee00ff037b82 */ /* 0x000e620000000800 */
[C---:B-----5:R-:W-:Y:S01]  /*38c70*/  IADD3 R4, P6, PT, R11.reuse, R0, RZ ;  /* 0x000000000b047210 */ /* 0x060fe20007fde0ff */
[----:B------:R-:W5:Y:S03]  /*38c80*/  LDCU UR6, c[0x0][0x39c] ;  /* 0x00007380ff0677ac */ /* 0x000f660008000800 */
[----:B------:R-:W-:-:S02]  /*38c90*/  LEA.HI.X.SX32 R5, R11, R2, 0x1, P6 ;  /* 0x000000020b057211 */ /* 0x000fc400030f0eff */
[----:B------:R-:W-:-:S04]  /*38ca0*/  IADD3 R10, P6, PT, R13, R0, RZ ;  /* 0x000000000d0a7210 */ /* 0x000fc80007fde0ff */
[----:B------:R-:W-:Y:S01]  /*38cb0*/  LEA.HI.X.SX32 R11, R13, R2, 0x1, P6 ;  /* 0x000000020d0b7211 */ /* 0x000fe200030f0eff */
[----:B------:R-:W-:Y:S01]  /*38cc0*/  IMAD R13, R6, 0x4, R13 ;  /* 0x00000004060d7824 */ /* 0x000fe200078e020d */
[----:B------:R-:W-:Y:S01]  /*38cd0*/  PRMT R21, R23, 0x7771, RZ ;  /* 0x0000777117157816 */ /* 0x000fe200000000ff */
[----:B------:R-:W2:Y:S02]  /*38ce0*/  LDC R6, c[0x0][0x3b8] ;  /* 0x0000ee00ff067b82 */ /* 0x000ea40000000800 */
[----:B0-----:R-:W-:Y:S01]  /*38cf0*/  IMAD R17, R12, 0x4, R13 ;  /* 0x000000040c117824 */ /* 0x001fe200078e020d */
[----:B------:R0:W-:Y:S01]  /*38d00*/  @P3 STG.E.U8 desc[UR10][R4.64], R25 ;  /* 0x0000001904003986 */ /* 0x0001e2000c10110a */
[----:B------:R-:W-:Y:S01]  /*38d10*/  ISETP.LT.AND P6, PT, R20, UR4, !P0 ;  /* 0x0000000414007c0c */ /* 0x000fe2000c7c1270 */
[----:B------:R-:W3:Y:S01]  /*38d20*/  LDCU UR4, c[0x0][0x39c] ;  /* 0x00007380ff0477ac */ /* 0x000ee20008000800 */
[----:B------:R-:W-:Y:S01]  /*38d30*/  IADD3 R8, P3, PT, R13, R0, RZ ;  /* 0x000000000d087210 */ /* 0x000fe20007f7e0ff */
[----:B------:R0:W-:Y:S01]  /*38d40*/  @P5 STG.E.U8 desc[UR10][R10.64], R21 ;  /* 0x000000150a005986 */ /* 0x0001e2000c10110a */
[----:B------:R-:W2:Y:S01]  /*38d50*/  LDC R12, c[0x0][0x3b8] ;  /* 0x0000ee00ff0c7b82 */ /* 0x000ea20000000800 */
[----:B-1----:R-:W-:Y:S01]  /*38d60*/  IMAD R3, R3, 0x4, R17 ;  /* 0x0000000403037824 */ /* 0x002fe200078e0211 */
[----:B------:R-:W-:-:S02]  /*38d70*/  LEA.HI.X.SX32 R9, R13, R2, 0x1, P3 ;  /* 0x000000020d097211 */ /* 0x000fc400018f0eff */
[----:B0-----:R-:W-:Y:S02]  /*38d80*/  IADD3 R4, P5, PT, R17, R0, RZ ;  /* 0x0000000011047210 */ /* 0x001fe40007fbe0ff */
[----:B------:R-:W-:Y:S02]  /*38d90*/  PRMT R25, R7, 0x7771, RZ ;  /* 0x0000777107197816 */ /* 0x000fe400000000ff */
[----:B------:R-:W-:Y:S02]  /*38da0*/  LEA.HI.X.SX32 R5, R17, R2, 0x1, P5 ;  /* 0x0000000211057211 */ /* 0x000fe400028f0eff */
[C---:B------:R-:W-:Y:S01]  /*38db0*/  IADD3 R10, P5, PT, R3.reuse, R0, RZ ;  /* 0x00000000030a7210 */ /* 0x040fe20007fbe0ff */
[----:B------:R0:W-:Y:S03]  /*38dc0*/  @P4 STG.E.U8 desc[UR10][R8.64], R25 ;  /* 0x0000001908004986 */ /* 0x0001e6000c10110a */
[----:B------:R-:W-:-:S02]  /*38dd0*/  LEA.HI.X.SX32 R11, R3, R2, 0x1, P5 ;  /* 0x00000002030b7211 */ /* 0x000fc400028f0eff */
[----:B------:R-:W-:Y:S01]  /*38de0*/  PRMT R13, R15, 0x7772, RZ ;  /* 0x000077720f0d7816 */ /* 0x000fe200000000ff */
[----:B0-----:R-:W-:Y:S02]  /*38df0*/  IMAD R9, R14, 0x4, R3 ;  /* 0x000000040e097824 */ /* 0x001fe400078e0203 */
[----:B------:R-:W0:Y:S01]  /*38e00*/  LDC R3, c[0x0][0x3b8] ;  /* 0x0000ee00ff037b82 */ /* 0x000e220000000800 */
[----:B--2---:R-:W-:Y:S01]  /*38e10*/  ISETP.LT.AND P3, PT, R24, UR5, !P0 ;  /* 0x0000000518007c0c */ /* 0x004fe2000c761270 */
[----:B------:R-:W4:Y:S01]  /*38e20*/  LDCU UR5, c[0x0][0x39c] ;  /* 0x00007380ff0577ac */ /* 0x000f220008000800 */
[----:B-----5:R-:W-:Y:S01]  /*38e30*/  ISETP.LT.AND P4, PT, R26, UR6, !P0 ;  /* 0x000000061a007c0c */ /* 0x020fe2000c781270 */
[----:B------:R1:W-:Y:S01]  /*38e40*/  @P2 STG.E.U8 desc[UR10][R4.64], R13 ;  /* 0x0000000d04002986 */ /* 0x0003e2000c10110a */
[----:B------:R-:W2:Y:S01]  /*38e50*/  LDCU UR6, c[0x0][0x39c] ;  /* 0x00007380ff0677ac */ /* 0x000ea20008000800 */
[----:B------:R-:W-:Y:S02]  /*38e60*/  PRMT R17, R19, 0x7772, RZ ;  /* 0x0000777213117816 */ /* 0x000fe400000000ff */
[----:B-1----:R-:W-:Y:S01]  /*38e70*/  IADD3 R4, P5, PT, R9, R0, RZ ;  /* 0x0000000009047210 */ /* 0x002fe20007fbe0ff */
[----:B------:R-:W-:-:S02]  /*38e80*/  IMAD R13, R6, 0x4, R9 ;  /* 0x00000004060d7824 */ /* 0x000fc400078e0209 */
[----:B------:R1:W-:Y:S01]  /*38e90*/  @P1 STG.E.U8 desc[UR10][R10.64], R17 ;  /* 0x000000110a001986 */ /* 0x0003e2000c10110a */
[----:B------:R-:W-:Y:S02]  /*38ea0*/  LEA.HI.X.SX32 R5, R9, R2, 0x1, P5 ;  /* 0x0000000209057211 */ /* 0x000fe400028f0eff */
[----:B------:R-:W-:Y:S02]  /*38eb0*/  IADD3 R8, P5, PT, R13, R0, RZ ;  /* 0x000000000d087210 */ /* 0x000fe40007fbe0ff */
[----:B------:R-:W-:Y:S02]  /*38ec0*/  PRMT R21, R23, 0x7772, RZ ;  /* 0x0000777217157816 */ /* 0x000fe400000000ff */
[----:B------:R-:W-:Y:S01]  /*38ed0*/  LEA.HI.X.SX32 R9, R13, R2, 0x1, P5 ;  /* 0x000000020d097211 */ /* 0x000fe200028f0eff */
[----:B-1----:R-:W-:Y:S02]  /*38ee0*/  IMAD R11, R16, 0x4, R13 ;  /* 0x00000004100b7824 */ /* 0x002fe400078e020d */
[----:B------:R-:W-:-:S02]  /*38ef0*/  VIADD R6, R29, 0x1fc ;  /* 0x000001fc1d067836 */ /* 0x000fc40000000000 */
[----:B------:R-:W-:Y:S01]  /*38f00*/  IMAD R13, R12, 0x4, R11 ;  /* 0x000000040c0d7824 */ /* 0x000fe200078e020b */
[----:B------:R1:W-:Y:S01]  /*38f10*/  @P6 STG.E.U8 desc[UR10][R4.64], R21 ;  /* 0x0000001504006986 */ /* 0x0003e2000c10110a */
[----:B------:R-:W-:Y:S02]  /*38f20*/  IADD3 R10, P6, PT, R11, R0, RZ ;  /* 0x000000000b0a7210 */ /* 0x000fe40007fde0ff */
[----:B0-----:R-:W-:Y:S02]  /*38f30*/  IMAD R3, R3, 0x4, R13 ;  /* 0x0000000403037824 */ /* 0x001fe400078e020d */
[----:B------:R-:W-:Y:S02]  /*38f40*/  LEA.HI.X.SX32 R11, R11, R2, 0x1, P6 ;  /* 0x000000020b0b7211 */ /* 0x000fe400030f0eff */
[----:B------:R-:W-:Y:S02]  /*38f50*/  PRMT R25, R7, 0x7772, RZ ;  /* 0x0000777207197816 */ /* 0x000fe400000000ff */
[----:B------:R-:W-:-:S02]  /*38f60*/  IADD3 R12, P6, PT, R3, R0, RZ ;  /* 0x00000000030c7210 */ /* 0x000fc40007fde0ff */
[----:B------:R-:W-:Y:S02]  /*38f70*/  PRMT R15, R15, 0x7773, RZ ;  /* 0x000077730f0f7816 */ /* 0x000fe400000000ff */
[----:B-1----:R-:W-:Y:S02]  /*38f80*/  PRMT R21, R7, 0x7773, RZ ;  /* 0x0000777307157816 */ /* 0x002fe400000000ff */
[----:B------:R-:W-:Y:S02]  /*38f90*/  PRMT R19, R19, 0x7773, RZ ;  /* 0x0000777313137816 */ /* 0x000fe400000000ff */
[----:B------:R-:W-:Y:S01]  /*38fa0*/  PRMT R23, R23, 0x7773, RZ ;  /* 0x0000777317177816 */ /* 0x000fe200000000ff */
[----:B------:R0:W-:Y:S04]  /*38fb0*/  @P3 STG.E.U8 desc[UR10][R8.64], R25 ;  /* 0x0000001908003986 */ /* 0x0001e8000c10110a */
[----:B------:R0:W-:Y:S01]  /*38fc0*/  @P4 STG.E.U8 desc[UR10][R10.64], R15 ;  /* 0x0000000f0a004986 */ /* 0x0001e2000c10110a */
[----:B---3--:R-:W-:Y:S01]  /*38fd0*/  ISETP.LT.AND P2, PT, R27, UR4, !P0 ;  /* 0x000000041b007c0c */ /* 0x008fe2000c741270 */
[----:B------:R-:W1:Y:S01]  /*38fe0*/  LDCU UR4, c[0x0][0x3b8] ;  /* 0x00007700ff0477ac */ /* 0x000e620008000800 */
[----:B----4-:R-:W-:-:S02]  /*38ff0*/  ISETP.LT.AND P1, PT, R28, UR5, !P0 ;  /* 0x000000051c007c0c */ /* 0x010fc4000c721270 */
[C---:B--2---:R-:W-:Y:S01]  /*39000*/  ISETP.LT.AND P0, PT, R6.reuse, UR6, !P0 ;  /* 0x0000000606007c0c */ /* 0x044fe2000c701270 */
[----:B-1----:R-:W-:Y:S01]  /*39010*/  IMAD R17, R6, UR4, RZ ;  /* 0x0000000406117c24 */ /* 0x002fe2000f8e02ff */
[----:B------:R-:W-:-:S04]  /*39020*/  IADD3 R6, P5, PT, R13, R0, RZ ;  /* 0x000000000d067210 */ /* 0x000fc80007fbe0ff */
[-C--:B------:R-:W-:Y:S02]  /*39030*/  LEA.HI.X.SX32 R7, R13, R2.reuse, 0x1, P5 ;  /* 0x000000020d077211 */ /* 0x080fe400028f0eff */
[----:B------:R-:W-:Y:S02]  /*39040*/  LEA.HI.X.SX32 R13, R3, R2, 0x1, P6 ;  /* 0x00000002030d7211 */ /* 0x000fe400030f0eff */
[C---:B------:R-:W-:Y:S01]  /*39050*/  IADD3 R4, P3, PT, R17.reuse, R0, RZ ;  /* 0x0000000011047210 */ /* 0x040fe20007f7e0ff */
[----:B------:R0:W-:Y:S04]  /*39060*/  @P2 STG.E.U8 desc[UR10][R6.64], R19 ;  /* 0x0000001306002986 */ /* 0x0001e8000c10110a */
[----:B------:R0:W-:Y:S01]  /*39070*/  @P1 STG.E.U8 desc[UR10][R12.64], R23 ;  /* 0x000000170c001986 */ /* 0x0001e2000c10110a */
[----:B------:R-:W-:Y:S01]  /*39080*/  LEA.HI.X.SX32 R5, R17, R2, 0x1, P3 ;  /* 0x0000000211057211 */ /* 0x000fe200018f0eff */
[----:B------:R-:W-:Y:S06]  /*39090*/  @!P0 EXIT ;  /* 0x000000000000894d */ /* 0x000fec0003800000 */
[----:B------:R-:W-:Y:S01]  /*390a0*/  STG.E.U8 desc[UR10][R4.64], R21 ;  /* 0x0000001504007986 */ /* 0x000fe2000c10110a */
[----:B------:R-:W-:Y:S05]  /*390b0*/  EXIT ;  /* 0x000000000000794d */ /* 0x000fea0003800000 */
.L_x_3:
[----:B------:R-:W-:-:S00]  /*390c0*/  BRA `(.L_x_3) ;  /* 0xfffffffc00fc7947 */ /* 0x000fc0000383ffff */
[----:B------:R-:W-:-:S00]  /*390d0*/  NOP ;  /* 0x0000000000007918 */ /* 0x000fc00000000000 */
        /* <DEDUP_REMOVED lines=10> */
.L_x_4:


//--------------------- .nv.shared.matmul_kernel  --------------------------
	.section	.nv.shared.matmul_kernel,"aw",@nobits
	.sectionflags	@""
	.align	16
	.zero		1024


//--------------------- .nv.shared.reserved.0     --------------------------
	.section	.nv.shared.reserved.0,"aw",@nobits
	.weak		__nv_reservedSMEM_offset_0_alias
	.size		__nv_reservedSMEM_offset_0_alias, 0, 64
	.other		__nv_reservedSMEM_offset_0_alias,@"STO_CUDA_RESERVED_SHARED STV_DEFAULT"
__nv_reservedSMEM_offset_0_alias:
	.zero		0
	.zero		64


//--------------------- .nv.constant0.matmul_kernel --------------------------
	.section	.nv.constant0.matmul_kernel,"a",@progbits
	.sectionflags	@""
	.align	4
.nv.constant0.matmul_kernel:
	.zero		976


//--------------------- SYMBOLS --------------------------

	.type		.nv.reservedSmem.offset0,@object
	.size		.nv.reservedSmem.offset0,0x4
	.type		.nv.reservedSmem.cap,@object
	.size		.nv.reservedSmem.cap,0x4
